//
// Generated by NVIDIA NVVM Compiler
//
// Compiler Build ID: CL-36424714
// Cuda compilation tools, release 13.0, V13.0.88
// Based on NVVM 20.0.0
//

.version 9.0
.target sm_100
.address_size 64

	// .globl	build_grid_kernel
.global .align 4 .b8 precalc_xorwow_matrix[102400];
.global .align 4 .b8 precalc_xorwow_offset_matrix[102400];
.global .align 4 .b8 mrg32k3aM1[2304];
.global .align 4 .b8 mrg32k3aM2[2304];
.global .align 4 .b8 mrg32k3aM1SubSeq[2016];
.global .align 4 .b8 mrg32k3aM2SubSeq[2016];
.global .align 4 .b8 mrg32k3aM1Seq[2304];
.global .align 4 .b8 mrg32k3aM2Seq[2304];
.const .align 8 .b8 __cr_lgamma_table[72];
.const .align 4 .b8 c_params[100];
// _ZZN3cub18CUB_300001_SM_10006detail10radix_sort31DeviceRadixSortSingleTileKernelINS1_5radix10policy_hubIiiyE10Policy1000ELNS0_9SortOrderE0EiiyNS1_21identity_decomposer_tEEEvPKT1_PSA_PKT2_PSE_T3_iiT4_E12temp_storage has been demoted
// _ZZN3cub18CUB_300001_SM_10006detail10radix_sort30DeviceRadixSortHistogramKernelINS1_5radix10policy_hubIiiyE10Policy1000ELNS0_9SortOrderE0EiyNS1_21identity_decomposer_tEEEvPT2_PKT1_SA_iiT3_E12temp_storage has been demoted
// _ZZN3cub18CUB_300001_SM_10006detail10radix_sort33DeviceRadixSortExclusiveSumKernelINS1_5radix10policy_hubIiiyE10Policy1000EyEEvPT0_E12temp_storage has been demoted
// _ZZN3cub18CUB_300001_SM_10006detail10radix_sort29DeviceRadixSortOnesweepKernelINS1_5radix10policy_hubIiiyE10Policy1000ELNS0_9SortOrderE0EiiyiiNS1_21identity_decomposer_tEEEvPT5_SB_PT3_PKSC_PT1_PKSG_PT2_PKSK_T4_iiT6_E1s has been demoted
// _ZZN3cub18CUB_300001_SM_10006detail4scan16DeviceScanKernelINS2_10policy_hubIiiijN4cuda3std3__44plusIvEEE10Policy1000EN6thrust24THRUST_300001_SM_1000_NS10device_ptrIiEESF_NS0_13ScanTileStateIiLb1EEES9_NS1_10InputValueIiPiEEjiLb0EiEEvT0_T1_T2_iT3_T4_T5_E12temp_storage has been demoted
// _ZZN3cub18CUB_300001_SM_10006detail4scan16DeviceScanKernelINS2_10policy_hubIiiimN4cuda3std3__44plusIvEEE10Policy1000EN6thrust24THRUST_300001_SM_1000_NS10device_ptrIiEESF_NS0_13ScanTileStateIiLb1EEES9_NS1_10InputValueIiPiEEmiLb0EiEEvT0_T1_T2_iT3_T4_T5_E12temp_storage has been demoted
.global .align 1 .b8 _ZN34_INTERNAL_d727e9fe_4_k_cu_cf778cb04cuda3std3__45__cpo5beginE[1];
.global .align 1 .b8 _ZN34_INTERNAL_d727e9fe_4_k_cu_cf778cb04cuda3std3__45__cpo3endE[1];
.global .align 1 .b8 _ZN34_INTERNAL_d727e9fe_4_k_cu_cf778cb04cuda3std3__45__cpo6cbeginE[1];
.global .align 1 .b8 _ZN34_INTERNAL_d727e9fe_4_k_cu_cf778cb04cuda3std3__45__cpo4cendE[1];
.global .align 1 .b8 _ZN34_INTERNAL_d727e9fe_4_k_cu_cf778cb04cuda3std3__45__cpo6rbeginE[1];
.global .align 1 .b8 _ZN34_INTERNAL_d727e9fe_4_k_cu_cf778cb04cuda3std3__45__cpo4rendE[1];
.global .align 1 .b8 _ZN34_INTERNAL_d727e9fe_4_k_cu_cf778cb04cuda3std3__45__cpo7crbeginE[1];
.global .align 1 .b8 _ZN34_INTERNAL_d727e9fe_4_k_cu_cf778cb04cuda3std3__45__cpo5crendE[1];
.global .align 1 .b8 _ZN34_INTERNAL_d727e9fe_4_k_cu_cf778cb04cuda3std3__436_GLOBAL__N__d727e9fe_4_k_cu_cf778cb06ignoreE[1];
.global .align 1 .b8 _ZN34_INTERNAL_d727e9fe_4_k_cu_cf778cb04cuda3std3__419piecewise_constructE[1];
.global .align 1 .b8 _ZN34_INTERNAL_d727e9fe_4_k_cu_cf778cb04cuda3std3__48in_placeE[1];
.global .align 1 .b8 _ZN34_INTERNAL_d727e9fe_4_k_cu_cf778cb04cuda3std3__420unreachable_sentinelE[1];
.global .align 1 .b8 _ZN34_INTERNAL_d727e9fe_4_k_cu_cf778cb04cuda3std3__47nulloptE[1];
.global .align 1 .b8 _ZN34_INTERNAL_d727e9fe_4_k_cu_cf778cb04cuda3std3__48unexpectE[1];
.global .align 1 .b8 _ZN34_INTERNAL_d727e9fe_4_k_cu_cf778cb04cuda3std6ranges3__45__cpo4swapE[1];
.global .align 1 .b8 _ZN34_INTERNAL_d727e9fe_4_k_cu_cf778cb04cuda3std6ranges3__45__cpo9iter_moveE[1];
.global .align 1 .b8 _ZN34_INTERNAL_d727e9fe_4_k_cu_cf778cb04cuda3std6ranges3__45__cpo5beginE[1];
.global .align 1 .b8 _ZN34_INTERNAL_d727e9fe_4_k_cu_cf778cb04cuda3std6ranges3__45__cpo3endE[1];
.global .align 1 .b8 _ZN34_INTERNAL_d727e9fe_4_k_cu_cf778cb04cuda3std6ranges3__45__cpo6cbeginE[1];
.global .align 1 .b8 _ZN34_INTERNAL_d727e9fe_4_k_cu_cf778cb04cuda3std6ranges3__45__cpo4cendE[1];
.global .align 1 .b8 _ZN34_INTERNAL_d727e9fe_4_k_cu_cf778cb04cuda3std6ranges3__45__cpo7advanceE[1];
.global .align 1 .b8 _ZN34_INTERNAL_d727e9fe_4_k_cu_cf778cb04cuda3std6ranges3__45__cpo9iter_swapE[1];
.global .align 1 .b8 _ZN34_INTERNAL_d727e9fe_4_k_cu_cf778cb04cuda3std6ranges3__45__cpo4nextE[1];
.global .align 1 .b8 _ZN34_INTERNAL_d727e9fe_4_k_cu_cf778cb04cuda3std6ranges3__45__cpo4prevE[1];
.global .align 1 .b8 _ZN34_INTERNAL_d727e9fe_4_k_cu_cf778cb04cuda3std6ranges3__45__cpo4dataE[1];
.global .align 1 .b8 _ZN34_INTERNAL_d727e9fe_4_k_cu_cf778cb04cuda3std6ranges3__45__cpo5cdataE[1];
.global .align 1 .b8 _ZN34_INTERNAL_d727e9fe_4_k_cu_cf778cb04cuda3std6ranges3__45__cpo4sizeE[1];
.global .align 1 .b8 _ZN34_INTERNAL_d727e9fe_4_k_cu_cf778cb04cuda3std6ranges3__45__cpo5ssizeE[1];
.global .align 1 .b8 _ZN34_INTERNAL_d727e9fe_4_k_cu_cf778cb04cuda3std6ranges3__45__cpo8distanceE[1];
.global .align 1 .b8 _ZN34_INTERNAL_d727e9fe_4_k_cu_cf778cb06thrust24THRUST_300001_SM_1000_NS8cuda_cub3parE[1];
.global .align 1 .b8 _ZN34_INTERNAL_d727e9fe_4_k_cu_cf778cb06thrust24THRUST_300001_SM_1000_NS8cuda_cub10par_nosyncE[1];
.global .align 1 .b8 _ZN34_INTERNAL_d727e9fe_4_k_cu_cf778cb06thrust24THRUST_300001_SM_1000_NS6system6detail10sequential3seqE[1];
.global .align 1 .b8 _ZN34_INTERNAL_d727e9fe_4_k_cu_cf778cb06thrust24THRUST_300001_SM_1000_NS6system3cpp3parE[1];
.global .align 1 .b8 _ZN34_INTERNAL_d727e9fe_4_k_cu_cf778cb06thrust24THRUST_300001_SM_1000_NS12placeholders2_1E[1];
.global .align 1 .b8 _ZN34_INTERNAL_d727e9fe_4_k_cu_cf778cb06thrust24THRUST_300001_SM_1000_NS12placeholders2_2E[1];
.global .align 1 .b8 _ZN34_INTERNAL_d727e9fe_4_k_cu_cf778cb06thrust24THRUST_300001_SM_1000_NS12placeholders2_3E[1];
.global .align 1 .b8 _ZN34_INTERNAL_d727e9fe_4_k_cu_cf778cb06thrust24THRUST_300001_SM_1000_NS12placeholders2_4E[1];
.global .align 1 .b8 _ZN34_INTERNAL_d727e9fe_4_k_cu_cf778cb06thrust24THRUST_300001_SM_1000_NS12placeholders2_5E[1];
.global .align 1 .b8 _ZN34_INTERNAL_d727e9fe_4_k_cu_cf778cb06thrust24THRUST_300001_SM_1000_NS12placeholders2_6E[1];
.global .align 1 .b8 _ZN34_INTERNAL_d727e9fe_4_k_cu_cf778cb06thrust24THRUST_300001_SM_1000_NS12placeholders2_7E[1];
.global .align 1 .b8 _ZN34_INTERNAL_d727e9fe_4_k_cu_cf778cb06thrust24THRUST_300001_SM_1000_NS12placeholders2_8E[1];
.global .align 1 .b8 _ZN34_INTERNAL_d727e9fe_4_k_cu_cf778cb06thrust24THRUST_300001_SM_1000_NS12placeholders2_9E[1];
.global .align 1 .b8 _ZN34_INTERNAL_d727e9fe_4_k_cu_cf778cb06thrust24THRUST_300001_SM_1000_NS12placeholders3_10E[1];
.global .align 1 .b8 _ZN34_INTERNAL_d727e9fe_4_k_cu_cf778cb06thrust24THRUST_300001_SM_1000_NS3seqE[1];
.global .align 1 .b8 _ZN34_INTERNAL_d727e9fe_4_k_cu_cf778cb06thrust24THRUST_300001_SM_1000_NS6deviceE[1];
.extern .shared .align 16 .b8 shared_data[];
.extern .shared .align 16 .b8 shared_mem[];
.extern .shared .align 16 .b8 shared_inertia[];
.extern .shared .align 16 .b8 shared_stats[];
.extern .shared .align 16 .b8 shared_memory[];

.visible .entry build_grid_kernel(
	.param .u64 .ptr .align 1 build_grid_kernel_param_0,
	.param .u64 .ptr .align 1 build_grid_kernel_param_1,
	.param .u64 .ptr .align 1 build_grid_kernel_param_2,
	.param .u64 .ptr .align 1 build_grid_kernel_param_3,
	.param .align 4 .b8 build_grid_kernel_param_4[24],
	.param .align 4 .b8 build_grid_kernel_param_5[12],
	.param .f32 build_grid_kernel_param_6,
	.param .u32 build_grid_kernel_param_7
)
{
	.reg .pred 	%p<5>;
	.reg .b32 	%r<23>;
	.reg .b32 	%f<17>;
	.reg .b64 	%rd<14>;

	ld.param.u32 	%r4, [build_grid_kernel_param_5+8];
	ld.param.u32 	%r3, [build_grid_kernel_param_5+4];
	ld.param.u32 	%r2, [build_grid_kernel_param_5];
	ld.param.f32 	%f3, [build_grid_kernel_param_4+8];
	ld.param.f32 	%f2, [build_grid_kernel_param_4+4];
	ld.param.f32 	%f1, [build_grid_kernel_param_4];
	ld.param.u64 	%rd1, [build_grid_kernel_param_0];
	ld.param.u64 	%rd2, [build_grid_kernel_param_1];
	ld.param.u64 	%rd3, [build_grid_kernel_param_2];
	ld.param.u64 	%rd4, [build_grid_kernel_param_3];
	ld.param.f32 	%f7, [build_grid_kernel_param_6];
	ld.param.u32 	%r5, [build_grid_kernel_param_7];
	mov.u32 	%r6, %ctaid.x;
	mov.u32 	%r7, %ntid.x;
	mov.u32 	%r8, %tid.x;
	mad.lo.s32 	%r1, %r6, %r7, %r8;
	setp.ge.s32 	%p1, %r1, %r5;
	@%p1 bra 	$L__BB0_2;
	cvta.to.global.u64 	%rd5, %rd1;
	cvta.to.global.u64 	%rd6, %rd2;
	cvta.to.global.u64 	%rd7, %rd3;
	cvta.to.global.u64 	%rd8, %rd4;
	mul.wide.s32 	%rd9, %r1, 4;
	add.s64 	%rd10, %rd5, %rd9;
	ld.global.nc.f32 	%f8, [%rd10];
	add.s64 	%rd11, %rd6, %rd9;
	ld.global.nc.f32 	%f9, [%rd11];
	add.s64 	%rd12, %rd7, %rd9;
	ld.global.nc.f32 	%f10, [%rd12];
	sub.f32 	%f11, %f8, %f1;
	div.rn.f32 	%f12, %f11, %f7;
	cvt.rzi.s32.f32 	%r9, %f12;
	sub.f32 	%f13, %f9, %f2;
	div.rn.f32 	%f14, %f13, %f7;
	cvt.rzi.s32.f32 	%r10, %f14;
	sub.f32 	%f15, %f10, %f3;
	div.rn.f32 	%f16, %f15, %f7;
	cvt.rzi.s32.f32 	%r11, %f16;
	add.s32 	%r12, %r2, -1;
	setp.lt.s32 	%p2, %r9, 0;
	min.s32 	%r13, %r9, %r12;
	selp.b32 	%r14, 0, %r13, %p2;
	add.s32 	%r15, %r3, -1;
	setp.lt.s32 	%p3, %r10, 0;
	min.s32 	%r16, %r10, %r15;
	selp.b32 	%r17, 0, %r16, %p3;
	add.s32 	%r18, %r4, -1;
	setp.lt.s32 	%p4, %r11, 0;
	min.s32 	%r19, %r11, %r18;
	selp.b32 	%r20, 0, %r19, %p4;
	mad.lo.s32 	%r21, %r20, %r3, %r17;
	mad.lo.s32 	%r22, %r21, %r2, %r14;
	add.s64 	%rd13, %rd8, %rd9;
	st.global.u32 	[%rd13], %r22;
$L__BB0_2:
	ret;

}
	// .globl	compute_cell_bounds_kernel
.visible .entry compute_cell_bounds_kernel(
	.param .u64 .ptr .align 1 compute_cell_bounds_kernel_param_0,
	.param .u64 .ptr .align 1 compute_cell_bounds_kernel_param_1,
	.param .u64 .ptr .align 1 compute_cell_bounds_kernel_param_2,
	.param .u32 compute_cell_bounds_kernel_param_3,
	.param .u32 compute_cell_bounds_kernel_param_4
)
{
	.reg .pred 	%p<14>;
	.reg .b32 	%r<13>;
	.reg .b64 	%rd<15>;

	ld.param.u64 	%rd3, [compute_cell_bounds_kernel_param_0];
	ld.param.u64 	%rd4, [compute_cell_bounds_kernel_param_1];
	ld.param.u64 	%rd5, [compute_cell_bounds_kernel_param_2];
	ld.param.u32 	%r5, [compute_cell_bounds_kernel_param_3];
	ld.param.u32 	%r6, [compute_cell_bounds_kernel_param_4];
	cvta.to.global.u64 	%rd1, %rd5;
	mov.u32 	%r7, %ctaid.x;
	mov.u32 	%r8, %ntid.x;
	mov.u32 	%r9, %tid.x;
	mad.lo.s32 	%r1, %r7, %r8, %r9;
	setp.ge.s32 	%p1, %r1, %r5;
	@%p1 bra 	$L__BB1_11;
	cvta.to.global.u64 	%rd6, %rd3;
	mul.wide.s32 	%rd7, %r1, 4;
	add.s64 	%rd2, %rd6, %rd7;
	ld.global.nc.u32 	%r2, [%rd2];
	setp.eq.s32 	%p2, %r1, 0;
	mov.b32 	%r12, -1;
	@%p2 bra 	$L__BB1_3;
	ld.global.nc.u32 	%r12, [%rd2+-4];
$L__BB1_3:
	setp.eq.s32 	%p3, %r2, %r12;
	@%p3 bra 	$L__BB1_8;
	setp.lt.s32 	%p4, %r2, 0;
	setp.ge.s32 	%p5, %r2, %r6;
	or.pred  	%p6, %p4, %p5;
	@%p6 bra 	$L__BB1_6;
	cvta.to.global.u64 	%rd8, %rd4;
	mul.wide.u32 	%rd9, %r2, 4;
	add.s64 	%rd10, %rd8, %rd9;
	st.global.u32 	[%rd10], %r1;
$L__BB1_6:
	setp.lt.s32 	%p7, %r12, 0;
	setp.ge.s32 	%p8, %r12, %r6;
	or.pred  	%p9, %p7, %p8;
	@%p9 bra 	$L__BB1_8;
	mul.wide.u32 	%rd11, %r12, 4;
	add.s64 	%rd12, %rd1, %rd11;
	st.global.u32 	[%rd12], %r1;
$L__BB1_8:
	add.s32 	%r11, %r5, -1;
	setp.ne.s32 	%p10, %r1, %r11;
	@%p10 bra 	$L__BB1_11;
	setp.lt.s32 	%p11, %r2, 0;
	setp.ge.s32 	%p12, %r2, %r6;
	or.pred  	%p13, %p11, %p12;
	@%p13 bra 	$L__BB1_11;
	mul.wide.u32 	%rd13, %r2, 4;
	add.s64 	%rd14, %rd1, %rd13;
	st.global.u32 	[%rd14], %r5;
$L__BB1_11:
	ret;

}
	// .globl	force_pass_kernel
.visible .entry force_pass_kernel(
	.param .u64 .ptr .align 1 force_pass_kernel_param_0,
	.param .u64 .ptr .align 1 force_pass_kernel_param_1,
	.param .u64 .ptr .align 1 force_pass_kernel_param_2,
	.param .u64 .ptr .align 1 force_pass_kernel_param_3,
	.param .u64 .ptr .align 1 force_pass_kernel_param_4,
	.param .u64 .ptr .align 1 force_pass_kernel_param_5,
	.param .u64 .ptr .align 1 force_pass_kernel_param_6,
	.param .u64 .ptr .align 1 force_pass_kernel_param_7,
	.param .u64 .ptr .align 1 force_pass_kernel_param_8,
	.param .u64 .ptr .align 1 force_pass_kernel_param_9,
	.param .align 4 .b8 force_pass_kernel_param_10[12],
	.param .u64 .ptr .align 1 force_pass_kernel_param_11,
	.param .u64 .ptr .align 1 force_pass_kernel_param_12,
	.param .u64 .ptr .align 1 force_pass_kernel_param_13,
	.param .u32 force_pass_kernel_param_14,
	.param .u64 .ptr .align 1 force_pass_kernel_param_15,
	.param .u64 .ptr .align 1 force_pass_kernel_param_16,
	.param .u32 force_pass_kernel_param_17,
	.param .u64 .ptr .align 1 force_pass_kernel_param_18,
	.param .u64 .ptr .align 1 force_pass_kernel_param_19,
	.param .u64 .ptr .align 1 force_pass_kernel_param_20
)
{
	.reg .pred 	%p<173>;
	.reg .b32 	%r<142>;
	.reg .b32 	%f<772>;
	.reg .b64 	%rd<174>;

	ld.param.u32 	%r83, [force_pass_kernel_param_10+8];
	ld.param.u32 	%r82, [force_pass_kernel_param_10+4];
	ld.param.u32 	%r81, [force_pass_kernel_param_10];
	ld.param.u64 	%rd39, [force_pass_kernel_param_0];
	ld.param.u64 	%rd40, [force_pass_kernel_param_1];
	ld.param.u64 	%rd41, [force_pass_kernel_param_2];
	ld.param.u64 	%rd28, [force_pass_kernel_param_4];
	ld.param.u64 	%rd30, [force_pass_kernel_param_6];
	ld.param.u64 	%rd31, [force_pass_kernel_param_7];
	ld.param.u64 	%rd42, [force_pass_kernel_param_8];
	ld.param.u64 	%rd32, [force_pass_kernel_param_9];
	ld.param.u64 	%rd33, [force_pass_kernel_param_11];
	ld.param.u64 	%rd43, [force_pass_kernel_param_12];
	ld.param.u64 	%rd44, [force_pass_kernel_param_13];
	ld.param.u32 	%r84, [force_pass_kernel_param_14];
	ld.param.u64 	%rd34, [force_pass_kernel_param_15];
	ld.param.u32 	%r85, [force_pass_kernel_param_17];
	ld.param.u64 	%rd36, [force_pass_kernel_param_18];
	ld.param.u64 	%rd38, [force_pass_kernel_param_20];
	cvta.to.global.u64 	%rd1, %rd44;
	cvta.to.global.u64 	%rd2, %rd43;
	cvta.to.global.u64 	%rd3, %rd34;
	cvta.to.global.u64 	%rd4, %rd42;
	cvta.to.global.u64 	%rd5, %rd41;
	cvta.to.global.u64 	%rd6, %rd40;
	cvta.to.global.u64 	%rd7, %rd39;
	mov.u32 	%r86, %ctaid.x;
	mov.u32 	%r87, %ntid.x;
	mov.u32 	%r88, %tid.x;
	mad.lo.s32 	%r2, %r86, %r87, %r88;
	setp.ge.s32 	%p6, %r2, %r84;
	@%p6 bra 	$L__BB2_127;
	mul.wide.s32 	%rd45, %r2, 4;
	add.s64 	%rd46, %rd7, %rd45;
	ld.global.nc.f32 	%f1, [%rd46];
	add.s64 	%rd47, %rd6, %rd45;
	ld.global.nc.f32 	%f2, [%rd47];
	add.s64 	%rd48, %rd5, %rd45;
	ld.global.nc.f32 	%f3, [%rd48];
	ld.const.u32 	%r3, [c_params+52];
	and.b32  	%r89, %r3, 1;
	setp.eq.b32 	%p7, %r89, 1;
	not.pred 	%p8, %p7;
	mov.f32 	%f706, 0f00000000;
	mov.f32 	%f707, %f706;
	mov.f32 	%f708, %f706;
	@%p8 bra 	$L__BB2_45;
	cvta.to.global.u64 	%rd49, %rd32;
	add.s64 	%rd51, %rd49, %rd45;
	ld.global.nc.u32 	%r91, [%rd51];
	div.s32 	%r92, %r91, %r81;
	mul.lo.s32 	%r93, %r92, %r81;
	sub.s32 	%r4, %r91, %r93;
	rem.s32 	%r5, %r92, %r82;
	mul.lo.s32 	%r94, %r81, %r82;
	div.s32 	%r6, %r91, %r94;
	ld.const.f32 	%f320, [c_params+28];
	mul.f32 	%f4, %f320, %f320;
	ld.const.f32 	%f5, [c_params+24];
	ld.const.f32 	%f6, [c_params+32];
	ld.const.f32 	%f7, [c_params+40];
	add.s64 	%rd8, %rd4, 8;
	cvta.to.global.u64 	%rd9, %rd30;
	cvta.to.global.u64 	%rd10, %rd31;
	mov.f32 	%f708, 0f00000000;
	mov.b32 	%r122, -1;
	mov.f32 	%f707, %f708;
	mov.f32 	%f706, %f708;
$L__BB2_3:
	add.s32 	%r96, %r122, %r6;
	setp.gt.s32 	%p9, %r96, -1;
	setp.lt.s32 	%p10, %r96, %r83;
	and.pred  	%p1, %p9, %p10;
	mul.lo.s32 	%r8, %r96, %r82;
	mov.b32 	%r123, -1;
$L__BB2_4:
	add.s32 	%r98, %r123, %r5;
	setp.gt.s32 	%p11, %r98, -1;
	setp.lt.s32 	%p12, %r98, %r82;
	and.pred  	%p2, %p11, %p12;
	add.s32 	%r99, %r98, %r8;
	mul.lo.s32 	%r10, %r99, %r81;
	mov.b32 	%r124, -1;
$L__BB2_5:
	add.s32 	%r12, %r124, %r4;
	setp.gt.s32 	%p13, %r12, -1;
	setp.lt.s32 	%p14, %r12, %r81;
	and.pred  	%p15, %p13, %p14;
	and.pred  	%p16, %p15, %p2;
	and.pred  	%p17, %p16, %p1;
	not.pred 	%p18, %p17;
	@%p18 bra 	$L__BB2_42;
	add.s32 	%r100, %r12, %r10;
	mul.wide.s32 	%rd52, %r100, 4;
	add.s64 	%rd53, %rd9, %rd52;
	ld.global.nc.u32 	%r13, [%rd53];
	add.s64 	%rd54, %rd10, %rd52;
	ld.global.nc.u32 	%r14, [%rd54];
	setp.ge.s32 	%p19, %r13, %r14;
	@%p19 bra 	$L__BB2_42;
	sub.s32 	%r101, %r14, %r13;
	and.b32  	%r15, %r101, 3;
	setp.eq.s32 	%p20, %r15, 0;
	mov.u32 	%r125, %r13;
	@%p20 bra 	$L__BB2_23;
	mul.wide.s32 	%rd55, %r13, 4;
	add.s64 	%rd11, %rd4, %rd55;
	ld.global.nc.u32 	%r16, [%rd11];
	setp.eq.s32 	%p21, %r2, %r16;
	@%p21 bra 	$L__BB2_12;
	mul.wide.s32 	%rd56, %r16, 4;
	add.s64 	%rd57, %rd7, %rd56;
	ld.global.nc.f32 	%f322, [%rd57];
	add.s64 	%rd58, %rd6, %rd56;
	ld.global.nc.f32 	%f323, [%rd58];
	add.s64 	%rd59, %rd5, %rd56;
	ld.global.nc.f32 	%f324, [%rd59];
	sub.f32 	%f17, %f1, %f322;
	sub.f32 	%f18, %f2, %f323;
	sub.f32 	%f19, %f3, %f324;
	mul.f32 	%f325, %f18, %f18;
	fma.rn.f32 	%f326, %f17, %f17, %f325;
	fma.rn.f32 	%f20, %f19, %f19, %f326;
	setp.geu.f32 	%p22, %f20, %f4;
	setp.leu.f32 	%p23, %f20, 0f358637BD;
	or.pred  	%p24, %p22, %p23;
	@%p24 bra 	$L__BB2_12;
	sqrt.rn.f32 	%f327, %f20;
	add.f32 	%f328, %f20, %f6;
	div.rn.f32 	%f329, %f5, %f328;
	min.f32 	%f22, %f329, %f7;
	abs.f32 	%f330, %f22;
	setp.equ.f32 	%p25, %f330, 0f7F800000;
	abs.f32 	%f331, %f327;
	setp.equ.f32 	%p26, %f331, 0f7F800000;
	or.pred  	%p27, %p25, %p26;
	setp.leu.f32 	%p28, %f327, 0f00000000;
	or.pred  	%p29, %p27, %p28;
	@%p29 bra 	$L__BB2_12;
	div.rn.f32 	%f333, %f22, %f327;
	fma.rn.f32 	%f708, %f17, %f333, %f708;
	fma.rn.f32 	%f707, %f18, %f333, %f707;
	fma.rn.f32 	%f706, %f19, %f333, %f706;
$L__BB2_12:
	add.s32 	%r125, %r13, 1;
	setp.eq.s32 	%p30, %r15, 1;
	@%p30 bra 	$L__BB2_23;
	ld.global.nc.u32 	%r18, [%rd11+4];
	setp.eq.s32 	%p31, %r2, %r18;
	@%p31 bra 	$L__BB2_17;
	mul.wide.s32 	%rd60, %r18, 4;
	add.s64 	%rd61, %rd7, %rd60;
	ld.global.nc.f32 	%f334, [%rd61];
	add.s64 	%rd62, %rd6, %rd60;
	ld.global.nc.f32 	%f335, [%rd62];
	add.s64 	%rd63, %rd5, %rd60;
	ld.global.nc.f32 	%f336, [%rd63];
	sub.f32 	%f29, %f1, %f334;
	sub.f32 	%f30, %f2, %f335;
	sub.f32 	%f31, %f3, %f336;
	mul.f32 	%f337, %f30, %f30;
	fma.rn.f32 	%f338, %f29, %f29, %f337;
	fma.rn.f32 	%f32, %f31, %f31, %f338;
	setp.geu.f32 	%p32, %f32, %f4;
	setp.leu.f32 	%p33, %f32, 0f358637BD;
	or.pred  	%p34, %p32, %p33;
	@%p34 bra 	$L__BB2_17;
	sqrt.rn.f32 	%f339, %f32;
	add.f32 	%f340, %f32, %f6;
	div.rn.f32 	%f341, %f5, %f340;
	min.f32 	%f34, %f341, %f7;
	abs.f32 	%f342, %f34;
	setp.equ.f32 	%p35, %f342, 0f7F800000;
	abs.f32 	%f343, %f339;
	setp.equ.f32 	%p36, %f343, 0f7F800000;
	or.pred  	%p37, %p35, %p36;
	setp.leu.f32 	%p38, %f339, 0f00000000;
	or.pred  	%p39, %p37, %p38;
	@%p39 bra 	$L__BB2_17;
	div.rn.f32 	%f345, %f34, %f339;
	fma.rn.f32 	%f708, %f29, %f345, %f708;
	fma.rn.f32 	%f707, %f30, %f345, %f707;
	fma.rn.f32 	%f706, %f31, %f345, %f706;
$L__BB2_17:
	add.s32 	%r125, %r13, 2;
	setp.eq.s32 	%p40, %r15, 2;
	@%p40 bra 	$L__BB2_23;
	ld.global.nc.u32 	%r20, [%rd11+8];
	setp.eq.s32 	%p41, %r2, %r20;
	@%p41 bra 	$L__BB2_22;
	mul.wide.s32 	%rd64, %r20, 4;
	add.s64 	%rd65, %rd7, %rd64;
	ld.global.nc.f32 	%f346, [%rd65];
	add.s64 	%rd66, %rd6, %rd64;
	ld.global.nc.f32 	%f347, [%rd66];
	add.s64 	%rd67, %rd5, %rd64;
	ld.global.nc.f32 	%f348, [%rd67];
	sub.f32 	%f41, %f1, %f346;
	sub.f32 	%f42, %f2, %f347;
	sub.f32 	%f43, %f3, %f348;
	mul.f32 	%f349, %f42, %f42;
	fma.rn.f32 	%f350, %f41, %f41, %f349;
	fma.rn.f32 	%f44, %f43, %f43, %f350;
	setp.geu.f32 	%p42, %f44, %f4;
	setp.leu.f32 	%p43, %f44, 0f358637BD;
	or.pred  	%p44, %p42, %p43;
	@%p44 bra 	$L__BB2_22;
	sqrt.rn.f32 	%f351, %f44;
	add.f32 	%f352, %f44, %f6;
	div.rn.f32 	%f353, %f5, %f352;
	min.f32 	%f46, %f353, %f7;
	abs.f32 	%f354, %f46;
	setp.equ.f32 	%p45, %f354, 0f7F800000;
	abs.f32 	%f355, %f351;
	setp.equ.f32 	%p46, %f355, 0f7F800000;
	or.pred  	%p47, %p45, %p46;
	setp.leu.f32 	%p48, %f351, 0f00000000;
	or.pred  	%p49, %p47, %p48;
	@%p49 bra 	$L__BB2_22;
	div.rn.f32 	%f357, %f46, %f351;
	fma.rn.f32 	%f708, %f41, %f357, %f708;
	fma.rn.f32 	%f707, %f42, %f357, %f707;
	fma.rn.f32 	%f706, %f43, %f357, %f706;
$L__BB2_22:
	add.s32 	%r125, %r13, 3;
$L__BB2_23:
	sub.s32 	%r102, %r13, %r14;
	setp.gt.u32 	%p50, %r102, -4;
	@%p50 bra 	$L__BB2_42;
	sub.s32 	%r126, %r125, %r14;
$L__BB2_25:
	mul.wide.s32 	%rd68, %r125, 4;
	add.s64 	%rd12, %rd8, %rd68;
	ld.global.nc.u32 	%r26, [%rd12+-8];
	setp.eq.s32 	%p51, %r2, %r26;
	@%p51 bra 	$L__BB2_29;
	mul.wide.s32 	%rd69, %r26, 4;
	add.s64 	%rd70, %rd7, %rd69;
	ld.global.nc.f32 	%f358, [%rd70];
	add.s64 	%rd71, %rd6, %rd69;
	ld.global.nc.f32 	%f359, [%rd71];
	add.s64 	%rd72, %rd5, %rd69;
	ld.global.nc.f32 	%f360, [%rd72];
	sub.f32 	%f62, %f1, %f358;
	sub.f32 	%f63, %f2, %f359;
	sub.f32 	%f64, %f3, %f360;
	mul.f32 	%f361, %f63, %f63;
	fma.rn.f32 	%f362, %f62, %f62, %f361;
	fma.rn.f32 	%f65, %f64, %f64, %f362;
	setp.geu.f32 	%p52, %f65, %f4;
	setp.leu.f32 	%p53, %f65, 0f358637BD;
	or.pred  	%p54, %p52, %p53;
	@%p54 bra 	$L__BB2_29;
	sqrt.rn.f32 	%f363, %f65;
	add.f32 	%f364, %f65, %f6;
	div.rn.f32 	%f365, %f5, %f364;
	min.f32 	%f67, %f365, %f7;
	abs.f32 	%f366, %f67;
	setp.equ.f32 	%p55, %f366, 0f7F800000;
	abs.f32 	%f367, %f363;
	setp.equ.f32 	%p56, %f367, 0f7F800000;
	or.pred  	%p57, %p55, %p56;
	setp.leu.f32 	%p58, %f363, 0f00000000;
	or.pred  	%p59, %p57, %p58;
	@%p59 bra 	$L__BB2_29;
	div.rn.f32 	%f369, %f67, %f363;
	fma.rn.f32 	%f708, %f62, %f369, %f708;
	fma.rn.f32 	%f707, %f63, %f369, %f707;
	fma.rn.f32 	%f706, %f64, %f369, %f706;
$L__BB2_29:
	ld.global.nc.u32 	%r27, [%rd12+-4];
	setp.eq.s32 	%p60, %r2, %r27;
	@%p60 bra 	$L__BB2_33;
	mul.wide.s32 	%rd73, %r27, 4;
	add.s64 	%rd74, %rd7, %rd73;
	ld.global.nc.f32 	%f370, [%rd74];
	add.s64 	%rd75, %rd6, %rd73;
	ld.global.nc.f32 	%f371, [%rd75];
	add.s64 	%rd76, %rd5, %rd73;
	ld.global.nc.f32 	%f372, [%rd76];
	sub.f32 	%f74, %f1, %f370;
	sub.f32 	%f75, %f2, %f371;
	sub.f32 	%f76, %f3, %f372;
	mul.f32 	%f373, %f75, %f75;
	fma.rn.f32 	%f374, %f74, %f74, %f373;
	fma.rn.f32 	%f77, %f76, %f76, %f374;
	setp.geu.f32 	%p61, %f77, %f4;
	setp.leu.f32 	%p62, %f77, 0f358637BD;
	or.pred  	%p63, %p61, %p62;
	@%p63 bra 	$L__BB2_33;
	sqrt.rn.f32 	%f375, %f77;
	add.f32 	%f376, %f77, %f6;
	div.rn.f32 	%f377, %f5, %f376;
	min.f32 	%f79, %f377, %f7;
	abs.f32 	%f378, %f79;
	setp.equ.f32 	%p64, %f378, 0f7F800000;
	abs.f32 	%f379, %f375;
	setp.equ.f32 	%p65, %f379, 0f7F800000;
	or.pred  	%p66, %p64, %p65;
	setp.leu.f32 	%p67, %f375, 0f00000000;
	or.pred  	%p68, %p66, %p67;
	@%p68 bra 	$L__BB2_33;
	div.rn.f32 	%f381, %f79, %f375;
	fma.rn.f32 	%f708, %f74, %f381, %f708;
	fma.rn.f32 	%f707, %f75, %f381, %f707;
	fma.rn.f32 	%f706, %f76, %f381, %f706;
$L__BB2_33:
	ld.global.nc.u32 	%r28, [%rd12];
	setp.eq.s32 	%p69, %r2, %r28;
	@%p69 bra 	$L__BB2_37;
	mul.wide.s32 	%rd77, %r28, 4;
	add.s64 	%rd78, %rd7, %rd77;
	ld.global.nc.f32 	%f382, [%rd78];
	add.s64 	%rd79, %rd6, %rd77;
	ld.global.nc.f32 	%f383, [%rd79];
	add.s64 	%rd80, %rd5, %rd77;
	ld.global.nc.f32 	%f384, [%rd80];
	sub.f32 	%f86, %f1, %f382;
	sub.f32 	%f87, %f2, %f383;
	sub.f32 	%f88, %f3, %f384;
	mul.f32 	%f385, %f87, %f87;
	fma.rn.f32 	%f386, %f86, %f86, %f385;
	fma.rn.f32 	%f89, %f88, %f88, %f386;
	setp.geu.f32 	%p70, %f89, %f4;
	setp.leu.f32 	%p71, %f89, 0f358637BD;
	or.pred  	%p72, %p70, %p71;
	@%p72 bra 	$L__BB2_37;
	sqrt.rn.f32 	%f387, %f89;
	add.f32 	%f388, %f89, %f6;
	div.rn.f32 	%f389, %f5, %f388;
	min.f32 	%f91, %f389, %f7;
	abs.f32 	%f390, %f91;
	setp.equ.f32 	%p73, %f390, 0f7F800000;
	abs.f32 	%f391, %f387;
	setp.equ.f32 	%p74, %f391, 0f7F800000;
	or.pred  	%p75, %p73, %p74;
	setp.leu.f32 	%p76, %f387, 0f00000000;
	or.pred  	%p77, %p75, %p76;
	@%p77 bra 	$L__BB2_37;
	div.rn.f32 	%f393, %f91, %f387;
	fma.rn.f32 	%f708, %f86, %f393, %f708;
	fma.rn.f32 	%f707, %f87, %f393, %f707;
	fma.rn.f32 	%f706, %f88, %f393, %f706;
$L__BB2_37:
	ld.global.nc.u32 	%r29, [%rd12+4];
	setp.eq.s32 	%p78, %r2, %r29;
	@%p78 bra 	$L__BB2_41;
	mul.wide.s32 	%rd81, %r29, 4;
	add.s64 	%rd82, %rd7, %rd81;
	ld.global.nc.f32 	%f394, [%rd82];
	add.s64 	%rd83, %rd6, %rd81;
	ld.global.nc.f32 	%f395, [%rd83];
	add.s64 	%rd84, %rd5, %rd81;
	ld.global.nc.f32 	%f396, [%rd84];
	sub.f32 	%f98, %f1, %f394;
	sub.f32 	%f99, %f2, %f395;
	sub.f32 	%f100, %f3, %f396;
	mul.f32 	%f397, %f99, %f99;
	fma.rn.f32 	%f398, %f98, %f98, %f397;
	fma.rn.f32 	%f101, %f100, %f100, %f398;
	setp.geu.f32 	%p79, %f101, %f4;
	setp.leu.f32 	%p80, %f101, 0f358637BD;
	or.pred  	%p81, %p79, %p80;
	@%p81 bra 	$L__BB2_41;
	sqrt.rn.f32 	%f399, %f101;
	add.f32 	%f400, %f101, %f6;
	div.rn.f32 	%f401, %f5, %f400;
	min.f32 	%f103, %f401, %f7;
	abs.f32 	%f402, %f103;
	setp.equ.f32 	%p82, %f402, 0f7F800000;
	abs.f32 	%f403, %f399;
	setp.equ.f32 	%p83, %f403, 0f7F800000;
	or.pred  	%p84, %p82, %p83;
	setp.leu.f32 	%p85, %f399, 0f00000000;
	or.pred  	%p86, %p84, %p85;
	@%p86 bra 	$L__BB2_41;
	div.rn.f32 	%f405, %f103, %f399;
	fma.rn.f32 	%f708, %f98, %f405, %f708;
	fma.rn.f32 	%f707, %f99, %f405, %f707;
	fma.rn.f32 	%f706, %f100, %f405, %f706;
$L__BB2_41:
	add.s32 	%r125, %r125, 4;
	add.s32 	%r126, %r126, 4;
	setp.ne.s32 	%p87, %r126, 0;
	@%p87 bra 	$L__BB2_25;
$L__BB2_42:
	add.s32 	%r124, %r124, 1;
	setp.ne.s32 	%p88, %r124, 2;
	@%p88 bra 	$L__BB2_5;
	add.s32 	%r123, %r123, 1;
	setp.ne.s32 	%p89, %r123, 2;
	@%p89 bra 	$L__BB2_4;
	add.s32 	%r122, %r122, 1;
	setp.ne.s32 	%p90, %r122, 2;
	@%p90 bra 	$L__BB2_3;
$L__BB2_45:
	and.b32  	%r103, %r3, 2;
	setp.eq.s32 	%p91, %r103, 0;
	@%p91 bra 	$L__BB2_92;
	cvta.to.global.u64 	%rd85, %rd33;
	mul.wide.s32 	%rd86, %r2, 4;
	add.s64 	%rd87, %rd85, %rd86;
	ld.global.nc.u32 	%r35, [%rd87];
	ld.global.nc.u32 	%r36, [%rd87+4];
	setp.ne.s64 	%p92, %rd34, 0;
	shr.u32 	%r104, %r3, 6;
	and.b32  	%r105, %r104, 1;
	setp.eq.b32 	%p93, %r105, 1;
	and.pred  	%p3, %p92, %p93;
	mov.f32 	%f688, 0f00000000;
	not.pred 	%p94, %p3;
	@%p94 bra 	$L__BB2_48;
	add.s64 	%rd89, %rd3, %rd86;
	ld.global.nc.f32 	%f688, [%rd89];
$L__BB2_48:
	setp.ge.s32 	%p95, %r35, %r36;
	@%p95 bra 	$L__BB2_92;
	ld.const.f32 	%f118, [c_params+20];
	abs.f32 	%f119, %f688;
	ld.const.f32 	%f120, [c_params+84];
	ld.const.f32 	%f121, [c_params+16];
	@%p94 bra 	$L__BB2_76;
	sub.s32 	%r113, %r36, %r35;
	and.b32  	%r37, %r113, 3;
	setp.eq.s32 	%p106, %r37, 0;
	mov.u32 	%r130, %r35;
	@%p106 bra 	$L__BB2_57;
	neg.s32 	%r128, %r37;
	mov.u32 	%r130, %r35;
$L__BB2_52:
	.pragma "nounroll";
	mul.wide.s32 	%rd13, %r130, 4;
	add.s64 	%rd113, %rd2, %rd13;
	ld.global.nc.u32 	%r41, [%rd113];
	mul.wide.s32 	%rd114, %r41, 4;
	add.s64 	%rd115, %rd7, %rd114;
	ld.global.nc.f32 	%f464, [%rd115];
	add.s64 	%rd116, %rd6, %rd114;
	ld.global.nc.f32 	%f465, [%rd116];
	add.s64 	%rd117, %rd5, %rd114;
	ld.global.nc.f32 	%f466, [%rd117];
	sub.f32 	%f125, %f464, %f1;
	sub.f32 	%f126, %f465, %f2;
	sub.f32 	%f127, %f466, %f3;
	mul.f32 	%f467, %f126, %f126;
	fma.rn.f32 	%f468, %f125, %f125, %f467;
	fma.rn.f32 	%f469, %f127, %f127, %f468;
	sqrt.rn.f32 	%f128, %f469;
	setp.leu.f32 	%p107, %f128, 0f358637BD;
	@%p107 bra 	$L__BB2_56;
	setp.equ.f32 	%p108, %f119, 0f7F800000;
	add.s64 	%rd119, %rd3, %rd114;
	ld.global.nc.f32 	%f129, [%rd119];
	abs.f32 	%f470, %f129;
	setp.equ.f32 	%p109, %f470, 0f7F800000;
	or.pred  	%p110, %p108, %p109;
	mov.f32 	%f692, %f118;
	@%p110 bra 	$L__BB2_55;
	sub.f32 	%f472, %f688, %f129;
	abs.f32 	%f473, %f472;
	min.f32 	%f474, %f473, 0f447A0000;
	fma.rn.f32 	%f692, %f474, %f120, %f118;
$L__BB2_55:
	sub.f32 	%f475, %f128, %f692;
	mul.f32 	%f476, %f121, %f475;
	add.s64 	%rd120, %rd1, %rd13;
	ld.global.nc.f32 	%f477, [%rd120];
	mul.f32 	%f478, %f476, %f477;
	div.rn.f32 	%f479, %f478, %f128;
	fma.rn.f32 	%f708, %f125, %f479, %f708;
	fma.rn.f32 	%f707, %f126, %f479, %f707;
	fma.rn.f32 	%f706, %f127, %f479, %f706;
$L__BB2_56:
	add.s32 	%r130, %r130, 1;
	add.s32 	%r128, %r128, 1;
	setp.ne.s32 	%p111, %r128, 0;
	@%p111 bra 	$L__BB2_52;
$L__BB2_57:
	sub.s32 	%r114, %r35, %r36;
	setp.gt.u32 	%p112, %r114, -4;
	@%p112 bra 	$L__BB2_92;
	sub.s32 	%r131, %r130, %r36;
	add.s64 	%rd14, %rd2, 8;
	add.s64 	%rd15, %rd1, 8;
$L__BB2_59:
	mul.wide.s32 	%rd121, %r130, 4;
	add.s64 	%rd16, %rd14, %rd121;
	add.s64 	%rd17, %rd15, %rd121;
	ld.global.nc.u32 	%r48, [%rd16+-8];
	mul.wide.s32 	%rd122, %r48, 4;
	add.s64 	%rd123, %rd7, %rd122;
	ld.global.nc.f32 	%f480, [%rd123];
	add.s64 	%rd124, %rd6, %rd122;
	ld.global.nc.f32 	%f481, [%rd124];
	add.s64 	%rd125, %rd5, %rd122;
	ld.global.nc.f32 	%f482, [%rd125];
	sub.f32 	%f147, %f480, %f1;
	sub.f32 	%f148, %f481, %f2;
	sub.f32 	%f149, %f482, %f3;
	mul.f32 	%f483, %f148, %f148;
	fma.rn.f32 	%f484, %f147, %f147, %f483;
	fma.rn.f32 	%f485, %f149, %f149, %f484;
	sqrt.rn.f32 	%f150, %f485;
	setp.leu.f32 	%p113, %f150, 0f358637BD;
	@%p113 bra 	$L__BB2_63;
	setp.equ.f32 	%p114, %f119, 0f7F800000;
	add.s64 	%rd127, %rd3, %rd122;
	ld.global.nc.f32 	%f151, [%rd127];
	abs.f32 	%f486, %f151;
	setp.equ.f32 	%p115, %f486, 0f7F800000;
	or.pred  	%p116, %p114, %p115;
	mov.f32 	%f705, %f118;
	@%p116 bra 	$L__BB2_62;
	sub.f32 	%f488, %f688, %f151;
	abs.f32 	%f489, %f488;
	min.f32 	%f490, %f489, 0f447A0000;
	fma.rn.f32 	%f705, %f490, %f120, %f118;
$L__BB2_62:
	sub.f32 	%f491, %f150, %f705;
	mul.f32 	%f492, %f121, %f491;
	ld.global.nc.f32 	%f493, [%rd17+-8];
	mul.f32 	%f494, %f492, %f493;
	div.rn.f32 	%f495, %f494, %f150;
	fma.rn.f32 	%f708, %f147, %f495, %f708;
	fma.rn.f32 	%f707, %f148, %f495, %f707;
	fma.rn.f32 	%f706, %f149, %f495, %f706;
$L__BB2_63:
	ld.global.nc.u32 	%r49, [%rd16+-4];
	mul.wide.s32 	%rd128, %r49, 4;
	add.s64 	%rd129, %rd7, %rd128;
	ld.global.nc.f32 	%f496, [%rd129];
	add.s64 	%rd130, %rd6, %rd128;
	ld.global.nc.f32 	%f497, [%rd130];
	add.s64 	%rd131, %rd5, %rd128;
	ld.global.nc.f32 	%f498, [%rd131];
	sub.f32 	%f160, %f496, %f1;
	sub.f32 	%f161, %f497, %f2;
	sub.f32 	%f162, %f498, %f3;
	mul.f32 	%f499, %f161, %f161;
	fma.rn.f32 	%f500, %f160, %f160, %f499;
	fma.rn.f32 	%f501, %f162, %f162, %f500;
	sqrt.rn.f32 	%f163, %f501;
	setp.leu.f32 	%p117, %f163, 0f358637BD;
	@%p117 bra 	$L__BB2_67;
	setp.equ.f32 	%p118, %f119, 0f7F800000;
	add.s64 	%rd133, %rd3, %rd128;
	ld.global.nc.f32 	%f164, [%rd133];
	abs.f32 	%f502, %f164;
	setp.equ.f32 	%p119, %f502, 0f7F800000;
	or.pred  	%p120, %p118, %p119;
	mov.f32 	%f709, %f118;
	@%p120 bra 	$L__BB2_66;
	sub.f32 	%f504, %f688, %f164;
	abs.f32 	%f505, %f504;
	min.f32 	%f506, %f505, 0f447A0000;
	fma.rn.f32 	%f709, %f506, %f120, %f118;
$L__BB2_66:
	sub.f32 	%f507, %f163, %f709;
	mul.f32 	%f508, %f121, %f507;
	ld.global.nc.f32 	%f509, [%rd17+-4];
	mul.f32 	%f510, %f508, %f509;
	div.rn.f32 	%f511, %f510, %f163;
	fma.rn.f32 	%f708, %f160, %f511, %f708;
	fma.rn.f32 	%f707, %f161, %f511, %f707;
	fma.rn.f32 	%f706, %f162, %f511, %f706;
$L__BB2_67:
	ld.global.nc.u32 	%r50, [%rd16];
	mul.wide.s32 	%rd134, %r50, 4;
	add.s64 	%rd135, %rd7, %rd134;
	ld.global.nc.f32 	%f512, [%rd135];
	add.s64 	%rd136, %rd6, %rd134;
	ld.global.nc.f32 	%f513, [%rd136];
	add.s64 	%rd137, %rd5, %rd134;
	ld.global.nc.f32 	%f514, [%rd137];
	sub.f32 	%f173, %f512, %f1;
	sub.f32 	%f174, %f513, %f2;
	sub.f32 	%f175, %f514, %f3;
	mul.f32 	%f515, %f174, %f174;
	fma.rn.f32 	%f516, %f173, %f173, %f515;
	fma.rn.f32 	%f517, %f175, %f175, %f516;
	sqrt.rn.f32 	%f176, %f517;
	setp.leu.f32 	%p121, %f176, 0f358637BD;
	@%p121 bra 	$L__BB2_71;
	setp.equ.f32 	%p122, %f119, 0f7F800000;
	add.s64 	%rd139, %rd3, %rd134;
	ld.global.nc.f32 	%f177, [%rd139];
	abs.f32 	%f518, %f177;
	setp.equ.f32 	%p123, %f518, 0f7F800000;
	or.pred  	%p124, %p122, %p123;
	mov.f32 	%f713, %f118;
	@%p124 bra 	$L__BB2_70;
	sub.f32 	%f520, %f688, %f177;
	abs.f32 	%f521, %f520;
	min.f32 	%f522, %f521, 0f447A0000;
	fma.rn.f32 	%f713, %f522, %f120, %f118;
$L__BB2_70:
	sub.f32 	%f523, %f176, %f713;
	mul.f32 	%f524, %f121, %f523;
	ld.global.nc.f32 	%f525, [%rd17];
	mul.f32 	%f526, %f524, %f525;
	div.rn.f32 	%f527, %f526, %f176;
	fma.rn.f32 	%f708, %f173, %f527, %f708;
	fma.rn.f32 	%f707, %f174, %f527, %f707;
	fma.rn.f32 	%f706, %f175, %f527, %f706;
$L__BB2_71:
	ld.global.nc.u32 	%r51, [%rd16+4];
	mul.wide.s32 	%rd140, %r51, 4;
	add.s64 	%rd141, %rd7, %rd140;
	ld.global.nc.f32 	%f528, [%rd141];
	add.s64 	%rd142, %rd6, %rd140;
	ld.global.nc.f32 	%f529, [%rd142];
	add.s64 	%rd143, %rd5, %rd140;
	ld.global.nc.f32 	%f530, [%rd143];
	sub.f32 	%f186, %f528, %f1;
	sub.f32 	%f187, %f529, %f2;
	sub.f32 	%f188, %f530, %f3;
	mul.f32 	%f531, %f187, %f187;
	fma.rn.f32 	%f532, %f186, %f186, %f531;
	fma.rn.f32 	%f533, %f188, %f188, %f532;
	sqrt.rn.f32 	%f189, %f533;
	setp.leu.f32 	%p125, %f189, 0f358637BD;
	@%p125 bra 	$L__BB2_75;
	setp.equ.f32 	%p126, %f119, 0f7F800000;
	add.s64 	%rd145, %rd3, %rd140;
	ld.global.nc.f32 	%f190, [%rd145];
	abs.f32 	%f534, %f190;
	setp.equ.f32 	%p127, %f534, 0f7F800000;
	or.pred  	%p128, %p126, %p127;
	mov.f32 	%f717, %f118;
	@%p128 bra 	$L__BB2_74;
	sub.f32 	%f536, %f688, %f190;
	abs.f32 	%f537, %f536;
	min.f32 	%f538, %f537, 0f447A0000;
	fma.rn.f32 	%f717, %f538, %f120, %f118;
$L__BB2_74:
	sub.f32 	%f539, %f189, %f717;
	mul.f32 	%f540, %f121, %f539;
	ld.global.nc.f32 	%f541, [%rd17+4];
	mul.f32 	%f542, %f540, %f541;
	div.rn.f32 	%f543, %f542, %f189;
	fma.rn.f32 	%f708, %f186, %f543, %f708;
	fma.rn.f32 	%f707, %f187, %f543, %f707;
	fma.rn.f32 	%f706, %f188, %f543, %f706;
$L__BB2_75:
	add.s32 	%r130, %r130, 4;
	add.s32 	%r131, %r131, 4;
	setp.eq.s32 	%p129, %r131, 0;
	@%p129 bra 	$L__BB2_92;
	bra.uni 	$L__BB2_59;
$L__BB2_76:
	sub.s32 	%r106, %r36, %r35;
	and.b32  	%r54, %r106, 3;
	setp.eq.s32 	%p97, %r54, 0;
	mov.u32 	%r135, %r35;
	@%p97 bra 	$L__BB2_81;
	neg.s32 	%r133, %r54;
	mov.u32 	%r135, %r35;
$L__BB2_78:
	.pragma "nounroll";
	mul.wide.s32 	%rd18, %r135, 4;
	add.s64 	%rd90, %rd2, %rd18;
	ld.global.nc.u32 	%r107, [%rd90];
	mul.wide.s32 	%rd91, %r107, 4;
	add.s64 	%rd92, %rd7, %rd91;
	ld.global.nc.f32 	%f408, [%rd92];
	add.s64 	%rd93, %rd6, %rd91;
	ld.global.nc.f32 	%f409, [%rd93];
	add.s64 	%rd94, %rd5, %rd91;
	ld.global.nc.f32 	%f410, [%rd94];
	sub.f32 	%f202, %f408, %f1;
	sub.f32 	%f203, %f409, %f2;
	sub.f32 	%f204, %f410, %f3;
	mul.f32 	%f411, %f203, %f203;
	fma.rn.f32 	%f412, %f202, %f202, %f411;
	fma.rn.f32 	%f413, %f204, %f204, %f412;
	sqrt.rn.f32 	%f205, %f413;
	setp.leu.f32 	%p98, %f205, 0f358637BD;
	@%p98 bra 	$L__BB2_80;
	sub.f32 	%f414, %f205, %f118;
	mul.f32 	%f415, %f121, %f414;
	add.s64 	%rd95, %rd1, %rd18;
	ld.global.nc.f32 	%f416, [%rd95];
	mul.f32 	%f417, %f415, %f416;
	div.rn.f32 	%f418, %f417, %f205;
	fma.rn.f32 	%f708, %f202, %f418, %f708;
	fma.rn.f32 	%f707, %f203, %f418, %f707;
	fma.rn.f32 	%f706, %f204, %f418, %f706;
$L__BB2_80:
	add.s32 	%r135, %r135, 1;
	add.s32 	%r133, %r133, 1;
	setp.ne.s32 	%p99, %r133, 0;
	@%p99 bra 	$L__BB2_78;
$L__BB2_81:
	sub.s32 	%r108, %r35, %r36;
	setp.gt.u32 	%p100, %r108, -4;
	@%p100 bra 	$L__BB2_92;
	sub.s32 	%r136, %r135, %r36;
	add.s64 	%rd19, %rd2, 8;
	add.s64 	%rd20, %rd1, 8;
$L__BB2_83:
	mul.wide.s32 	%rd96, %r135, 4;
	add.s64 	%rd21, %rd19, %rd96;
	add.s64 	%rd22, %rd20, %rd96;
	ld.global.nc.u32 	%r109, [%rd21+-8];
	mul.wide.s32 	%rd97, %r109, 4;
	add.s64 	%rd98, %rd7, %rd97;
	ld.global.nc.f32 	%f419, [%rd98];
	add.s64 	%rd99, %rd6, %rd97;
	ld.global.nc.f32 	%f420, [%rd99];
	add.s64 	%rd100, %rd5, %rd97;
	ld.global.nc.f32 	%f421, [%rd100];
	sub.f32 	%f221, %f419, %f1;
	sub.f32 	%f222, %f420, %f2;
	sub.f32 	%f223, %f421, %f3;
	mul.f32 	%f422, %f222, %f222;
	fma.rn.f32 	%f423, %f221, %f221, %f422;
	fma.rn.f32 	%f424, %f223, %f223, %f423;
	sqrt.rn.f32 	%f224, %f424;
	setp.leu.f32 	%p101, %f224, 0f358637BD;
	@%p101 bra 	$L__BB2_85;
	sub.f32 	%f425, %f224, %f118;
	mul.f32 	%f426, %f121, %f425;
	ld.global.nc.f32 	%f427, [%rd22+-8];
	mul.f32 	%f428, %f426, %f427;
	div.rn.f32 	%f429, %f428, %f224;
	fma.rn.f32 	%f708, %f221, %f429, %f708;
	fma.rn.f32 	%f707, %f222, %f429, %f707;
	fma.rn.f32 	%f706, %f223, %f429, %f706;
$L__BB2_85:
	ld.global.nc.u32 	%r110, [%rd21+-4];
	mul.wide.s32 	%rd101, %r110, 4;
	add.s64 	%rd102, %rd7, %rd101;
	ld.global.nc.f32 	%f430, [%rd102];
	add.s64 	%rd103, %rd6, %rd101;
	ld.global.nc.f32 	%f431, [%rd103];
	add.s64 	%rd104, %rd5, %rd101;
	ld.global.nc.f32 	%f432, [%rd104];
	sub.f32 	%f231, %f430, %f1;
	sub.f32 	%f232, %f431, %f2;
	sub.f32 	%f233, %f432, %f3;
	mul.f32 	%f433, %f232, %f232;
	fma.rn.f32 	%f434, %f231, %f231, %f433;
	fma.rn.f32 	%f435, %f233, %f233, %f434;
	sqrt.rn.f32 	%f234, %f435;
	setp.leu.f32 	%p102, %f234, 0f358637BD;
	@%p102 bra 	$L__BB2_87;
	sub.f32 	%f436, %f234, %f118;
	mul.f32 	%f437, %f121, %f436;
	ld.global.nc.f32 	%f438, [%rd22+-4];
	mul.f32 	%f439, %f437, %f438;
	div.rn.f32 	%f440, %f439, %f234;
	fma.rn.f32 	%f708, %f231, %f440, %f708;
	fma.rn.f32 	%f707, %f232, %f440, %f707;
	fma.rn.f32 	%f706, %f233, %f440, %f706;
$L__BB2_87:
	ld.global.nc.u32 	%r111, [%rd21];
	mul.wide.s32 	%rd105, %r111, 4;
	add.s64 	%rd106, %rd7, %rd105;
	ld.global.nc.f32 	%f441, [%rd106];
	add.s64 	%rd107, %rd6, %rd105;
	ld.global.nc.f32 	%f442, [%rd107];
	add.s64 	%rd108, %rd5, %rd105;
	ld.global.nc.f32 	%f443, [%rd108];
	sub.f32 	%f241, %f441, %f1;
	sub.f32 	%f242, %f442, %f2;
	sub.f32 	%f243, %f443, %f3;
	mul.f32 	%f444, %f242, %f242;
	fma.rn.f32 	%f445, %f241, %f241, %f444;
	fma.rn.f32 	%f446, %f243, %f243, %f445;
	sqrt.rn.f32 	%f244, %f446;
	setp.leu.f32 	%p103, %f244, 0f358637BD;
	@%p103 bra 	$L__BB2_89;
	sub.f32 	%f447, %f244, %f118;
	mul.f32 	%f448, %f121, %f447;
	ld.global.nc.f32 	%f449, [%rd22];
	mul.f32 	%f450, %f448, %f449;
	div.rn.f32 	%f451, %f450, %f244;
	fma.rn.f32 	%f708, %f241, %f451, %f708;
	fma.rn.f32 	%f707, %f242, %f451, %f707;
	fma.rn.f32 	%f706, %f243, %f451, %f706;
$L__BB2_89:
	ld.global.nc.u32 	%r112, [%rd21+4];
	mul.wide.s32 	%rd109, %r112, 4;
	add.s64 	%rd110, %rd7, %rd109;
	ld.global.nc.f32 	%f452, [%rd110];
	add.s64 	%rd111, %rd6, %rd109;
	ld.global.nc.f32 	%f453, [%rd111];
	add.s64 	%rd112, %rd5, %rd109;
	ld.global.nc.f32 	%f454, [%rd112];
	sub.f32 	%f251, %f452, %f1;
	sub.f32 	%f252, %f453, %f2;
	sub.f32 	%f253, %f454, %f3;
	mul.f32 	%f455, %f252, %f252;
	fma.rn.f32 	%f456, %f251, %f251, %f455;
	fma.rn.f32 	%f457, %f253, %f253, %f456;
	sqrt.rn.f32 	%f254, %f457;
	setp.leu.f32 	%p104, %f254, 0f358637BD;
	@%p104 bra 	$L__BB2_91;
	sub.f32 	%f458, %f254, %f118;
	mul.f32 	%f459, %f121, %f458;
	ld.global.nc.f32 	%f460, [%rd22+4];
	mul.f32 	%f461, %f459, %f460;
	div.rn.f32 	%f462, %f461, %f254;
	fma.rn.f32 	%f708, %f251, %f462, %f708;
	fma.rn.f32 	%f707, %f252, %f462, %f707;
	fma.rn.f32 	%f706, %f253, %f462, %f706;
$L__BB2_91:
	add.s32 	%r135, %r135, 4;
	add.s32 	%r136, %r136, 4;
	setp.ne.s32 	%p105, %r136, 0;
	@%p105 bra 	$L__BB2_83;
$L__BB2_92:
	and.b32  	%r115, %r3, 4;
	setp.eq.s32 	%p130, %r115, 0;
	@%p130 bra 	$L__BB2_94;
	ld.const.f32 	%f544, [c_params+36];
	mul.f32 	%f545, %f1, %f544;
	mul.f32 	%f546, %f2, %f544;
	mul.f32 	%f547, %f3, %f544;
	sub.f32 	%f708, %f708, %f545;
	sub.f32 	%f707, %f707, %f546;
	sub.f32 	%f706, %f706, %f547;
$L__BB2_94:
	and.b32  	%r116, %r3, 16;
	setp.eq.s32 	%p131, %r116, 0;
	setp.lt.s32 	%p132, %r85, 1;
	mov.f32 	%f767, 0f00000000;
	or.pred  	%p133, %p131, %p132;
	@%p133 bra 	$L__BB2_125;
	ld.param.u64 	%rd173, [force_pass_kernel_param_19];
	ld.param.u64 	%rd172, [force_pass_kernel_param_16];
	ld.const.u32 	%r66, [c_params+92];
	ld.const.u32 	%r67, [c_params+60];
	cvt.rn.f32.u32 	%f270, %r66;
	ld.const.f32 	%f271, [c_params+96];
	neg.f32 	%f272, %f271;
	setp.ne.s64 	%p134, %rd36, 0;
	setp.ne.s64 	%p135, %rd173, 0;
	and.pred  	%p4, %p134, %p135;
	cvta.to.global.u64 	%rd23, %rd172;
	cvta.to.global.u64 	%rd24, %rd36;
	cvta.to.global.u64 	%rd25, %rd173;
	mov.f32 	%f767, 0f00000000;
	mov.b32 	%r138, 0;
	not.pred 	%p165, %p4;
$L__BB2_96:
	mul.wide.u32 	%rd146, %r138, 64;
	add.s64 	%rd26, %rd23, %rd146;
	ld.global.nc.u32 	%r69, [%rd26+4];
	setp.lt.s32 	%p136, %r69, 1;
	@%p136 bra 	$L__BB2_124;
	mov.b32 	%r139, 0;
$L__BB2_98:
	mul.wide.u32 	%rd147, %r139, 4;
	add.s64 	%rd148, %rd26, %rd147;
	ld.global.nc.u32 	%r119, [%rd148+8];
	setp.eq.s32 	%p137, %r119, %r2;
	mov.f32 	%f758, 0f3F800000;
	@%p137 bra 	$L__BB2_100;
	add.s32 	%r71, %r139, 1;
	setp.ge.u32 	%p138, %r71, %r69;
	setp.gt.u32 	%p139, %r139, 2;
	or.pred  	%p140, %p138, %p139;
	mov.u32 	%r139, %r71;
	@%p140 bra 	$L__BB2_124;
	bra.uni 	$L__BB2_98;
$L__BB2_100:
	setp.eq.s32 	%p141, %r66, 0;
	@%p141 bra 	$L__BB2_103;
	ld.global.nc.u32 	%r120, [%rd26+60];
	sub.s32 	%r72, %r67, %r120;
	setp.lt.s32 	%p142, %r72, 0;
	setp.ge.u32 	%p143, %r72, %r66;
	or.pred  	%p144, %p142, %p143;
	@%p144 bra 	$L__BB2_103;
	cvt.rn.f32.u32 	%f552, %r72;
	div.rn.f32 	%f553, %f552, %f270;
	min.f32 	%f758, %f553, 0f3F800000;
$L__BB2_103:
	ld.global.nc.u32 	%r73, [%rd26];
	setp.ne.s32 	%p145, %r73, 0;
	setp.eq.s32 	%p146, %r69, 1;
	or.pred  	%p5, %p145, %p146;
	mov.f32 	%f759, 0f00000000;
	mov.f32 	%f760, 0f00000000;
	mov.f32 	%f761, 0f00000000;
	@%p5 bra 	$L__BB2_110;
	setp.ne.s32 	%p147, %r139, 0;
	@%p147 bra 	$L__BB2_106;
	ld.global.nc.u32 	%r140, [%rd26+12];
	bra.uni 	$L__BB2_107;
$L__BB2_106:
	ld.global.nc.u32 	%r140, [%rd26+8];
$L__BB2_107:
	setp.lt.s32 	%p148, %r140, 0;
	setp.ge.s32 	%p149, %r140, %r84;
	or.pred  	%p150, %p148, %p149;
	@%p150 bra 	$L__BB2_113;
	mul.wide.u32 	%rd149, %r140, 4;
	add.s64 	%rd150, %rd7, %rd149;
	ld.global.nc.f32 	%f560, [%rd150];
	add.s64 	%rd151, %rd6, %rd149;
	ld.global.nc.f32 	%f561, [%rd151];
	add.s64 	%rd152, %rd5, %rd149;
	ld.global.nc.f32 	%f562, [%rd152];
	sub.f32 	%f279, %f1, %f560;
	sub.f32 	%f280, %f2, %f561;
	sub.f32 	%f281, %f3, %f562;
	mul.f32 	%f563, %f280, %f280;
	fma.rn.f32 	%f564, %f279, %f279, %f563;
	fma.rn.f32 	%f565, %f281, %f281, %f564;
	sqrt.rn.f32 	%f282, %f565;
	ld.global.nc.f32 	%f566, [%rd26+24];
	setp.leu.f32 	%p151, %f282, 0f358637BD;
	abs.f32 	%f567, %f282;
	setp.equ.f32 	%p152, %f567, 0f7F800000;
	setp.leu.f32 	%p153, %f566, 0f00000000;
	or.pred  	%p154, %p151, %p153;
	or.pred  	%p155, %p154, %p152;
	@%p155 bra 	$L__BB2_113;
	sub.f32 	%f569, %f282, %f566;
	ld.global.nc.f32 	%f570, [%rd26+56];
	neg.f32 	%f571, %f758;
	mul.f32 	%f572, %f570, %f571;
	mul.f32 	%f573, %f569, %f572;
	min.f32 	%f574, %f271, %f573;
	max.f32 	%f575, %f272, %f574;
	div.rn.f32 	%f576, %f575, %f282;
	mul.f32 	%f759, %f279, %f576;
	mul.f32 	%f760, %f280, %f576;
	mul.f32 	%f761, %f281, %f576;
	bra.uni 	$L__BB2_113;
$L__BB2_110:
	setp.ne.s32 	%p156, %r73, 1;
	@%p156 bra 	$L__BB2_113;
	ld.global.nc.f32 	%f583, [%rd26+24];
	ld.global.nc.f32 	%f584, [%rd26+28];
	ld.global.nc.f32 	%f585, [%rd26+32];
	sub.f32 	%f287, %f583, %f1;
	sub.f32 	%f288, %f584, %f2;
	sub.f32 	%f289, %f585, %f3;
	mul.f32 	%f586, %f288, %f288;
	fma.rn.f32 	%f587, %f287, %f287, %f586;
	fma.rn.f32 	%f588, %f289, %f289, %f587;
	sqrt.rn.f32 	%f290, %f588;
	setp.leu.f32 	%p157, %f290, 0f358637BD;
	abs.f32 	%f589, %f290;
	setp.equ.f32 	%p158, %f589, 0f7F800000;
	or.pred  	%p159, %p157, %p158;
	@%p159 bra 	$L__BB2_113;
	ld.global.nc.f32 	%f591, [%rd26+56];
	mul.f32 	%f592, %f758, %f591;
	mul.f32 	%f593, %f290, %f592;
	mul.f32 	%f594, %f593, 0f3DCCCCCD;
	min.f32 	%f595, %f594, %f271;
	div.rn.f32 	%f596, %f595, %f290;
	mul.f32 	%f759, %f287, %f596;
	mul.f32 	%f760, %f288, %f596;
	mul.f32 	%f761, %f289, %f596;
$L__BB2_113:
	abs.f32 	%f597, %f759;
	setp.equ.f32 	%p160, %f597, 0f7F800000;
	abs.f32 	%f598, %f760;
	setp.equ.f32 	%p161, %f598, 0f7F800000;
	or.pred  	%p162, %p160, %p161;
	abs.f32 	%f600, %f761;
	setp.equ.f32 	%p163, %f600, 0f7F800000;
	or.pred  	%p164, %p162, %p163;
	@%p164 bra 	$L__BB2_124;
	add.f32 	%f708, %f708, %f759;
	add.f32 	%f707, %f707, %f760;
	add.f32 	%f706, %f706, %f761;
	mul.f32 	%f602, %f760, %f760;
	fma.rn.f32 	%f603, %f759, %f759, %f602;
	fma.rn.f32 	%f604, %f761, %f761, %f603;
	sqrt.rn.f32 	%f605, %f604;
	add.f32 	%f767, %f767, %f605;
	@%p165 bra 	$L__BB2_124;
	mov.f32 	%f762, 0f00000000;
	mov.f32 	%f763, 0f00000000;
	@%p5 bra 	$L__BB2_121;
	setp.ne.s32 	%p166, %r139, 0;
	@%p166 bra 	$L__BB2_118;
	ld.global.nc.u32 	%r141, [%rd26+12];
	bra.uni 	$L__BB2_119;
$L__BB2_118:
	ld.global.nc.u32 	%r141, [%rd26+8];
$L__BB2_119:
	setp.lt.s32 	%p167, %r141, 0;
	setp.ge.s32 	%p168, %r141, %r84;
	or.pred  	%p169, %p167, %p168;
	@%p169 bra 	$L__BB2_123;
	mul.wide.u32 	%rd153, %r141, 4;
	add.s64 	%rd154, %rd7, %rd153;
	ld.global.nc.f32 	%f607, [%rd154];
	add.s64 	%rd155, %rd6, %rd153;
	ld.global.nc.f32 	%f608, [%rd155];
	add.s64 	%rd156, %rd5, %rd153;
	ld.global.nc.f32 	%f609, [%rd156];
	sub.f32 	%f610, %f1, %f607;
	sub.f32 	%f611, %f2, %f608;
	sub.f32 	%f612, %f3, %f609;
	mul.f32 	%f613, %f611, %f611;
	fma.rn.f32 	%f614, %f610, %f610, %f613;
	fma.rn.f32 	%f615, %f612, %f612, %f614;
	sqrt.rn.f32 	%f616, %f615;
	ld.global.nc.f32 	%f617, [%rd26+24];
	sub.f32 	%f618, %f616, %f617;
	abs.f32 	%f762, %f618;
	ld.global.nc.f32 	%f619, [%rd26+56];
	mul.f32 	%f620, %f619, 0f3F000000;
	mul.f32 	%f621, %f620, %f762;
	mul.f32 	%f763, %f762, %f621;
	bra.uni 	$L__BB2_123;
$L__BB2_121:
	setp.ne.s32 	%p170, %r73, 1;
	@%p170 bra 	$L__BB2_123;
	ld.global.nc.f32 	%f623, [%rd26+24];
	ld.global.nc.f32 	%f624, [%rd26+28];
	ld.global.nc.f32 	%f625, [%rd26+32];
	sub.f32 	%f626, %f623, %f1;
	sub.f32 	%f627, %f624, %f2;
	sub.f32 	%f628, %f625, %f3;
	mul.f32 	%f629, %f627, %f627;
	fma.rn.f32 	%f630, %f626, %f626, %f629;
	fma.rn.f32 	%f631, %f628, %f628, %f630;
	sqrt.rn.f32 	%f762, %f631;
	ld.global.nc.f32 	%f632, [%rd26+56];
	mul.f32 	%f633, %f632, 0f3F000000;
	mul.f32 	%f634, %f762, %f633;
	mul.f32 	%f763, %f762, %f634;
$L__BB2_123:
	mul.wide.u32 	%rd157, %r138, 4;
	add.s64 	%rd158, %rd24, %rd157;
	atom.global.add.f32 	%f635, [%rd158], %f762;
	add.s64 	%rd159, %rd25, %rd157;
	atom.global.add.f32 	%f636, [%rd159], %f763;
$L__BB2_124:
	add.s32 	%r138, %r138, 1;
	setp.ne.s32 	%p171, %r138, %r85;
	@%p171 bra 	$L__BB2_96;
$L__BB2_125:
	ld.param.u64 	%rd171, [force_pass_kernel_param_5];
	ld.param.u64 	%rd170, [force_pass_kernel_param_3];
	cvta.to.global.u64 	%rd160, %rd170;
	mul.wide.s32 	%rd161, %r2, 4;
	add.s64 	%rd162, %rd160, %rd161;
	st.global.f32 	[%rd162], %f708;
	cvta.to.global.u64 	%rd163, %rd28;
	add.s64 	%rd164, %rd163, %rd161;
	st.global.f32 	[%rd164], %f707;
	cvta.to.global.u64 	%rd165, %rd171;
	add.s64 	%rd166, %rd165, %rd161;
	st.global.f32 	[%rd166], %f706;
	setp.eq.s64 	%p172, %rd38, 0;
	@%p172 bra 	$L__BB2_127;
	cvta.to.global.u64 	%rd167, %rd38;
	add.s64 	%rd169, %rd167, %rd161;
	st.global.f32 	[%rd169], %f767;
$L__BB2_127:
	ret;

}
	// .globl	relaxation_step_kernel
.visible .entry relaxation_step_kernel(
	.param .u64 .ptr .align 1 relaxation_step_kernel_param_0,
	.param .u64 .ptr .align 1 relaxation_step_kernel_param_1,
	.param .u32 relaxation_step_kernel_param_2,
	.param .u64 .ptr .align 1 relaxation_step_kernel_param_3,
	.param .u64 .ptr .align 1 relaxation_step_kernel_param_4,
	.param .u64 .ptr .align 1 relaxation_step_kernel_param_5,
	.param .u64 .ptr .align 1 relaxation_step_kernel_param_6,
	.param .f32 relaxation_step_kernel_param_7,
	.param .u32 relaxation_step_kernel_param_8
)
{
	.reg .pred 	%p<9>;
	.reg .b32 	%r<19>;
	.reg .b32 	%f<8>;
	.reg .b64 	%rd<28>;

	ld.param.u64 	%rd12, [relaxation_step_kernel_param_0];
	ld.param.u64 	%rd7, [relaxation_step_kernel_param_1];
	ld.param.u32 	%r12, [relaxation_step_kernel_param_2];
	ld.param.u64 	%rd8, [relaxation_step_kernel_param_3];
	ld.param.u64 	%rd9, [relaxation_step_kernel_param_4];
	ld.param.u64 	%rd10, [relaxation_step_kernel_param_5];
	ld.param.u64 	%rd11, [relaxation_step_kernel_param_6];
	ld.param.f32 	%f3, [relaxation_step_kernel_param_7];
	cvta.to.global.u64 	%rd1, %rd12;
	mov.u32 	%r13, %ctaid.x;
	mov.u32 	%r14, %ntid.x;
	mov.u32 	%r15, %tid.x;
	mad.lo.s32 	%r1, %r13, %r14, %r15;
	setp.ge.s32 	%p1, %r1, %r12;
	@%p1 bra 	$L__BB3_11;
	cvta.to.global.u64 	%rd13, %rd7;
	mul.wide.s32 	%rd14, %r1, 4;
	add.s64 	%rd15, %rd13, %rd14;
	ld.global.nc.u32 	%r2, [%rd15];
	mul.wide.s32 	%rd16, %r2, 4;
	add.s64 	%rd17, %rd1, %rd16;
	ld.global.f32 	%f1, [%rd17];
	abs.f32 	%f4, %f1;
	setp.equ.f32 	%p2, %f4, 0f7F800000;
	@%p2 bra 	$L__BB3_11;
	cvta.to.global.u64 	%rd18, %rd8;
	add.s64 	%rd20, %rd18, %rd16;
	ld.global.nc.u32 	%r17, [%rd20];
	ld.global.nc.u32 	%r4, [%rd20+4];
	setp.ge.s32 	%p3, %r17, %r4;
	@%p3 bra 	$L__BB3_11;
	cvta.to.global.u64 	%rd2, %rd9;
	cvta.to.global.u64 	%rd3, %rd10;
	cvta.to.global.u64 	%rd4, %rd11;
$L__BB3_4:
	cvt.s64.s32 	%rd5, %r17;
	mul.wide.s32 	%rd21, %r17, 4;
	add.s64 	%rd22, %rd3, %rd21;
	ld.global.nc.f32 	%f5, [%rd22];
	add.f32 	%f2, %f1, %f5;
	setp.geu.f32 	%p4, %f2, %f3;
	@%p4 bra 	$L__BB3_10;
	shl.b64 	%rd23, %rd5, 2;
	add.s64 	%rd24, %rd2, %rd23;
	ld.global.nc.u32 	%r6, [%rd24];
	mul.wide.s32 	%rd25, %r6, 4;
	add.s64 	%rd6, %rd1, %rd25;
	atom.global.or.b32 	%r18, [%rd6], 0;
	mov.b32 	%f6, %r18;
	setp.geu.f32 	%p5, %f2, %f6;
	@%p5 bra 	$L__BB3_10;
	mov.b32 	%r8, %f2;
$L__BB3_7:
	atom.relaxed.global.cas.b32 	%r10, [%rd6], %r18, %r8;
	setp.eq.s32 	%p6, %r10, %r18;
	@%p6 bra 	$L__BB3_9;
	mov.b32 	%f7, %r10;
	setp.lt.f32 	%p7, %f2, %f7;
	mov.u32 	%r18, %r10;
	@%p7 bra 	$L__BB3_7;
	bra.uni 	$L__BB3_10;
$L__BB3_9:
	add.s64 	%rd27, %rd4, %rd25;
	mov.b32 	%r16, 1;
	st.global.u32 	[%rd27], %r16;
$L__BB3_10:
	add.s32 	%r17, %r17, 1;
	setp.ne.s32 	%p8, %r17, %r4;
	@%p8 bra 	$L__BB3_4;
$L__BB3_11:
	ret;

}
	// .globl	integrate_pass_kernel
.visible .entry integrate_pass_kernel(
	.param .u64 .ptr .align 1 integrate_pass_kernel_param_0,
	.param .u64 .ptr .align 1 integrate_pass_kernel_param_1,
	.param .u64 .ptr .align 1 integrate_pass_kernel_param_2,
	.param .u64 .ptr .align 1 integrate_pass_kernel_param_3,
	.param .u64 .ptr .align 1 integrate_pass_kernel_param_4,
	.param .u64 .ptr .align 1 integrate_pass_kernel_param_5,
	.param .u64 .ptr .align 1 integrate_pass_kernel_param_6,
	.param .u64 .ptr .align 1 integrate_pass_kernel_param_7,
	.param .u64 .ptr .align 1 integrate_pass_kernel_param_8,
	.param .u64 .ptr .align 1 integrate_pass_kernel_param_9,
	.param .u64 .ptr .align 1 integrate_pass_kernel_param_10,
	.param .u64 .ptr .align 1 integrate_pass_kernel_param_11,
	.param .u64 .ptr .align 1 integrate_pass_kernel_param_12,
	.param .u64 .ptr .align 1 integrate_pass_kernel_param_13,
	.param .u64 .ptr .align 1 integrate_pass_kernel_param_14,
	.param .u64 .ptr .align 1 integrate_pass_kernel_param_15,
	.param .u32 integrate_pass_kernel_param_16
)
{
	.reg .pred 	%p<17>;
	.reg .b32 	%r<8>;
	.reg .b32 	%f<128>;
	.reg .b64 	%rd<56>;

	ld.param.u64 	%rd2, [integrate_pass_kernel_param_1];
	ld.param.u64 	%rd4, [integrate_pass_kernel_param_3];
	ld.param.u64 	%rd5, [integrate_pass_kernel_param_4];
	ld.param.u64 	%rd6, [integrate_pass_kernel_param_5];
	ld.param.u64 	%rd8, [integrate_pass_kernel_param_7];
	ld.param.u64 	%rd9, [integrate_pass_kernel_param_8];
	ld.param.u64 	%rd10, [integrate_pass_kernel_param_9];
	ld.param.u64 	%rd11, [integrate_pass_kernel_param_10];
	ld.param.u64 	%rd12, [integrate_pass_kernel_param_11];
	ld.param.u64 	%rd13, [integrate_pass_kernel_param_12];
	ld.param.u64 	%rd14, [integrate_pass_kernel_param_13];
	ld.param.u64 	%rd16, [integrate_pass_kernel_param_15];
	ld.param.u32 	%r4, [integrate_pass_kernel_param_16];
	mov.u32 	%r5, %ctaid.x;
	mov.u32 	%r6, %ntid.x;
	mov.u32 	%r7, %tid.x;
	mad.lo.s32 	%r1, %r5, %r6, %r7;
	setp.ge.s32 	%p1, %r1, %r4;
	mov.f32 	%f107, 0f3F800000;
	@%p1 bra 	$L__BB4_21;
	ld.param.u64 	%rd54, [integrate_pass_kernel_param_6];
	ld.param.u64 	%rd53, [integrate_pass_kernel_param_2];
	ld.param.u64 	%rd52, [integrate_pass_kernel_param_0];
	cvta.to.global.u64 	%rd17, %rd52;
	cvta.to.global.u64 	%rd18, %rd2;
	cvta.to.global.u64 	%rd19, %rd53;
	cvta.to.global.u64 	%rd20, %rd4;
	cvta.to.global.u64 	%rd21, %rd5;
	cvta.to.global.u64 	%rd22, %rd6;
	cvta.to.global.u64 	%rd23, %rd54;
	cvta.to.global.u64 	%rd24, %rd8;
	cvta.to.global.u64 	%rd25, %rd9;
	mul.wide.s32 	%rd26, %r1, 4;
	add.s64 	%rd27, %rd17, %rd26;
	ld.global.nc.f32 	%f1, [%rd27];
	add.s64 	%rd28, %rd18, %rd26;
	ld.global.nc.f32 	%f2, [%rd28];
	add.s64 	%rd29, %rd19, %rd26;
	ld.global.nc.f32 	%f3, [%rd29];
	add.s64 	%rd30, %rd20, %rd26;
	ld.global.nc.f32 	%f4, [%rd30];
	add.s64 	%rd31, %rd21, %rd26;
	ld.global.nc.f32 	%f5, [%rd31];
	add.s64 	%rd32, %rd22, %rd26;
	ld.global.nc.f32 	%f6, [%rd32];
	add.s64 	%rd33, %rd23, %rd26;
	ld.global.nc.f32 	%f111, [%rd33];
	add.s64 	%rd34, %rd24, %rd26;
	ld.global.nc.f32 	%f112, [%rd34];
	add.s64 	%rd35, %rd25, %rd26;
	ld.global.nc.f32 	%f113, [%rd35];
	setp.eq.s64 	%p2, %rd10, 0;
	@%p2 bra 	$L__BB4_4;
	cvta.to.global.u64 	%rd36, %rd10;
	add.s64 	%rd38, %rd36, %rd26;
	ld.global.nc.f32 	%f10, [%rd38];
	setp.leu.f32 	%p3, %f10, 0f00000000;
	@%p3 bra 	$L__BB4_4;
	mov.f32 	%f107, %f10;
$L__BB4_4:
	mul.f32 	%f68, %f112, %f112;
	fma.rn.f32 	%f69, %f111, %f111, %f68;
	fma.rn.f32 	%f70, %f113, %f113, %f69;
	sqrt.rn.f32 	%f12, %f70;
	ld.const.f32 	%f13, [c_params+40];
	setp.leu.f32 	%p4, %f12, %f13;
	@%p4 bra 	$L__BB4_6;
	div.rn.f32 	%f71, %f13, %f12;
	mul.f32 	%f111, %f111, %f71;
	mul.f32 	%f112, %f112, %f71;
	mul.f32 	%f113, %f113, %f71;
$L__BB4_6:
	ld.const.f32 	%f114, [c_params+4];
	ld.const.u32 	%r2, [c_params+60];
	ld.const.u32 	%r3, [c_params+8];
	setp.ge.u32 	%p5, %r2, %r3;
	@%p5 bra 	$L__BB4_8;
	cvt.rn.f32.s32 	%f72, %r2;
	cvt.rn.f32.u32 	%f73, %r3;
	div.rn.f32 	%f74, %f72, %f73;
	mul.f32 	%f111, %f111, %f74;
	mul.f32 	%f112, %f112, %f74;
	mul.f32 	%f113, %f113, %f74;
	ld.const.f32 	%f75, [c_params+12];
	sub.f32 	%f76, %f75, %f114;
	mov.f32 	%f77, 0f3F800000;
	sub.f32 	%f78, %f77, %f74;
	fma.rn.f32 	%f114, %f76, %f78, %f114;
$L__BB4_8:
	ld.const.f32 	%f29, [c_params];
	div.rn.f32 	%f79, %f29, %f107;
	fma.rn.f32 	%f80, %f111, %f79, %f4;
	fma.rn.f32 	%f81, %f112, %f79, %f5;
	fma.rn.f32 	%f82, %f113, %f79, %f6;
	mul.f32 	%f127, %f114, %f80;
	mul.f32 	%f126, %f114, %f81;
	mul.f32 	%f125, %f114, %f82;
	ld.const.f32 	%f33, [c_params+44];
	mul.f32 	%f83, %f126, %f126;
	fma.rn.f32 	%f84, %f127, %f127, %f83;
	fma.rn.f32 	%f34, %f125, %f125, %f84;
	mul.f32 	%f85, %f33, %f33;
	setp.leu.f32 	%p6, %f34, %f85;
	@%p6 bra 	$L__BB4_10;
	sqrt.rn.f32 	%f86, %f34;
	div.rn.f32 	%f87, %f33, %f86;
	mul.f32 	%f127, %f127, %f87;
	mul.f32 	%f126, %f126, %f87;
	mul.f32 	%f125, %f125, %f87;
$L__BB4_10:
	fma.rn.f32 	%f124, %f127, %f29, %f1;
	fma.rn.f32 	%f123, %f126, %f29, %f2;
	fma.rn.f32 	%f122, %f125, %f29, %f3;
	ld.const.f32 	%f44, [c_params+80];
	setp.leu.f32 	%p7, %f44, 0f00000000;
	@%p7 bra 	$L__BB4_20;
	ld.const.f32 	%f45, [c_params+88];
	mul.f32 	%f46, %f44, %f45;
	abs.f32 	%f88, %f124;
	setp.leu.f32 	%p8, %f88, %f46;
	@%p8 bra 	$L__BB4_14;
	setp.gt.f32 	%p9, %f124, 0f00000000;
	min.f32 	%f89, %f124, %f44;
	neg.f32 	%f90, %f44;
	max.f32 	%f91, %f124, %f90;
	selp.f32 	%f124, %f89, %f91, %p9;
	mul.f32 	%f127, %f127, %f45;
	abs.f32 	%f92, %f124;
	setp.ltu.f32 	%p10, %f92, %f44;
	@%p10 bra 	$L__BB4_14;
	neg.f32 	%f93, %f127;
	mul.f32 	%f127, %f45, %f93;
$L__BB4_14:
	abs.f32 	%f94, %f123;
	setp.leu.f32 	%p11, %f94, %f46;
	@%p11 bra 	$L__BB4_17;
	setp.gt.f32 	%p12, %f123, 0f00000000;
	min.f32 	%f95, %f123, %f44;
	neg.f32 	%f96, %f44;
	max.f32 	%f97, %f123, %f96;
	selp.f32 	%f123, %f95, %f97, %p12;
	mul.f32 	%f126, %f126, %f45;
	abs.f32 	%f98, %f123;
	setp.ltu.f32 	%p13, %f98, %f44;
	@%p13 bra 	$L__BB4_17;
	neg.f32 	%f99, %f126;
	mul.f32 	%f126, %f45, %f99;
$L__BB4_17:
	abs.f32 	%f100, %f122;
	setp.leu.f32 	%p14, %f100, %f46;
	@%p14 bra 	$L__BB4_20;
	setp.gt.f32 	%p15, %f122, 0f00000000;
	min.f32 	%f101, %f122, %f44;
	neg.f32 	%f102, %f44;
	max.f32 	%f103, %f122, %f102;
	selp.f32 	%f122, %f101, %f103, %p15;
	mul.f32 	%f125, %f125, %f45;
	abs.f32 	%f104, %f122;
	setp.ltu.f32 	%p16, %f104, %f44;
	@%p16 bra 	$L__BB4_20;
	neg.f32 	%f105, %f125;
	mul.f32 	%f125, %f45, %f105;
$L__BB4_20:
	ld.param.u64 	%rd55, [integrate_pass_kernel_param_14];
	cvta.to.global.u64 	%rd39, %rd11;
	add.s64 	%rd41, %rd39, %rd26;
	st.global.f32 	[%rd41], %f124;
	cvta.to.global.u64 	%rd42, %rd12;
	add.s64 	%rd43, %rd42, %rd26;
	st.global.f32 	[%rd43], %f123;
	cvta.to.global.u64 	%rd44, %rd13;
	add.s64 	%rd45, %rd44, %rd26;
	st.global.f32 	[%rd45], %f122;
	cvta.to.global.u64 	%rd46, %rd14;
	add.s64 	%rd47, %rd46, %rd26;
	st.global.f32 	[%rd47], %f127;
	cvta.to.global.u64 	%rd48, %rd55;
	add.s64 	%rd49, %rd48, %rd26;
	st.global.f32 	[%rd49], %f126;
	cvta.to.global.u64 	%rd50, %rd16;
	add.s64 	%rd51, %rd50, %rd26;
	st.global.f32 	[%rd51], %f125;
$L__BB4_21:
	ret;

}
	// .globl	compact_frontier_kernel
.visible .entry compact_frontier_kernel(
	.param .u64 .ptr .align 1 compact_frontier_kernel_param_0,
	.param .u64 .ptr .align 1 compact_frontier_kernel_param_1,
	.param .u64 .ptr .align 1 compact_frontier_kernel_param_2,
	.param .u32 compact_frontier_kernel_param_3
)
{
	.reg .pred 	%p<3>;
	.reg .b32 	%r<8>;
	.reg .b64 	%rd<11>;

	ld.param.u64 	%rd1, [compact_frontier_kernel_param_0];
	ld.param.u64 	%rd2, [compact_frontier_kernel_param_1];
	ld.param.u64 	%rd3, [compact_frontier_kernel_param_2];
	ld.param.u32 	%r2, [compact_frontier_kernel_param_3];
	mov.u32 	%r3, %ctaid.x;
	mov.u32 	%r4, %ntid.x;
	mov.u32 	%r5, %tid.x;
	mad.lo.s32 	%r1, %r3, %r4, %r5;
	setp.ge.s32 	%p1, %r1, %r2;
	@%p1 bra 	$L__BB5_3;
	cvta.to.global.u64 	%rd4, %rd1;
	mul.wide.s32 	%rd5, %r1, 4;
	add.s64 	%rd6, %rd4, %rd5;
	ld.global.nc.u32 	%r6, [%rd6];
	setp.eq.s32 	%p2, %r6, 0;
	@%p2 bra 	$L__BB5_3;
	cvta.to.global.u64 	%rd7, %rd3;
	atom.global.add.u32 	%r7, [%rd7], 1;
	cvta.to.global.u64 	%rd8, %rd2;
	mul.wide.s32 	%rd9, %r7, 4;
	add.s64 	%rd10, %rd8, %rd9;
	st.global.u32 	[%rd10], %r1;
$L__BB5_3:
	ret;

}
	// .globl	init_centroids_kernel
.visible .entry init_centroids_kernel(
	.param .u64 .ptr .align 1 init_centroids_kernel_param_0,
	.param .u64 .ptr .align 1 init_centroids_kernel_param_1,
	.param .u64 .ptr .align 1 init_centroids_kernel_param_2,
	.param .u64 .ptr .align 1 init_centroids_kernel_param_3,
	.param .u64 .ptr .align 1 init_centroids_kernel_param_4,
	.param .u64 .ptr .align 1 init_centroids_kernel_param_5,
	.param .u64 .ptr .align 1 init_centroids_kernel_param_6,
	.param .u64 .ptr .align 1 init_centroids_kernel_param_7,
	.param .u32 init_centroids_kernel_param_8,
	.param .u32 init_centroids_kernel_param_9,
	.param .u32 init_centroids_kernel_param_10,
	.param .u32 init_centroids_kernel_param_11
)
{
	.reg .pred 	%p<32>;
	.reg .b32 	%r<123>;
	.reg .b32 	%f<217>;
	.reg .b64 	%rd<90>;

	ld.param.u64 	%rd26, [init_centroids_kernel_param_0];
	ld.param.u64 	%rd27, [init_centroids_kernel_param_1];
	ld.param.u64 	%rd28, [init_centroids_kernel_param_2];
	ld.param.u64 	%rd29, [init_centroids_kernel_param_3];
	ld.param.u64 	%rd30, [init_centroids_kernel_param_4];
	ld.param.u64 	%rd31, [init_centroids_kernel_param_5];
	ld.param.u64 	%rd32, [init_centroids_kernel_param_6];
	ld.param.u64 	%rd33, [init_centroids_kernel_param_7];
	ld.param.u32 	%r42, [init_centroids_kernel_param_8];
	ld.param.u32 	%r43, [init_centroids_kernel_param_10];
	ld.param.u32 	%r44, [init_centroids_kernel_param_11];
	cvta.to.global.u64 	%rd1, %rd31;
	cvta.to.global.u64 	%rd2, %rd28;
	cvta.to.global.u64 	%rd3, %rd30;
	cvta.to.global.u64 	%rd4, %rd27;
	cvta.to.global.u64 	%rd5, %rd29;
	cvta.to.global.u64 	%rd6, %rd26;
	cvta.to.global.u64 	%rd7, %rd33;
	cvta.to.global.u64 	%rd8, %rd32;
	mov.u32 	%r1, %ctaid.x;
	mov.u32 	%r2, %tid.x;
	mov.u32 	%r120, %ntid.x;
	or.b32  	%r45, %r43, %r1;
	setp.ne.s32 	%p1, %r45, 0;
	@%p1 bra 	$L__BB6_3;
	setp.ne.s32 	%p31, %r2, 0;
	@%p31 bra 	$L__BB6_40;
	xor.b32  	%r94, %r44, -1429050551;
	mul.lo.s32 	%r95, %r94, 1099087573;
	add.s32 	%r96, %r95, 123456789;
	add.s32 	%r97, %r95, 5783321;
	shr.u32 	%r98, %r96, 2;
	xor.b32  	%r99, %r98, %r96;
	shl.b32 	%r100, %r97, 4;
	shl.b32 	%r101, %r99, 1;
	xor.b32  	%r102, %r100, %r101;
	xor.b32  	%r103, %r102, %r97;
	xor.b32  	%r104, %r103, %r99;
	add.s32 	%r105, %r95, %r104;
	add.s32 	%r106, %r105, -637770787;
	rem.u32 	%r107, %r106, %r42;
	st.global.u32 	[%rd7], %r107;
	mul.wide.s32 	%rd81, %r107, 4;
	add.s64 	%rd82, %rd6, %rd81;
	ld.global.nc.f32 	%f200, [%rd82];
	st.global.f32 	[%rd5], %f200;
	add.s64 	%rd83, %rd4, %rd81;
	ld.global.nc.f32 	%f201, [%rd83];
	st.global.f32 	[%rd3], %f201;
	add.s64 	%rd84, %rd2, %rd81;
	ld.global.nc.f32 	%f202, [%rd84];
	st.global.f32 	[%rd1], %f202;
	bra.uni 	$L__BB6_40;
$L__BB6_3:
	setp.ne.s32 	%p2, %r1, %r43;
	@%p2 bra 	$L__BB6_40;
	setp.ge.s32 	%p3, %r2, %r42;
	@%p3 bra 	$L__BB6_24;
	setp.eq.s32 	%p4, %r43, 0;
	@%p4 bra 	$L__BB6_19;
	and.b32  	%r4, %r43, 7;
	add.s32 	%r5, %r4, -1;
	and.b32  	%r6, %r43, 3;
	and.b32  	%r7, %r43, 2147483640;
	and.b32  	%r8, %r43, 1;
	neg.s32 	%r9, %r7;
	add.s64 	%rd9, %rd5, 16;
	add.s64 	%rd10, %rd3, 16;
	mov.u32 	%r108, %r2;
$L__BB6_7:
	setp.lt.u32 	%p5, %r43, 8;
	mul.wide.u32 	%rd34, %r108, 4;
	add.s64 	%rd35, %rd6, %rd34;
	ld.global.nc.f32 	%f1, [%rd35];
	add.s64 	%rd36, %rd4, %rd34;
	ld.global.nc.f32 	%f2, [%rd36];
	add.s64 	%rd37, %rd2, %rd34;
	ld.global.nc.f32 	%f3, [%rd37];
	mov.f32 	%f210, 0f7F7FFFFF;
	mov.b32 	%r111, 0;
	@%p5 bra 	$L__BB6_10;
	add.s64 	%rd85, %rd1, 16;
	mov.f32 	%f210, 0f7F7FFFFF;
	mov.u64 	%rd86, %rd10;
	mov.u64 	%rd87, %rd9;
	mov.u32 	%r109, %r9;
$L__BB6_9:
	.pragma "nounroll";
	ld.global.f32 	%f30, [%rd87+-16];
	sub.f32 	%f31, %f1, %f30;
	ld.global.f32 	%f32, [%rd86+-16];
	sub.f32 	%f33, %f2, %f32;
	ld.global.f32 	%f34, [%rd85+-16];
	sub.f32 	%f35, %f3, %f34;
	mul.f32 	%f36, %f33, %f33;
	fma.rn.f32 	%f37, %f31, %f31, %f36;
	fma.rn.f32 	%f38, %f35, %f35, %f37;
	min.f32 	%f39, %f210, %f38;
	ld.global.f32 	%f40, [%rd87+-12];
	sub.f32 	%f41, %f1, %f40;
	ld.global.f32 	%f42, [%rd86+-12];
	sub.f32 	%f43, %f2, %f42;
	ld.global.f32 	%f44, [%rd85+-12];
	sub.f32 	%f45, %f3, %f44;
	mul.f32 	%f46, %f43, %f43;
	fma.rn.f32 	%f47, %f41, %f41, %f46;
	fma.rn.f32 	%f48, %f45, %f45, %f47;
	min.f32 	%f49, %f39, %f48;
	ld.global.f32 	%f50, [%rd87+-8];
	sub.f32 	%f51, %f1, %f50;
	ld.global.f32 	%f52, [%rd86+-8];
	sub.f32 	%f53, %f2, %f52;
	ld.global.f32 	%f54, [%rd85+-8];
	sub.f32 	%f55, %f3, %f54;
	mul.f32 	%f56, %f53, %f53;
	fma.rn.f32 	%f57, %f51, %f51, %f56;
	fma.rn.f32 	%f58, %f55, %f55, %f57;
	min.f32 	%f59, %f49, %f58;
	ld.global.f32 	%f60, [%rd87+-4];
	sub.f32 	%f61, %f1, %f60;
	ld.global.f32 	%f62, [%rd86+-4];
	sub.f32 	%f63, %f2, %f62;
	ld.global.f32 	%f64, [%rd85+-4];
	sub.f32 	%f65, %f3, %f64;
	mul.f32 	%f66, %f63, %f63;
	fma.rn.f32 	%f67, %f61, %f61, %f66;
	fma.rn.f32 	%f68, %f65, %f65, %f67;
	min.f32 	%f69, %f59, %f68;
	ld.global.f32 	%f70, [%rd87];
	sub.f32 	%f71, %f1, %f70;
	ld.global.f32 	%f72, [%rd86];
	sub.f32 	%f73, %f2, %f72;
	ld.global.f32 	%f74, [%rd85];
	sub.f32 	%f75, %f3, %f74;
	mul.f32 	%f76, %f73, %f73;
	fma.rn.f32 	%f77, %f71, %f71, %f76;
	fma.rn.f32 	%f78, %f75, %f75, %f77;
	min.f32 	%f79, %f69, %f78;
	ld.global.f32 	%f80, [%rd87+4];
	sub.f32 	%f81, %f1, %f80;
	ld.global.f32 	%f82, [%rd86+4];
	sub.f32 	%f83, %f2, %f82;
	ld.global.f32 	%f84, [%rd85+4];
	sub.f32 	%f85, %f3, %f84;
	mul.f32 	%f86, %f83, %f83;
	fma.rn.f32 	%f87, %f81, %f81, %f86;
	fma.rn.f32 	%f88, %f85, %f85, %f87;
	min.f32 	%f89, %f79, %f88;
	ld.global.f32 	%f90, [%rd87+8];
	sub.f32 	%f91, %f1, %f90;
	ld.global.f32 	%f92, [%rd86+8];
	sub.f32 	%f93, %f2, %f92;
	ld.global.f32 	%f94, [%rd85+8];
	sub.f32 	%f95, %f3, %f94;
	mul.f32 	%f96, %f93, %f93;
	fma.rn.f32 	%f97, %f91, %f91, %f96;
	fma.rn.f32 	%f98, %f95, %f95, %f97;
	min.f32 	%f99, %f89, %f98;
	ld.global.f32 	%f100, [%rd87+12];
	sub.f32 	%f101, %f1, %f100;
	ld.global.f32 	%f102, [%rd86+12];
	sub.f32 	%f103, %f2, %f102;
	ld.global.f32 	%f104, [%rd85+12];
	sub.f32 	%f105, %f3, %f104;
	mul.f32 	%f106, %f103, %f103;
	fma.rn.f32 	%f107, %f101, %f101, %f106;
	fma.rn.f32 	%f108, %f105, %f105, %f107;
	min.f32 	%f210, %f99, %f108;
	add.s32 	%r109, %r109, 8;
	add.s64 	%rd87, %rd87, 32;
	add.s64 	%rd86, %rd86, 32;
	add.s64 	%rd85, %rd85, 32;
	setp.ne.s32 	%p6, %r109, 0;
	mov.u32 	%r111, %r7;
	@%p6 bra 	$L__BB6_9;
$L__BB6_10:
	setp.eq.s32 	%p7, %r4, 0;
	@%p7 bra 	$L__BB6_18;
	setp.lt.u32 	%p8, %r5, 3;
	@%p8 bra 	$L__BB6_13;
	mul.wide.u32 	%rd38, %r111, 4;
	add.s64 	%rd39, %rd5, %rd38;
	ld.global.f32 	%f110, [%rd39];
	sub.f32 	%f111, %f1, %f110;
	add.s64 	%rd40, %rd3, %rd38;
	ld.global.f32 	%f112, [%rd40];
	sub.f32 	%f113, %f2, %f112;
	add.s64 	%rd41, %rd1, %rd38;
	ld.global.f32 	%f114, [%rd41];
	sub.f32 	%f115, %f3, %f114;
	mul.f32 	%f116, %f113, %f113;
	fma.rn.f32 	%f117, %f111, %f111, %f116;
	fma.rn.f32 	%f118, %f115, %f115, %f117;
	min.f32 	%f119, %f210, %f118;
	ld.global.f32 	%f120, [%rd39+4];
	sub.f32 	%f121, %f1, %f120;
	ld.global.f32 	%f122, [%rd40+4];
	sub.f32 	%f123, %f2, %f122;
	ld.global.f32 	%f124, [%rd41+4];
	sub.f32 	%f125, %f3, %f124;
	mul.f32 	%f126, %f123, %f123;
	fma.rn.f32 	%f127, %f121, %f121, %f126;
	fma.rn.f32 	%f128, %f125, %f125, %f127;
	min.f32 	%f129, %f119, %f128;
	ld.global.f32 	%f130, [%rd39+8];
	sub.f32 	%f131, %f1, %f130;
	ld.global.f32 	%f132, [%rd40+8];
	sub.f32 	%f133, %f2, %f132;
	ld.global.f32 	%f134, [%rd41+8];
	sub.f32 	%f135, %f3, %f134;
	mul.f32 	%f136, %f133, %f133;
	fma.rn.f32 	%f137, %f131, %f131, %f136;
	fma.rn.f32 	%f138, %f135, %f135, %f137;
	min.f32 	%f139, %f129, %f138;
	ld.global.f32 	%f140, [%rd39+12];
	sub.f32 	%f141, %f1, %f140;
	ld.global.f32 	%f142, [%rd40+12];
	sub.f32 	%f143, %f2, %f142;
	ld.global.f32 	%f144, [%rd41+12];
	sub.f32 	%f145, %f3, %f144;
	mul.f32 	%f146, %f143, %f143;
	fma.rn.f32 	%f147, %f141, %f141, %f146;
	fma.rn.f32 	%f148, %f145, %f145, %f147;
	min.f32 	%f210, %f139, %f148;
	add.s32 	%r111, %r111, 4;
$L__BB6_13:
	setp.eq.s32 	%p9, %r6, 0;
	@%p9 bra 	$L__BB6_18;
	setp.eq.s32 	%p10, %r6, 1;
	@%p10 bra 	$L__BB6_16;
	mul.wide.u32 	%rd42, %r111, 4;
	add.s64 	%rd43, %rd5, %rd42;
	ld.global.f32 	%f150, [%rd43];
	sub.f32 	%f151, %f1, %f150;
	add.s64 	%rd44, %rd3, %rd42;
	ld.global.f32 	%f152, [%rd44];
	sub.f32 	%f153, %f2, %f152;
	add.s64 	%rd45, %rd1, %rd42;
	ld.global.f32 	%f154, [%rd45];
	sub.f32 	%f155, %f3, %f154;
	mul.f32 	%f156, %f153, %f153;
	fma.rn.f32 	%f157, %f151, %f151, %f156;
	fma.rn.f32 	%f158, %f155, %f155, %f157;
	min.f32 	%f159, %f210, %f158;
	ld.global.f32 	%f160, [%rd43+4];
	sub.f32 	%f161, %f1, %f160;
	ld.global.f32 	%f162, [%rd44+4];
	sub.f32 	%f163, %f2, %f162;
	ld.global.f32 	%f164, [%rd45+4];
	sub.f32 	%f165, %f3, %f164;
	mul.f32 	%f166, %f163, %f163;
	fma.rn.f32 	%f167, %f161, %f161, %f166;
	fma.rn.f32 	%f168, %f165, %f165, %f167;
	min.f32 	%f210, %f159, %f168;
	add.s32 	%r111, %r111, 2;
$L__BB6_16:
	setp.eq.s32 	%p11, %r8, 0;
	@%p11 bra 	$L__BB6_18;
	mul.wide.u32 	%rd46, %r111, 4;
	add.s64 	%rd47, %rd5, %rd46;
	ld.global.f32 	%f169, [%rd47];
	sub.f32 	%f170, %f1, %f169;
	add.s64 	%rd48, %rd3, %rd46;
	ld.global.f32 	%f171, [%rd48];
	sub.f32 	%f172, %f2, %f171;
	add.s64 	%rd49, %rd1, %rd46;
	ld.global.f32 	%f173, [%rd49];
	sub.f32 	%f174, %f3, %f173;
	mul.f32 	%f175, %f172, %f172;
	fma.rn.f32 	%f176, %f170, %f170, %f175;
	fma.rn.f32 	%f177, %f174, %f174, %f176;
	min.f32 	%f210, %f210, %f177;
$L__BB6_18:
	mul.wide.u32 	%rd50, %r108, 4;
	add.s64 	%rd51, %rd8, %rd50;
	st.global.f32 	[%rd51], %f210;
	add.s32 	%r108, %r108, %r120;
	setp.lt.s32 	%p12, %r108, %r42;
	@%p12 bra 	$L__BB6_7;
	bra.uni 	$L__BB6_24;
$L__BB6_19:
	add.s32 	%r47, %r2, %r120;
	max.u32 	%r48, %r42, %r47;
	setp.lt.u32 	%p13, %r47, %r42;
	selp.u32 	%r49, 1, 0, %p13;
	add.s32 	%r50, %r47, %r49;
	sub.s32 	%r51, %r48, %r50;
	div.u32 	%r52, %r51, %r120;
	add.s32 	%r19, %r52, %r49;
	and.b32  	%r53, %r19, 3;
	setp.eq.s32 	%p14, %r53, 3;
	mov.u32 	%r115, %r2;
	@%p14 bra 	$L__BB6_22;
	add.s32 	%r54, %r19, 1;
	and.b32  	%r55, %r54, 3;
	mul.wide.u32 	%rd52, %r2, 4;
	add.s64 	%rd88, %rd8, %rd52;
	mul.wide.u32 	%rd19, %r120, 4;
	neg.s32 	%r113, %r55;
	mad.lo.s32 	%r115, %r120, %r55, %r2;
$L__BB6_21:
	.pragma "nounroll";
	mov.b32 	%r56, 2139095039;
	st.global.u32 	[%rd88], %r56;
	add.s64 	%rd88, %rd88, %rd19;
	add.s32 	%r113, %r113, 1;
	setp.ne.s32 	%p15, %r113, 0;
	@%p15 bra 	$L__BB6_21;
$L__BB6_22:
	setp.lt.u32 	%p16, %r19, 3;
	@%p16 bra 	$L__BB6_24;
$L__BB6_23:
	mul.wide.u32 	%rd53, %r115, 4;
	add.s64 	%rd54, %rd8, %rd53;
	mov.b32 	%r57, 2139095039;
	st.global.u32 	[%rd54], %r57;
	add.s32 	%r58, %r115, %r120;
	mul.wide.u32 	%rd55, %r58, 4;
	add.s64 	%rd56, %rd8, %rd55;
	st.global.u32 	[%rd56], %r57;
	add.s32 	%r59, %r58, %r120;
	mul.wide.u32 	%rd57, %r59, 4;
	add.s64 	%rd58, %rd8, %rd57;
	st.global.u32 	[%rd58], %r57;
	add.s32 	%r60, %r59, %r120;
	mul.wide.u32 	%rd59, %r60, 4;
	add.s64 	%rd60, %rd8, %rd59;
	st.global.u32 	[%rd60], %r57;
	add.s32 	%r115, %r60, %r120;
	setp.lt.s32 	%p17, %r115, %r42;
	@%p17 bra 	$L__BB6_23;
$L__BB6_24:
	setp.ge.s32 	%p18, %r2, %r42;
	bar.sync 	0;
	mov.f32 	%f215, 0f00000000;
	@%p18 bra 	$L__BB6_30;
	add.s32 	%r61, %r2, %r120;
	max.s32 	%r62, %r42, %r61;
	setp.lt.s32 	%p19, %r61, %r42;
	selp.u32 	%r63, 1, 0, %p19;
	add.s32 	%r64, %r61, %r63;
	sub.s32 	%r65, %r62, %r64;
	div.u32 	%r66, %r65, %r120;
	add.s32 	%r27, %r66, %r63;
	and.b32  	%r67, %r27, 3;
	setp.eq.s32 	%p20, %r67, 3;
	mov.f32 	%f215, 0f00000000;
	mov.u32 	%r118, %r2;
	@%p20 bra 	$L__BB6_28;
	mul.wide.u32 	%rd61, %r2, 4;
	add.s64 	%rd89, %rd8, %rd61;
	mul.wide.u32 	%rd23, %r120, 4;
	add.s32 	%r68, %r27, 1;
	and.b32  	%r69, %r68, 3;
	neg.s32 	%r116, %r69;
	mov.f32 	%f215, 0f00000000;
	mov.u32 	%r118, %r2;
$L__BB6_27:
	.pragma "nounroll";
	ld.global.f32 	%f182, [%rd89];
	add.f32 	%f215, %f215, %f182;
	add.s32 	%r118, %r118, %r120;
	add.s64 	%rd89, %rd89, %rd23;
	add.s32 	%r116, %r116, 1;
	setp.ne.s32 	%p21, %r116, 0;
	@%p21 bra 	$L__BB6_27;
$L__BB6_28:
	setp.lt.u32 	%p22, %r27, 3;
	@%p22 bra 	$L__BB6_30;
$L__BB6_29:
	mul.wide.u32 	%rd62, %r118, 4;
	add.s64 	%rd63, %rd8, %rd62;
	ld.global.f32 	%f183, [%rd63];
	add.f32 	%f184, %f215, %f183;
	add.s32 	%r70, %r118, %r120;
	mul.wide.u32 	%rd64, %r70, 4;
	add.s64 	%rd65, %rd8, %rd64;
	ld.global.f32 	%f185, [%rd65];
	add.f32 	%f186, %f184, %f185;
	add.s32 	%r71, %r70, %r120;
	mul.wide.u32 	%rd66, %r71, 4;
	add.s64 	%rd67, %rd8, %rd66;
	ld.global.f32 	%f187, [%rd67];
	add.f32 	%f188, %f186, %f187;
	add.s32 	%r72, %r71, %r120;
	mul.wide.u32 	%rd68, %r72, 4;
	add.s64 	%rd69, %rd8, %rd68;
	ld.global.f32 	%f189, [%rd69];
	add.f32 	%f215, %f188, %f189;
	add.s32 	%r118, %r72, %r120;
	setp.lt.s32 	%p23, %r118, %r42;
	@%p23 bra 	$L__BB6_29;
$L__BB6_30:
	shl.b32 	%r73, %r2, 2;
	mov.u32 	%r74, shared_data;
	add.s32 	%r36, %r74, %r73;
	st.shared.f32 	[%r36], %f215;
	bar.sync 	0;
	setp.lt.u32 	%p24, %r120, 2;
	@%p24 bra 	$L__BB6_34;
$L__BB6_31:
	shr.u32 	%r38, %r120, 1;
	setp.ge.u32 	%p25, %r2, %r38;
	@%p25 bra 	$L__BB6_33;
	shl.b32 	%r75, %r38, 2;
	add.s32 	%r76, %r36, %r75;
	ld.shared.f32 	%f190, [%r76];
	ld.shared.f32 	%f191, [%r36];
	add.f32 	%f192, %f190, %f191;
	st.shared.f32 	[%r36], %f192;
$L__BB6_33:
	bar.sync 	0;
	setp.gt.u32 	%p26, %r120, 3;
	mov.u32 	%r120, %r38;
	@%p26 bra 	$L__BB6_31;
$L__BB6_34:
	setp.ne.s32 	%p27, %r2, 0;
	@%p27 bra 	$L__BB6_40;
	add.s32 	%r78, %r44, %r43;
	xor.b32  	%r79, %r78, -1429050551;
	mul.lo.s32 	%r80, %r79, 1099087573;
	add.s32 	%r81, %r80, 123456789;
	add.s32 	%r82, %r80, 5783321;
	shr.u32 	%r83, %r81, 2;
	xor.b32  	%r84, %r83, %r81;
	shl.b32 	%r85, %r82, 4;
	shl.b32 	%r86, %r84, 1;
	xor.b32  	%r87, %r85, %r86;
	xor.b32  	%r88, %r87, %r82;
	xor.b32  	%r89, %r88, %r84;
	add.s32 	%r90, %r80, %r89;
	add.s32 	%r91, %r90, -637770787;
	cvt.rn.f32.u32 	%f193, %r91;
	fma.rn.f32 	%f23, %f193, 0f2F800000, 0f2F000000;
	setp.lt.s32 	%p28, %r42, 1;
	mov.b32 	%r122, 0;
	@%p28 bra 	$L__BB6_39;
	ld.shared.f32 	%f195, [shared_data];
	mul.f32 	%f24, %f23, %f195;
	mov.f32 	%f216, 0f00000000;
	mov.b32 	%r121, 0;
$L__BB6_37:
	mul.wide.u32 	%rd70, %r121, 4;
	add.s64 	%rd71, %rd8, %rd70;
	ld.global.f32 	%f196, [%rd71];
	add.f32 	%f216, %f216, %f196;
	setp.ge.f32 	%p29, %f216, %f24;
	mov.u32 	%r122, %r121;
	@%p29 bra 	$L__BB6_39;
	add.s32 	%r121, %r121, 1;
	setp.ne.s32 	%p30, %r121, %r42;
	mov.b32 	%r122, 0;
	@%p30 bra 	$L__BB6_37;
$L__BB6_39:
	mul.wide.s32 	%rd72, %r43, 4;
	add.s64 	%rd73, %rd7, %rd72;
	st.global.u32 	[%rd73], %r122;
	mul.wide.u32 	%rd74, %r122, 4;
	add.s64 	%rd75, %rd6, %rd74;
	ld.global.nc.f32 	%f197, [%rd75];
	add.s64 	%rd76, %rd5, %rd72;
	st.global.f32 	[%rd76], %f197;
	add.s64 	%rd77, %rd4, %rd74;
	ld.global.nc.f32 	%f198, [%rd77];
	add.s64 	%rd78, %rd3, %rd72;
	st.global.f32 	[%rd78], %f198;
	add.s64 	%rd79, %rd2, %rd74;
	ld.global.nc.f32 	%f199, [%rd79];
	add.s64 	%rd80, %rd1, %rd72;
	st.global.f32 	[%rd80], %f199;
$L__BB6_40:
	ret;

}
	// .globl	assign_clusters_kernel
.visible .entry assign_clusters_kernel(
	.param .u64 .ptr .align 1 assign_clusters_kernel_param_0,
	.param .u64 .ptr .align 1 assign_clusters_kernel_param_1,
	.param .u64 .ptr .align 1 assign_clusters_kernel_param_2,
	.param .u64 .ptr .align 1 assign_clusters_kernel_param_3,
	.param .u64 .ptr .align 1 assign_clusters_kernel_param_4,
	.param .u64 .ptr .align 1 assign_clusters_kernel_param_5,
	.param .u64 .ptr .align 1 assign_clusters_kernel_param_6,
	.param .u64 .ptr .align 1 assign_clusters_kernel_param_7,
	.param .u32 assign_clusters_kernel_param_8,
	.param .u32 assign_clusters_kernel_param_9
)
{
	.reg .pred 	%p<26>;
	.reg .b32 	%r<70>;
	.reg .b32 	%f<177>;
	.reg .b64 	%rd<48>;

	ld.param.u64 	%rd13, [assign_clusters_kernel_param_0];
	ld.param.u64 	%rd14, [assign_clusters_kernel_param_1];
	ld.param.u64 	%rd15, [assign_clusters_kernel_param_2];
	ld.param.u64 	%rd18, [assign_clusters_kernel_param_3];
	ld.param.u64 	%rd19, [assign_clusters_kernel_param_4];
	ld.param.u64 	%rd20, [assign_clusters_kernel_param_5];
	ld.param.u64 	%rd16, [assign_clusters_kernel_param_6];
	ld.param.u64 	%rd17, [assign_clusters_kernel_param_7];
	ld.param.u32 	%r25, [assign_clusters_kernel_param_8];
	ld.param.u32 	%r24, [assign_clusters_kernel_param_9];
	cvta.to.global.u64 	%rd1, %rd20;
	cvta.to.global.u64 	%rd2, %rd19;
	cvta.to.global.u64 	%rd3, %rd18;
	mov.u32 	%r26, %ctaid.x;
	mov.u32 	%r27, %ntid.x;
	mov.u32 	%r28, %tid.x;
	mad.lo.s32 	%r1, %r26, %r27, %r28;
	setp.ge.s32 	%p1, %r1, %r25;
	@%p1 bra 	$L__BB7_14;
	cvta.to.global.u64 	%rd21, %rd13;
	cvta.to.global.u64 	%rd22, %rd14;
	cvta.to.global.u64 	%rd23, %rd15;
	mul.wide.s32 	%rd24, %r1, 4;
	add.s64 	%rd25, %rd21, %rd24;
	ld.global.nc.f32 	%f1, [%rd25];
	add.s64 	%rd26, %rd22, %rd24;
	ld.global.nc.f32 	%f2, [%rd26];
	add.s64 	%rd27, %rd23, %rd24;
	ld.global.nc.f32 	%f3, [%rd27];
	setp.lt.s32 	%p2, %r24, 1;
	mov.b32 	%r69, 0;
	mov.f32 	%f176, 0f7F7FFFFF;
	@%p2 bra 	$L__BB7_13;
	and.b32  	%r2, %r24, 7;
	setp.lt.u32 	%p3, %r24, 8;
	mov.f32 	%f176, 0f7F7FFFFF;
	mov.b32 	%r64, 0;
	mov.u32 	%r69, %r64;
	@%p3 bra 	$L__BB7_5;
	and.b32  	%r64, %r24, 2147483640;
	add.s64 	%rd47, %rd3, 16;
	add.s64 	%rd46, %rd2, 16;
	add.s64 	%rd45, %rd1, 16;
	mov.f32 	%f176, 0f7F7FFFFF;
	mov.b32 	%r58, 0;
	mov.u32 	%r69, %r58;
$L__BB7_4:
	.pragma "nounroll";
	ld.global.nc.f32 	%f20, [%rd47+-16];
	sub.f32 	%f21, %f1, %f20;
	ld.global.nc.f32 	%f22, [%rd46+-16];
	sub.f32 	%f23, %f2, %f22;
	ld.global.nc.f32 	%f24, [%rd45+-16];
	sub.f32 	%f25, %f3, %f24;
	mul.f32 	%f26, %f23, %f23;
	fma.rn.f32 	%f27, %f21, %f21, %f26;
	fma.rn.f32 	%f28, %f25, %f25, %f27;
	setp.lt.f32 	%p4, %f28, %f176;
	selp.f32 	%f29, %f28, %f176, %p4;
	selp.b32 	%r33, %r58, %r69, %p4;
	ld.global.nc.f32 	%f30, [%rd47+-12];
	sub.f32 	%f31, %f1, %f30;
	ld.global.nc.f32 	%f32, [%rd46+-12];
	sub.f32 	%f33, %f2, %f32;
	ld.global.nc.f32 	%f34, [%rd45+-12];
	sub.f32 	%f35, %f3, %f34;
	mul.f32 	%f36, %f33, %f33;
	fma.rn.f32 	%f37, %f31, %f31, %f36;
	fma.rn.f32 	%f38, %f35, %f35, %f37;
	setp.lt.f32 	%p5, %f38, %f29;
	selp.f32 	%f39, %f38, %f29, %p5;
	add.s32 	%r34, %r58, 1;
	selp.b32 	%r35, %r34, %r33, %p5;
	ld.global.nc.f32 	%f40, [%rd47+-8];
	sub.f32 	%f41, %f1, %f40;
	ld.global.nc.f32 	%f42, [%rd46+-8];
	sub.f32 	%f43, %f2, %f42;
	ld.global.nc.f32 	%f44, [%rd45+-8];
	sub.f32 	%f45, %f3, %f44;
	mul.f32 	%f46, %f43, %f43;
	fma.rn.f32 	%f47, %f41, %f41, %f46;
	fma.rn.f32 	%f48, %f45, %f45, %f47;
	setp.lt.f32 	%p6, %f48, %f39;
	selp.f32 	%f49, %f48, %f39, %p6;
	add.s32 	%r36, %r58, 2;
	selp.b32 	%r37, %r36, %r35, %p6;
	ld.global.nc.f32 	%f50, [%rd47+-4];
	sub.f32 	%f51, %f1, %f50;
	ld.global.nc.f32 	%f52, [%rd46+-4];
	sub.f32 	%f53, %f2, %f52;
	ld.global.nc.f32 	%f54, [%rd45+-4];
	sub.f32 	%f55, %f3, %f54;
	mul.f32 	%f56, %f53, %f53;
	fma.rn.f32 	%f57, %f51, %f51, %f56;
	fma.rn.f32 	%f58, %f55, %f55, %f57;
	setp.lt.f32 	%p7, %f58, %f49;
	selp.f32 	%f59, %f58, %f49, %p7;
	add.s32 	%r38, %r58, 3;
	selp.b32 	%r39, %r38, %r37, %p7;
	ld.global.nc.f32 	%f60, [%rd47];
	sub.f32 	%f61, %f1, %f60;
	ld.global.nc.f32 	%f62, [%rd46];
	sub.f32 	%f63, %f2, %f62;
	ld.global.nc.f32 	%f64, [%rd45];
	sub.f32 	%f65, %f3, %f64;
	mul.f32 	%f66, %f63, %f63;
	fma.rn.f32 	%f67, %f61, %f61, %f66;
	fma.rn.f32 	%f68, %f65, %f65, %f67;
	setp.lt.f32 	%p8, %f68, %f59;
	selp.f32 	%f69, %f68, %f59, %p8;
	add.s32 	%r40, %r58, 4;
	selp.b32 	%r41, %r40, %r39, %p8;
	ld.global.nc.f32 	%f70, [%rd47+4];
	sub.f32 	%f71, %f1, %f70;
	ld.global.nc.f32 	%f72, [%rd46+4];
	sub.f32 	%f73, %f2, %f72;
	ld.global.nc.f32 	%f74, [%rd45+4];
	sub.f32 	%f75, %f3, %f74;
	mul.f32 	%f76, %f73, %f73;
	fma.rn.f32 	%f77, %f71, %f71, %f76;
	fma.rn.f32 	%f78, %f75, %f75, %f77;
	setp.lt.f32 	%p9, %f78, %f69;
	selp.f32 	%f79, %f78, %f69, %p9;
	add.s32 	%r42, %r58, 5;
	selp.b32 	%r43, %r42, %r41, %p9;
	ld.global.nc.f32 	%f80, [%rd47+8];
	sub.f32 	%f81, %f1, %f80;
	ld.global.nc.f32 	%f82, [%rd46+8];
	sub.f32 	%f83, %f2, %f82;
	ld.global.nc.f32 	%f84, [%rd45+8];
	sub.f32 	%f85, %f3, %f84;
	mul.f32 	%f86, %f83, %f83;
	fma.rn.f32 	%f87, %f81, %f81, %f86;
	fma.rn.f32 	%f88, %f85, %f85, %f87;
	setp.lt.f32 	%p10, %f88, %f79;
	selp.f32 	%f89, %f88, %f79, %p10;
	add.s32 	%r44, %r58, 6;
	selp.b32 	%r45, %r44, %r43, %p10;
	ld.global.nc.f32 	%f90, [%rd47+12];
	sub.f32 	%f91, %f1, %f90;
	ld.global.nc.f32 	%f92, [%rd46+12];
	sub.f32 	%f93, %f2, %f92;
	ld.global.nc.f32 	%f94, [%rd45+12];
	sub.f32 	%f95, %f3, %f94;
	mul.f32 	%f96, %f93, %f93;
	fma.rn.f32 	%f97, %f91, %f91, %f96;
	fma.rn.f32 	%f98, %f95, %f95, %f97;
	setp.lt.f32 	%p11, %f98, %f89;
	selp.f32 	%f176, %f98, %f89, %p11;
	add.s32 	%r46, %r58, 7;
	selp.b32 	%r69, %r46, %r45, %p11;
	add.s64 	%rd47, %rd47, 32;
	add.s64 	%rd46, %rd46, 32;
	add.s64 	%rd45, %rd45, 32;
	add.s32 	%r58, %r58, 8;
	setp.ne.s32 	%p12, %r58, %r64;
	@%p12 bra 	$L__BB7_4;
$L__BB7_5:
	setp.eq.s32 	%p13, %r2, 0;
	@%p13 bra 	$L__BB7_13;
	and.b32  	%r11, %r24, 3;
	setp.lt.u32 	%p14, %r2, 4;
	@%p14 bra 	$L__BB7_8;
	mul.wide.u32 	%rd28, %r64, 4;
	add.s64 	%rd29, %rd3, %rd28;
	ld.global.nc.f32 	%f100, [%rd29];
	sub.f32 	%f101, %f1, %f100;
	add.s64 	%rd30, %rd2, %rd28;
	ld.global.nc.f32 	%f102, [%rd30];
	sub.f32 	%f103, %f2, %f102;
	add.s64 	%rd31, %rd1, %rd28;
	ld.global.nc.f32 	%f104, [%rd31];
	sub.f32 	%f105, %f3, %f104;
	mul.f32 	%f106, %f103, %f103;
	fma.rn.f32 	%f107, %f101, %f101, %f106;
	fma.rn.f32 	%f108, %f105, %f105, %f107;
	setp.lt.f32 	%p15, %f108, %f176;
	selp.f32 	%f109, %f108, %f176, %p15;
	selp.b32 	%r48, %r64, %r69, %p15;
	add.s32 	%r49, %r64, 1;
	ld.global.nc.f32 	%f110, [%rd29+4];
	sub.f32 	%f111, %f1, %f110;
	ld.global.nc.f32 	%f112, [%rd30+4];
	sub.f32 	%f113, %f2, %f112;
	ld.global.nc.f32 	%f114, [%rd31+4];
	sub.f32 	%f115, %f3, %f114;
	mul.f32 	%f116, %f113, %f113;
	fma.rn.f32 	%f117, %f111, %f111, %f116;
	fma.rn.f32 	%f118, %f115, %f115, %f117;
	setp.lt.f32 	%p16, %f118, %f109;
	selp.f32 	%f119, %f118, %f109, %p16;
	selp.b32 	%r50, %r49, %r48, %p16;
	add.s32 	%r51, %r64, 2;
	ld.global.nc.f32 	%f120, [%rd29+8];
	sub.f32 	%f121, %f1, %f120;
	ld.global.nc.f32 	%f122, [%rd30+8];
	sub.f32 	%f123, %f2, %f122;
	ld.global.nc.f32 	%f124, [%rd31+8];
	sub.f32 	%f125, %f3, %f124;
	mul.f32 	%f126, %f123, %f123;
	fma.rn.f32 	%f127, %f121, %f121, %f126;
	fma.rn.f32 	%f128, %f125, %f125, %f127;
	setp.lt.f32 	%p17, %f128, %f119;
	selp.f32 	%f129, %f128, %f119, %p17;
	selp.b32 	%r52, %r51, %r50, %p17;
	add.s32 	%r53, %r64, 3;
	ld.global.nc.f32 	%f130, [%rd29+12];
	sub.f32 	%f131, %f1, %f130;
	ld.global.nc.f32 	%f132, [%rd30+12];
	sub.f32 	%f133, %f2, %f132;
	ld.global.nc.f32 	%f134, [%rd31+12];
	sub.f32 	%f135, %f3, %f134;
	mul.f32 	%f136, %f133, %f133;
	fma.rn.f32 	%f137, %f131, %f131, %f136;
	fma.rn.f32 	%f138, %f135, %f135, %f137;
	setp.lt.f32 	%p18, %f138, %f129;
	selp.f32 	%f176, %f138, %f129, %p18;
	selp.b32 	%r69, %r53, %r52, %p18;
	add.s32 	%r64, %r64, 4;
$L__BB7_8:
	setp.eq.s32 	%p19, %r11, 0;
	@%p19 bra 	$L__BB7_13;
	setp.eq.s32 	%p20, %r11, 1;
	@%p20 bra 	$L__BB7_11;
	mul.wide.u32 	%rd32, %r64, 4;
	add.s64 	%rd33, %rd3, %rd32;
	ld.global.nc.f32 	%f140, [%rd33];
	sub.f32 	%f141, %f1, %f140;
	add.s64 	%rd34, %rd2, %rd32;
	ld.global.nc.f32 	%f142, [%rd34];
	sub.f32 	%f143, %f2, %f142;
	add.s64 	%rd35, %rd1, %rd32;
	ld.global.nc.f32 	%f144, [%rd35];
	sub.f32 	%f145, %f3, %f144;
	mul.f32 	%f146, %f143, %f143;
	fma.rn.f32 	%f147, %f141, %f141, %f146;
	fma.rn.f32 	%f148, %f145, %f145, %f147;
	setp.lt.f32 	%p21, %f148, %f176;
	selp.f32 	%f149, %f148, %f176, %p21;
	selp.b32 	%r55, %r64, %r69, %p21;
	add.s32 	%r56, %r64, 1;
	ld.global.nc.f32 	%f150, [%rd33+4];
	sub.f32 	%f151, %f1, %f150;
	ld.global.nc.f32 	%f152, [%rd34+4];
	sub.f32 	%f153, %f2, %f152;
	ld.global.nc.f32 	%f154, [%rd35+4];
	sub.f32 	%f155, %f3, %f154;
	mul.f32 	%f156, %f153, %f153;
	fma.rn.f32 	%f157, %f151, %f151, %f156;
	fma.rn.f32 	%f158, %f155, %f155, %f157;
	setp.lt.f32 	%p22, %f158, %f149;
	selp.f32 	%f176, %f158, %f149, %p22;
	selp.b32 	%r69, %r56, %r55, %p22;
	add.s32 	%r64, %r64, 2;
$L__BB7_11:
	and.b32  	%r57, %r24, 1;
	setp.eq.b32 	%p23, %r57, 1;
	not.pred 	%p24, %p23;
	@%p24 bra 	$L__BB7_13;
	mul.wide.u32 	%rd36, %r64, 4;
	add.s64 	%rd37, %rd3, %rd36;
	ld.global.nc.f32 	%f159, [%rd37];
	sub.f32 	%f160, %f1, %f159;
	add.s64 	%rd38, %rd2, %rd36;
	ld.global.nc.f32 	%f161, [%rd38];
	sub.f32 	%f162, %f2, %f161;
	add.s64 	%rd39, %rd1, %rd36;
	ld.global.nc.f32 	%f163, [%rd39];
	sub.f32 	%f164, %f3, %f163;
	mul.f32 	%f165, %f162, %f162;
	fma.rn.f32 	%f166, %f160, %f160, %f165;
	fma.rn.f32 	%f167, %f164, %f164, %f166;
	setp.lt.f32 	%p25, %f167, %f176;
	selp.f32 	%f176, %f167, %f176, %p25;
	selp.b32 	%r69, %r64, %r69, %p25;
$L__BB7_13:
	cvta.to.global.u64 	%rd40, %rd16;
	add.s64 	%rd42, %rd40, %rd24;
	st.global.u32 	[%rd42], %r69;
	sqrt.rn.f32 	%f168, %f176;
	cvta.to.global.u64 	%rd43, %rd17;
	add.s64 	%rd44, %rd43, %rd24;
	st.global.f32 	[%rd44], %f168;
$L__BB7_14:
	ret;

}
	// .globl	update_centroids_kernel
.visible .entry update_centroids_kernel(
	.param .u64 .ptr .align 1 update_centroids_kernel_param_0,
	.param .u64 .ptr .align 1 update_centroids_kernel_param_1,
	.param .u64 .ptr .align 1 update_centroids_kernel_param_2,
	.param .u64 .ptr .align 1 update_centroids_kernel_param_3,
	.param .u64 .ptr .align 1 update_centroids_kernel_param_4,
	.param .u64 .ptr .align 1 update_centroids_kernel_param_5,
	.param .u64 .ptr .align 1 update_centroids_kernel_param_6,
	.param .u64 .ptr .align 1 update_centroids_kernel_param_7,
	.param .u32 update_centroids_kernel_param_8,
	.param .u32 update_centroids_kernel_param_9
)
{
	.reg .pred 	%p<18>;
	.reg .b32 	%r<84>;
	.reg .b32 	%f<97>;
	.reg .b64 	%rd<57>;

	ld.param.u64 	%rd12, [update_centroids_kernel_param_0];
	ld.param.u64 	%rd13, [update_centroids_kernel_param_1];
	ld.param.u64 	%rd14, [update_centroids_kernel_param_2];
	ld.param.u64 	%rd15, [update_centroids_kernel_param_3];
	ld.param.u64 	%rd9, [update_centroids_kernel_param_4];
	ld.param.u64 	%rd10, [update_centroids_kernel_param_5];
	ld.param.u64 	%rd11, [update_centroids_kernel_param_6];
	ld.param.u64 	%rd16, [update_centroids_kernel_param_7];
	ld.param.u32 	%r40, [update_centroids_kernel_param_8];
	ld.param.u32 	%r41, [update_centroids_kernel_param_9];
	cvta.to.global.u64 	%rd1, %rd14;
	cvta.to.global.u64 	%rd2, %rd13;
	cvta.to.global.u64 	%rd3, %rd12;
	cvta.to.global.u64 	%rd4, %rd15;
	cvta.to.global.u64 	%rd5, %rd16;
	mov.u32 	%r1, %ctaid.x;
	mov.u32 	%r2, %tid.x;
	mov.u32 	%r83, %ntid.x;
	setp.ge.s32 	%p1, %r1, %r41;
	@%p1 bra 	$L__BB8_25;
	shl.b32 	%r42, %r83, 2;
	mov.u32 	%r43, shared_mem;
	add.s32 	%r4, %r43, %r42;
	shl.b32 	%r5, %r83, 3;
	add.s32 	%r6, %r4, %r42;
	add.s32 	%r7, %r6, %r42;
	shl.b32 	%r44, %r2, 2;
	add.s32 	%r8, %r43, %r44;
	mov.b32 	%r45, 0;
	st.shared.u32 	[%r8], %r45;
	add.s32 	%r9, %r4, %r44;
	st.shared.u32 	[%r9], %r45;
	add.s32 	%r10, %r8, %r5;
	st.shared.u32 	[%r10], %r45;
	add.s32 	%r11, %r9, %r5;
	st.shared.u32 	[%r11], %r45;
	setp.ge.s32 	%p2, %r2, %r40;
	@%p2 bra 	$L__BB8_17;
	add.s32 	%r47, %r2, %r83;
	max.u32 	%r48, %r40, %r47;
	setp.lt.u32 	%p3, %r47, %r40;
	selp.u32 	%r49, 1, 0, %p3;
	add.s32 	%r50, %r47, %r49;
	sub.s32 	%r51, %r48, %r50;
	div.u32 	%r52, %r51, %r83;
	add.s32 	%r12, %r52, %r49;
	and.b32  	%r53, %r12, 3;
	setp.eq.s32 	%p4, %r53, 3;
	mov.f32 	%f85, 0f00000000;
	mov.b32 	%r79, 0;
	mov.f32 	%f86, %f85;
	mov.f32 	%f87, %f85;
	mov.u32 	%r76, %r2;
	@%p4 bra 	$L__BB8_7;
	mul.wide.u32 	%rd56, %r2, 4;
	add.s32 	%r55, %r12, 1;
	and.b32  	%r56, %r55, 3;
	neg.s32 	%r71, %r56;
	mov.f32 	%f85, 0f00000000;
	mov.b32 	%r79, 0;
	mul.wide.u32 	%rd21, %r83, 4;
	mov.u32 	%r76, %r2;
$L__BB8_4:
	.pragma "nounroll";
	add.s64 	%rd17, %rd4, %rd56;
	ld.global.nc.u32 	%r57, [%rd17];
	setp.ne.s32 	%p5, %r57, %r1;
	@%p5 bra 	$L__BB8_6;
	add.s64 	%rd18, %rd3, %rd56;
	ld.global.nc.f32 	%f42, [%rd18];
	add.f32 	%f87, %f42, %f87;
	st.shared.f32 	[%r8], %f87;
	add.s64 	%rd19, %rd2, %rd56;
	ld.global.nc.f32 	%f43, [%rd19];
	add.f32 	%f86, %f43, %f86;
	st.shared.f32 	[%r9], %f86;
	add.s64 	%rd20, %rd1, %rd56;
	ld.global.nc.f32 	%f44, [%rd20];
	add.f32 	%f85, %f44, %f85;
	st.shared.f32 	[%r10], %f85;
	add.s32 	%r79, %r79, 1;
	st.shared.u32 	[%r11], %r79;
$L__BB8_6:
	add.s32 	%r76, %r76, %r83;
	add.s64 	%rd56, %rd56, %rd21;
	add.s32 	%r71, %r71, 1;
	setp.ne.s32 	%p6, %r71, 0;
	@%p6 bra 	$L__BB8_4;
$L__BB8_7:
	setp.lt.u32 	%p7, %r12, 3;
	@%p7 bra 	$L__BB8_17;
$L__BB8_8:
	mul.wide.u32 	%rd22, %r76, 4;
	add.s64 	%rd23, %rd4, %rd22;
	ld.global.nc.u32 	%r58, [%rd23];
	setp.ne.s32 	%p8, %r58, %r1;
	@%p8 bra 	$L__BB8_10;
	add.s64 	%rd25, %rd3, %rd22;
	ld.global.nc.f32 	%f45, [%rd25];
	add.f32 	%f87, %f45, %f87;
	st.shared.f32 	[%r8], %f87;
	add.s64 	%rd26, %rd2, %rd22;
	ld.global.nc.f32 	%f46, [%rd26];
	add.f32 	%f86, %f46, %f86;
	st.shared.f32 	[%r9], %f86;
	add.s64 	%rd27, %rd1, %rd22;
	ld.global.nc.f32 	%f47, [%rd27];
	add.f32 	%f85, %f47, %f85;
	st.shared.f32 	[%r10], %f85;
	add.s32 	%r79, %r79, 1;
	st.shared.u32 	[%r11], %r79;
$L__BB8_10:
	add.s32 	%r27, %r76, %r83;
	mul.wide.u32 	%rd28, %r27, 4;
	add.s64 	%rd29, %rd4, %rd28;
	ld.global.nc.u32 	%r59, [%rd29];
	setp.ne.s32 	%p9, %r59, %r1;
	@%p9 bra 	$L__BB8_12;
	add.s64 	%rd31, %rd3, %rd28;
	ld.global.nc.f32 	%f48, [%rd31];
	add.f32 	%f87, %f48, %f87;
	st.shared.f32 	[%r8], %f87;
	add.s64 	%rd32, %rd2, %rd28;
	ld.global.nc.f32 	%f49, [%rd32];
	add.f32 	%f86, %f49, %f86;
	st.shared.f32 	[%r9], %f86;
	add.s64 	%rd33, %rd1, %rd28;
	ld.global.nc.f32 	%f50, [%rd33];
	add.f32 	%f85, %f50, %f85;
	st.shared.f32 	[%r10], %f85;
	add.s32 	%r79, %r79, 1;
	st.shared.u32 	[%r11], %r79;
$L__BB8_12:
	add.s32 	%r30, %r27, %r83;
	mul.wide.u32 	%rd34, %r30, 4;
	add.s64 	%rd35, %rd4, %rd34;
	ld.global.nc.u32 	%r60, [%rd35];
	setp.ne.s32 	%p10, %r60, %r1;
	@%p10 bra 	$L__BB8_14;
	add.s64 	%rd37, %rd3, %rd34;
	ld.global.nc.f32 	%f51, [%rd37];
	add.f32 	%f87, %f51, %f87;
	st.shared.f32 	[%r8], %f87;
	add.s64 	%rd38, %rd2, %rd34;
	ld.global.nc.f32 	%f52, [%rd38];
	add.f32 	%f86, %f52, %f86;
	st.shared.f32 	[%r9], %f86;
	add.s64 	%rd39, %rd1, %rd34;
	ld.global.nc.f32 	%f53, [%rd39];
	add.f32 	%f85, %f53, %f85;
	st.shared.f32 	[%r10], %f85;
	add.s32 	%r79, %r79, 1;
	st.shared.u32 	[%r11], %r79;
$L__BB8_14:
	add.s32 	%r33, %r30, %r83;
	mul.wide.u32 	%rd40, %r33, 4;
	add.s64 	%rd41, %rd4, %rd40;
	ld.global.nc.u32 	%r61, [%rd41];
	setp.ne.s32 	%p11, %r61, %r1;
	@%p11 bra 	$L__BB8_16;
	add.s64 	%rd43, %rd3, %rd40;
	ld.global.nc.f32 	%f54, [%rd43];
	add.f32 	%f87, %f54, %f87;
	st.shared.f32 	[%r8], %f87;
	add.s64 	%rd44, %rd2, %rd40;
	ld.global.nc.f32 	%f55, [%rd44];
	add.f32 	%f86, %f55, %f86;
	st.shared.f32 	[%r9], %f86;
	add.s64 	%rd45, %rd1, %rd40;
	ld.global.nc.f32 	%f56, [%rd45];
	add.f32 	%f85, %f56, %f85;
	st.shared.f32 	[%r10], %f85;
	add.s32 	%r79, %r79, 1;
	st.shared.u32 	[%r11], %r79;
$L__BB8_16:
	add.s32 	%r76, %r33, %r83;
	setp.lt.s32 	%p12, %r76, %r40;
	@%p12 bra 	$L__BB8_8;
$L__BB8_17:
	bar.sync 	0;
	setp.lt.u32 	%p13, %r83, 2;
	@%p13 bra 	$L__BB8_21;
$L__BB8_18:
	shr.u32 	%r38, %r83, 1;
	setp.ge.u32 	%p14, %r2, %r38;
	@%p14 bra 	$L__BB8_20;
	shl.b32 	%r62, %r38, 2;
	add.s32 	%r63, %r8, %r62;
	ld.shared.f32 	%f57, [%r63];
	ld.shared.f32 	%f58, [%r8];
	add.f32 	%f59, %f57, %f58;
	st.shared.f32 	[%r8], %f59;
	add.s32 	%r64, %r9, %r62;
	ld.shared.f32 	%f60, [%r64];
	ld.shared.f32 	%f61, [%r9];
	add.f32 	%f62, %f60, %f61;
	st.shared.f32 	[%r9], %f62;
	add.s32 	%r65, %r63, %r5;
	ld.shared.f32 	%f63, [%r65];
	ld.shared.f32 	%f64, [%r10];
	add.f32 	%f65, %f63, %f64;
	st.shared.f32 	[%r10], %f65;
	add.s32 	%r66, %r64, %r5;
	ld.shared.u32 	%r67, [%r66];
	ld.shared.u32 	%r68, [%r11];
	add.s32 	%r69, %r68, %r67;
	st.shared.u32 	[%r11], %r69;
$L__BB8_20:
	bar.sync 	0;
	setp.gt.u32 	%p15, %r83, 3;
	mov.u32 	%r83, %r38;
	@%p15 bra 	$L__BB8_18;
$L__BB8_21:
	setp.ne.s32 	%p16, %r2, 0;
	@%p16 bra 	$L__BB8_25;
	ld.shared.u32 	%r39, [%r7];
	setp.lt.s32 	%p17, %r39, 1;
	@%p17 bra 	$L__BB8_24;
	ld.shared.f32 	%f66, [shared_mem];
	cvt.rn.f32.u32 	%f67, %r39;
	div.rn.f32 	%f68, %f66, %f67;
	cvta.to.global.u64 	%rd48, %rd9;
	mul.wide.u32 	%rd49, %r1, 4;
	add.s64 	%rd50, %rd48, %rd49;
	st.global.f32 	[%rd50], %f68;
	ld.shared.f32 	%f69, [%r4];
	div.rn.f32 	%f70, %f69, %f67;
	cvta.to.global.u64 	%rd51, %rd10;
	add.s64 	%rd52, %rd51, %rd49;
	st.global.f32 	[%rd52], %f70;
	ld.shared.f32 	%f71, [%r6];
	div.rn.f32 	%f72, %f71, %f67;
	cvta.to.global.u64 	%rd53, %rd11;
	add.s64 	%rd54, %rd53, %rd49;
	st.global.f32 	[%rd54], %f72;
	add.s64 	%rd55, %rd5, %rd49;
	st.global.u32 	[%rd55], %r39;
	bra.uni 	$L__BB8_25;
$L__BB8_24:
	mul.wide.u32 	%rd46, %r1, 4;
	add.s64 	%rd47, %rd5, %rd46;
	mov.b32 	%r70, 0;
	st.global.u32 	[%rd47], %r70;
$L__BB8_25:
	ret;

}
	// .globl	compute_inertia_kernel
.visible .entry compute_inertia_kernel(
	.param .u64 .ptr .align 1 compute_inertia_kernel_param_0,
	.param .u64 .ptr .align 1 compute_inertia_kernel_param_1,
	.param .u64 .ptr .align 1 compute_inertia_kernel_param_2,
	.param .u64 .ptr .align 1 compute_inertia_kernel_param_3,
	.param .u64 .ptr .align 1 compute_inertia_kernel_param_4,
	.param .u64 .ptr .align 1 compute_inertia_kernel_param_5,
	.param .u64 .ptr .align 1 compute_inertia_kernel_param_6,
	.param .u64 .ptr .align 1 compute_inertia_kernel_param_7,
	.param .u32 compute_inertia_kernel_param_8
)
{
	.reg .pred 	%p<13>;
	.reg .b32 	%r<51>;
	.reg .b32 	%f<83>;
	.reg .b64 	%rd<78>;

	ld.param.u64 	%rd12, [compute_inertia_kernel_param_1];
	ld.param.u64 	%rd13, [compute_inertia_kernel_param_2];
	ld.param.u64 	%rd14, [compute_inertia_kernel_param_3];
	ld.param.u64 	%rd15, [compute_inertia_kernel_param_4];
	ld.param.u64 	%rd16, [compute_inertia_kernel_param_5];
	ld.param.u32 	%r18, [compute_inertia_kernel_param_8];
	cvta.to.global.u64 	%rd1, %rd16;
	cvta.to.global.u64 	%rd2, %rd13;
	cvta.to.global.u64 	%rd3, %rd15;
	cvta.to.global.u64 	%rd4, %rd12;
	cvta.to.global.u64 	%rd5, %rd14;
	mov.u32 	%r1, %tid.x;
	mov.u32 	%r2, %ctaid.x;
	mov.u32 	%r3, %ntid.x;
	mul.lo.s32 	%r19, %r2, %r3;
	add.s32 	%r20, %r19, %r3;
	min.s32 	%r4, %r20, %r18;
	shl.b32 	%r21, %r1, 2;
	mov.u32 	%r22, shared_inertia;
	add.s32 	%r5, %r22, %r21;
	mov.b32 	%r23, 0;
	st.shared.u32 	[%r5], %r23;
	add.s32 	%r48, %r19, %r1;
	setp.ge.s32 	%p1, %r48, %r4;
	@%p1 bra 	$L__BB9_7;
	add.s32 	%r24, %r48, %r3;
	max.s32 	%r25, %r4, %r24;
	sub.s32 	%r26, %r25, %r24;
	setp.ne.s32 	%p2, %r26, 0;
	selp.u32 	%r27, 1, 0, %p2;
	selp.s32 	%r28, -1, 0, %p2;
	add.s32 	%r29, %r26, %r28;
	div.u32 	%r30, %r29, %r3;
	add.s32 	%r7, %r30, %r27;
	and.b32  	%r31, %r7, 3;
	setp.eq.s32 	%p3, %r31, 3;
	mov.f32 	%f82, 0f00000000;
	@%p3 bra 	$L__BB9_4;
	mul.wide.u32 	%rd17, %r3, %r2;
	cvt.u64.u32 	%rd18, %r1;
	add.s64 	%rd19, %rd17, %rd18;
	shl.b64 	%rd77, %rd19, 2;
	add.s32 	%r32, %r7, 1;
	and.b32  	%r33, %r32, 3;
	neg.s32 	%r46, %r33;
	mov.f32 	%f82, 0f00000000;
	mul.wide.u32 	%rd30, %r3, 4;
$L__BB9_3:
	.pragma "nounroll";
	ld.param.u64 	%rd74, [compute_inertia_kernel_param_6];
	ld.param.u64 	%rd72, [compute_inertia_kernel_param_0];
	cvta.to.global.u64 	%rd20, %rd74;
	add.s64 	%rd21, %rd20, %rd77;
	ld.global.nc.u32 	%r34, [%rd21];
	cvta.to.global.u64 	%rd22, %rd72;
	add.s64 	%rd23, %rd22, %rd77;
	ld.global.nc.f32 	%f11, [%rd23];
	mul.wide.s32 	%rd24, %r34, 4;
	add.s64 	%rd25, %rd5, %rd24;
	ld.global.nc.f32 	%f12, [%rd25];
	sub.f32 	%f13, %f11, %f12;
	add.s64 	%rd26, %rd4, %rd77;
	ld.global.nc.f32 	%f14, [%rd26];
	add.s64 	%rd27, %rd3, %rd24;
	ld.global.nc.f32 	%f15, [%rd27];
	sub.f32 	%f16, %f14, %f15;
	add.s64 	%rd28, %rd2, %rd77;
	ld.global.nc.f32 	%f17, [%rd28];
	add.s64 	%rd29, %rd1, %rd24;
	ld.global.nc.f32 	%f18, [%rd29];
	sub.f32 	%f19, %f17, %f18;
	mul.f32 	%f20, %f16, %f16;
	fma.rn.f32 	%f21, %f13, %f13, %f20;
	fma.rn.f32 	%f22, %f19, %f19, %f21;
	add.f32 	%f82, %f82, %f22;
	add.s32 	%r48, %r48, %r3;
	add.s64 	%rd77, %rd77, %rd30;
	add.s32 	%r46, %r46, 1;
	setp.ne.s32 	%p4, %r46, 0;
	@%p4 bra 	$L__BB9_3;
$L__BB9_4:
	setp.lt.u32 	%p5, %r7, 3;
	@%p5 bra 	$L__BB9_6;
$L__BB9_5:
	ld.param.u64 	%rd75, [compute_inertia_kernel_param_6];
	ld.param.u64 	%rd73, [compute_inertia_kernel_param_0];
	cvta.to.global.u64 	%rd31, %rd75;
	mul.wide.u32 	%rd32, %r48, 4;
	add.s64 	%rd33, %rd31, %rd32;
	ld.global.nc.u32 	%r35, [%rd33];
	cvta.to.global.u64 	%rd34, %rd73;
	add.s64 	%rd35, %rd34, %rd32;
	ld.global.nc.f32 	%f23, [%rd35];
	mul.wide.s32 	%rd36, %r35, 4;
	add.s64 	%rd37, %rd5, %rd36;
	ld.global.nc.f32 	%f24, [%rd37];
	sub.f32 	%f25, %f23, %f24;
	add.s64 	%rd38, %rd4, %rd32;
	ld.global.nc.f32 	%f26, [%rd38];
	add.s64 	%rd39, %rd3, %rd36;
	ld.global.nc.f32 	%f27, [%rd39];
	sub.f32 	%f28, %f26, %f27;
	add.s64 	%rd40, %rd2, %rd32;
	ld.global.nc.f32 	%f29, [%rd40];
	add.s64 	%rd41, %rd1, %rd36;
	ld.global.nc.f32 	%f30, [%rd41];
	sub.f32 	%f31, %f29, %f30;
	mul.f32 	%f32, %f28, %f28;
	fma.rn.f32 	%f33, %f25, %f25, %f32;
	fma.rn.f32 	%f34, %f31, %f31, %f33;
	add.f32 	%f35, %f82, %f34;
	add.s32 	%r36, %r48, %r3;
	mul.wide.u32 	%rd42, %r36, 4;
	add.s64 	%rd43, %rd31, %rd42;
	ld.global.nc.u32 	%r37, [%rd43];
	add.s64 	%rd44, %rd34, %rd42;
	ld.global.nc.f32 	%f36, [%rd44];
	mul.wide.s32 	%rd45, %r37, 4;
	add.s64 	%rd46, %rd5, %rd45;
	ld.global.nc.f32 	%f37, [%rd46];
	sub.f32 	%f38, %f36, %f37;
	add.s64 	%rd47, %rd4, %rd42;
	ld.global.nc.f32 	%f39, [%rd47];
	add.s64 	%rd48, %rd3, %rd45;
	ld.global.nc.f32 	%f40, [%rd48];
	sub.f32 	%f41, %f39, %f40;
	add.s64 	%rd49, %rd2, %rd42;
	ld.global.nc.f32 	%f42, [%rd49];
	add.s64 	%rd50, %rd1, %rd45;
	ld.global.nc.f32 	%f43, [%rd50];
	sub.f32 	%f44, %f42, %f43;
	mul.f32 	%f45, %f41, %f41;
	fma.rn.f32 	%f46, %f38, %f38, %f45;
	fma.rn.f32 	%f47, %f44, %f44, %f46;
	add.f32 	%f48, %f35, %f47;
	add.s32 	%r38, %r36, %r3;
	mul.wide.u32 	%rd51, %r38, 4;
	add.s64 	%rd52, %rd31, %rd51;
	ld.global.nc.u32 	%r39, [%rd52];
	add.s64 	%rd53, %rd34, %rd51;
	ld.global.nc.f32 	%f49, [%rd53];
	mul.wide.s32 	%rd54, %r39, 4;
	add.s64 	%rd55, %rd5, %rd54;
	ld.global.nc.f32 	%f50, [%rd55];
	sub.f32 	%f51, %f49, %f50;
	add.s64 	%rd56, %rd4, %rd51;
	ld.global.nc.f32 	%f52, [%rd56];
	add.s64 	%rd57, %rd3, %rd54;
	ld.global.nc.f32 	%f53, [%rd57];
	sub.f32 	%f54, %f52, %f53;
	add.s64 	%rd58, %rd2, %rd51;
	ld.global.nc.f32 	%f55, [%rd58];
	add.s64 	%rd59, %rd1, %rd54;
	ld.global.nc.f32 	%f56, [%rd59];
	sub.f32 	%f57, %f55, %f56;
	mul.f32 	%f58, %f54, %f54;
	fma.rn.f32 	%f59, %f51, %f51, %f58;
	fma.rn.f32 	%f60, %f57, %f57, %f59;
	add.f32 	%f61, %f48, %f60;
	add.s32 	%r40, %r38, %r3;
	mul.wide.u32 	%rd60, %r40, 4;
	add.s64 	%rd61, %rd31, %rd60;
	ld.global.nc.u32 	%r41, [%rd61];
	add.s64 	%rd62, %rd34, %rd60;
	ld.global.nc.f32 	%f62, [%rd62];
	mul.wide.s32 	%rd63, %r41, 4;
	add.s64 	%rd64, %rd5, %rd63;
	ld.global.nc.f32 	%f63, [%rd64];
	sub.f32 	%f64, %f62, %f63;
	add.s64 	%rd65, %rd4, %rd60;
	ld.global.nc.f32 	%f65, [%rd65];
	add.s64 	%rd66, %rd3, %rd63;
	ld.global.nc.f32 	%f66, [%rd66];
	sub.f32 	%f67, %f65, %f66;
	add.s64 	%rd67, %rd2, %rd60;
	ld.global.nc.f32 	%f68, [%rd67];
	add.s64 	%rd68, %rd1, %rd63;
	ld.global.nc.f32 	%f69, [%rd68];
	sub.f32 	%f70, %f68, %f69;
	mul.f32 	%f71, %f67, %f67;
	fma.rn.f32 	%f72, %f64, %f64, %f71;
	fma.rn.f32 	%f73, %f70, %f70, %f72;
	add.f32 	%f82, %f61, %f73;
	add.s32 	%r48, %r40, %r3;
	setp.lt.s32 	%p6, %r48, %r4;
	@%p6 bra 	$L__BB9_5;
$L__BB9_6:
	st.shared.f32 	[%r5], %f82;
$L__BB9_7:
	bar.sync 	0;
	setp.lt.u32 	%p7, %r3, 2;
	@%p7 bra 	$L__BB9_12;
	mov.u32 	%r50, %r3;
$L__BB9_9:
	shr.u32 	%r17, %r50, 1;
	setp.ge.u32 	%p8, %r1, %r17;
	add.s32 	%r43, %r17, %r1;
	setp.ge.u32 	%p9, %r43, %r3;
	or.pred  	%p10, %p8, %p9;
	@%p10 bra 	$L__BB9_11;
	shl.b32 	%r44, %r17, 2;
	add.s32 	%r45, %r5, %r44;
	ld.shared.f32 	%f74, [%r45];
	ld.shared.f32 	%f75, [%r5];
	add.f32 	%f76, %f74, %f75;
	st.shared.f32 	[%r5], %f76;
$L__BB9_11:
	bar.sync 	0;
	setp.gt.u32 	%p11, %r50, 3;
	mov.u32 	%r50, %r17;
	@%p11 bra 	$L__BB9_9;
$L__BB9_12:
	setp.ne.s32 	%p12, %r1, 0;
	@%p12 bra 	$L__BB9_14;
	ld.param.u64 	%rd76, [compute_inertia_kernel_param_7];
	ld.shared.f32 	%f77, [shared_inertia];
	cvta.to.global.u64 	%rd69, %rd76;
	mul.wide.u32 	%rd70, %r2, 4;
	add.s64 	%rd71, %rd69, %rd70;
	st.global.f32 	[%rd71], %f77;
$L__BB9_14:
	ret;

}
	// .globl	compute_lof_kernel
.visible .entry compute_lof_kernel(
	.param .u64 .ptr .align 1 compute_lof_kernel_param_0,
	.param .u64 .ptr .align 1 compute_lof_kernel_param_1,
	.param .u64 .ptr .align 1 compute_lof_kernel_param_2,
	.param .u64 .ptr .align 1 compute_lof_kernel_param_3,
	.param .u64 .ptr .align 1 compute_lof_kernel_param_4,
	.param .u64 .ptr .align 1 compute_lof_kernel_param_5,
	.param .u64 .ptr .align 1 compute_lof_kernel_param_6,
	.param .align 4 .b8 compute_lof_kernel_param_7[12],
	.param .u64 .ptr .align 1 compute_lof_kernel_param_8,
	.param .u64 .ptr .align 1 compute_lof_kernel_param_9,
	.param .u32 compute_lof_kernel_param_10,
	.param .u32 compute_lof_kernel_param_11,
	.param .f32 compute_lof_kernel_param_12
)
{
	.local .align 16 .b8 	__local_depot10[256];
	.reg .b64 	%SP;
	.reg .b64 	%SPL;
	.reg .pred 	%p<265>;
	.reg .b32 	%r<324>;
	.reg .b32 	%f<621>;
	.reg .b64 	%rd<336>;

	mov.u64 	%SPL, __local_depot10;
	ld.param.u32 	%r195, [compute_lof_kernel_param_7+8];
	ld.param.u32 	%r194, [compute_lof_kernel_param_7+4];
	ld.param.u32 	%r193, [compute_lof_kernel_param_7];
	ld.param.u64 	%rd48, [compute_lof_kernel_param_0];
	ld.param.u64 	%rd49, [compute_lof_kernel_param_1];
	ld.param.u64 	%rd50, [compute_lof_kernel_param_2];
	ld.param.u64 	%rd51, [compute_lof_kernel_param_3];
	ld.param.u64 	%rd52, [compute_lof_kernel_param_4];
	ld.param.u64 	%rd53, [compute_lof_kernel_param_5];
	ld.param.u64 	%rd47, [compute_lof_kernel_param_6];
	ld.param.u64 	%rd54, [compute_lof_kernel_param_8];
	ld.param.u64 	%rd55, [compute_lof_kernel_param_9];
	ld.param.u32 	%r197, [compute_lof_kernel_param_10];
	ld.param.u32 	%r196, [compute_lof_kernel_param_11];
	ld.param.f32 	%f86, [compute_lof_kernel_param_12];
	cvta.to.global.u64 	%rd1, %rd51;
	cvta.to.global.u64 	%rd2, %rd53;
	cvta.to.global.u64 	%rd3, %rd52;
	cvta.to.global.u64 	%rd4, %rd54;
	cvta.to.global.u64 	%rd5, %rd55;
	cvta.to.global.u64 	%rd6, %rd50;
	cvta.to.global.u64 	%rd7, %rd49;
	cvta.to.global.u64 	%rd8, %rd48;
	add.u64 	%rd9, %SPL, 0;
	add.u64 	%rd10, %SPL, 128;
	mov.u32 	%r198, %ctaid.x;
	mov.u32 	%r199, %ntid.x;
	mov.u32 	%r200, %tid.x;
	mad.lo.s32 	%r4, %r198, %r199, %r200;
	setp.ge.s32 	%p9, %r4, %r197;
	@%p9 bra 	$L__BB10_215;
	mul.wide.s32 	%rd58, %r4, 4;
	add.s64 	%rd59, %rd8, %rd58;
	ld.global.nc.f32 	%f1, [%rd59];
	add.s64 	%rd60, %rd7, %rd58;
	ld.global.nc.f32 	%f2, [%rd60];
	add.s64 	%rd61, %rd6, %rd58;
	ld.global.nc.f32 	%f3, [%rd61];
	min.s32 	%r5, %r196, 32;
	setp.lt.s32 	%p10, %r196, 1;
	@%p10 bra 	$L__BB10_14;
	and.b32  	%r6, %r5, 15;
	setp.lt.u32 	%p11, %r196, 16;
	mov.b32 	%r281, 0;
	@%p11 bra 	$L__BB10_5;
	and.b32  	%r281, %r5, 48;
	mov.b32 	%r279, 0;
$L__BB10_4:
	.pragma "nounroll";
	mul.wide.u32 	%rd62, %r279, 4;
	add.s64 	%rd63, %rd9, %rd62;
	add.s64 	%rd64, %rd10, %rd62;
	mov.f32 	%f87, 0f7F7FFFFF;
	st.local.v4.f32 	[%rd63], {%f87, %f87, %f87, %f87};
	mov.b32 	%r203, -1;
	st.local.v4.u32 	[%rd64], {%r203, %r203, %r203, %r203};
	st.local.v4.f32 	[%rd63+16], {%f87, %f87, %f87, %f87};
	st.local.v4.u32 	[%rd64+16], {%r203, %r203, %r203, %r203};
	st.local.v4.f32 	[%rd63+32], {%f87, %f87, %f87, %f87};
	st.local.v4.u32 	[%rd64+32], {%r203, %r203, %r203, %r203};
	st.local.v4.f32 	[%rd63+48], {%f87, %f87, %f87, %f87};
	st.local.v4.u32 	[%rd64+48], {%r203, %r203, %r203, %r203};
	add.s32 	%r279, %r279, 16;
	setp.ne.s32 	%p12, %r279, %r281;
	@%p12 bra 	$L__BB10_4;
$L__BB10_5:
	setp.eq.s32 	%p13, %r6, 0;
	@%p13 bra 	$L__BB10_14;
	and.b32  	%r11, %r5, 7;
	setp.lt.u32 	%p14, %r6, 8;
	@%p14 bra 	$L__BB10_8;
	mul.wide.u32 	%rd65, %r281, 4;
	add.s64 	%rd66, %rd9, %rd65;
	mov.b32 	%r204, 2139095039;
	st.local.u32 	[%rd66], %r204;
	add.s64 	%rd67, %rd10, %rd65;
	mov.b32 	%r205, -1;
	st.local.u32 	[%rd67], %r205;
	st.local.u32 	[%rd66+4], %r204;
	st.local.u32 	[%rd67+4], %r205;
	st.local.u32 	[%rd66+8], %r204;
	st.local.u32 	[%rd67+8], %r205;
	st.local.u32 	[%rd66+12], %r204;
	st.local.u32 	[%rd67+12], %r205;
	st.local.u32 	[%rd66+16], %r204;
	st.local.u32 	[%rd67+16], %r205;
	st.local.u32 	[%rd66+20], %r204;
	st.local.u32 	[%rd67+20], %r205;
	st.local.u32 	[%rd66+24], %r204;
	st.local.u32 	[%rd67+24], %r205;
	st.local.u32 	[%rd66+28], %r204;
	st.local.u32 	[%rd67+28], %r205;
	add.s32 	%r281, %r281, 8;
$L__BB10_8:
	setp.eq.s32 	%p15, %r11, 0;
	@%p15 bra 	$L__BB10_14;
	and.b32  	%r14, %r5, 3;
	setp.lt.u32 	%p16, %r11, 4;
	@%p16 bra 	$L__BB10_11;
	mul.wide.u32 	%rd68, %r281, 4;
	add.s64 	%rd69, %rd9, %rd68;
	mov.b32 	%r206, 2139095039;
	st.local.u32 	[%rd69], %r206;
	add.s64 	%rd70, %rd10, %rd68;
	mov.b32 	%r207, -1;
	st.local.u32 	[%rd70], %r207;
	st.local.u32 	[%rd69+4], %r206;
	st.local.u32 	[%rd70+4], %r207;
	st.local.u32 	[%rd69+8], %r206;
	st.local.u32 	[%rd70+8], %r207;
	st.local.u32 	[%rd69+12], %r206;
	st.local.u32 	[%rd70+12], %r207;
	add.s32 	%r281, %r281, 4;
$L__BB10_11:
	setp.eq.s32 	%p17, %r14, 0;
	@%p17 bra 	$L__BB10_14;
	mov.b32 	%r284, 0;
$L__BB10_13:
	.pragma "nounroll";
	mul.wide.u32 	%rd71, %r281, 4;
	add.s64 	%rd72, %rd9, %rd71;
	mov.b32 	%r209, 2139095039;
	st.local.u32 	[%rd72], %r209;
	add.s64 	%rd73, %rd10, %rd71;
	mov.b32 	%r210, -1;
	st.local.u32 	[%rd73], %r210;
	add.s32 	%r281, %r281, 1;
	add.s32 	%r284, %r284, 1;
	setp.ne.s32 	%p18, %r284, %r14;
	@%p18 bra 	$L__BB10_13;
$L__BB10_14:
	cvta.to.global.u64 	%rd74, %rd47;
	add.s64 	%rd76, %rd74, %rd58;
	ld.global.nc.u32 	%r211, [%rd76];
	div.s32 	%r212, %r211, %r193;
	mul.lo.s32 	%r213, %r212, %r193;
	sub.s32 	%r21, %r211, %r213;
	rem.s32 	%r22, %r212, %r194;
	mul.lo.s32 	%r214, %r193, %r194;
	div.s32 	%r23, %r211, %r214;
	mul.wide.s32 	%rd77, %r5, 4;
	add.s64 	%rd11, %rd9, %rd77;
	add.s64 	%rd12, %rd10, %rd77;
	setp.gt.s32 	%p19, %r196, 1;
	@%p19 bra 	$L__BB10_127;
	setp.gt.s32 	%p20, %r21, 0;
	setp.gt.s32 	%p21, %r193, -1;
	and.pred  	%p1, %p20, %p21;
	add.s32 	%r24, %r21, -1;
	or.b32  	%r25, %r21, %r193;
	add.s32 	%r26, %r21, 1;
	setp.gt.s32 	%p22, %r21, -2;
	setp.lt.s32 	%p23, %r26, %r193;
	and.pred  	%p2, %p22, %p23;
	mov.b32 	%r304, -1;
$L__BB10_16:
	add.s32 	%r217, %r304, %r23;
	setp.gt.s32 	%p24, %r217, -1;
	setp.lt.s32 	%p25, %r217, %r195;
	and.pred  	%p7, %p24, %p25;
	mul.lo.s32 	%r108, %r217, %r194;
	mov.b32 	%r305, -1;
$L__BB10_17:
	add.s32 	%r218, %r305, %r22;
	setp.gt.s32 	%p26, %r218, -1;
	setp.lt.s32 	%p27, %r218, %r194;
	and.pred  	%p8, %p26, %p27;
	add.s32 	%r219, %r218, %r108;
	mul.lo.s32 	%r110, %r219, %r193;
	and.pred  	%p29, %p1, %p8;
	and.pred  	%p30, %p29, %p7;
	not.pred 	%p31, %p30;
	@%p31 bra 	$L__BB10_53;
	add.s32 	%r220, %r24, %r110;
	mul.wide.s32 	%rd78, %r220, 4;
	add.s64 	%rd79, %rd3, %rd78;
	ld.global.nc.u32 	%r111, [%rd79];
	add.s64 	%rd80, %rd2, %rd78;
	ld.global.nc.u32 	%r112, [%rd80];
	setp.ge.s32 	%p32, %r111, %r112;
	@%p32 bra 	$L__BB10_53;
	sub.s32 	%r221, %r112, %r111;
	and.b32  	%r113, %r221, 3;
	setp.eq.s32 	%p33, %r113, 0;
	mov.u32 	%r306, %r111;
	@%p33 bra 	$L__BB10_35;
	mul.wide.s32 	%rd81, %r111, 4;
	add.s64 	%rd29, %rd1, %rd81;
	ld.global.nc.u32 	%r114, [%rd29];
	setp.eq.s32 	%p34, %r4, %r114;
	@%p34 bra 	$L__BB10_24;
	mul.wide.s32 	%rd82, %r114, 4;
	add.s64 	%rd83, %rd8, %rd82;
	ld.global.nc.f32 	%f88, [%rd83];
	add.s64 	%rd84, %rd7, %rd82;
	ld.global.nc.f32 	%f89, [%rd84];
	add.s64 	%rd85, %rd6, %rd82;
	ld.global.nc.f32 	%f90, [%rd85];
	sub.f32 	%f91, %f1, %f88;
	sub.f32 	%f92, %f2, %f89;
	sub.f32 	%f93, %f3, %f90;
	mul.f32 	%f94, %f92, %f92;
	fma.rn.f32 	%f95, %f91, %f91, %f94;
	fma.rn.f32 	%f96, %f93, %f93, %f95;
	sqrt.rn.f32 	%f31, %f96;
	setp.gtu.f32 	%p35, %f31, %f86;
	@%p35 bra 	$L__BB10_24;
	ld.local.f32 	%f97, [%rd11+-4];
	setp.geu.f32 	%p36, %f31, %f97;
	@%p36 bra 	$L__BB10_24;
	st.local.f32 	[%rd11+-4], %f31;
	st.local.u32 	[%rd12+-4], %r114;
$L__BB10_24:
	add.s32 	%r306, %r111, 1;
	setp.eq.s32 	%p37, %r113, 1;
	@%p37 bra 	$L__BB10_35;
	ld.global.nc.u32 	%r116, [%rd29+4];
	setp.eq.s32 	%p38, %r4, %r116;
	@%p38 bra 	$L__BB10_29;
	mul.wide.s32 	%rd86, %r116, 4;
	add.s64 	%rd87, %rd8, %rd86;
	ld.global.nc.f32 	%f98, [%rd87];
	add.s64 	%rd88, %rd7, %rd86;
	ld.global.nc.f32 	%f99, [%rd88];
	add.s64 	%rd89, %rd6, %rd86;
	ld.global.nc.f32 	%f100, [%rd89];
	sub.f32 	%f101, %f1, %f98;
	sub.f32 	%f102, %f2, %f99;
	sub.f32 	%f103, %f3, %f100;
	mul.f32 	%f104, %f102, %f102;
	fma.rn.f32 	%f105, %f101, %f101, %f104;
	fma.rn.f32 	%f106, %f103, %f103, %f105;
	sqrt.rn.f32 	%f32, %f106;
	setp.gtu.f32 	%p39, %f32, %f86;
	@%p39 bra 	$L__BB10_29;
	ld.local.f32 	%f107, [%rd11+-4];
	setp.geu.f32 	%p40, %f32, %f107;
	@%p40 bra 	$L__BB10_29;
	st.local.f32 	[%rd11+-4], %f32;
	st.local.u32 	[%rd12+-4], %r116;
$L__BB10_29:
	add.s32 	%r306, %r111, 2;
	setp.eq.s32 	%p41, %r113, 2;
	@%p41 bra 	$L__BB10_35;
	ld.global.nc.u32 	%r118, [%rd29+8];
	setp.eq.s32 	%p42, %r4, %r118;
	@%p42 bra 	$L__BB10_34;
	mul.wide.s32 	%rd90, %r118, 4;
	add.s64 	%rd91, %rd8, %rd90;
	ld.global.nc.f32 	%f108, [%rd91];
	add.s64 	%rd92, %rd7, %rd90;
	ld.global.nc.f32 	%f109, [%rd92];
	add.s64 	%rd93, %rd6, %rd90;
	ld.global.nc.f32 	%f110, [%rd93];
	sub.f32 	%f111, %f1, %f108;
	sub.f32 	%f112, %f2, %f109;
	sub.f32 	%f113, %f3, %f110;
	mul.f32 	%f114, %f112, %f112;
	fma.rn.f32 	%f115, %f111, %f111, %f114;
	fma.rn.f32 	%f116, %f113, %f113, %f115;
	sqrt.rn.f32 	%f33, %f116;
	setp.gtu.f32 	%p43, %f33, %f86;
	@%p43 bra 	$L__BB10_34;
	ld.local.f32 	%f117, [%rd11+-4];
	setp.geu.f32 	%p44, %f33, %f117;
	@%p44 bra 	$L__BB10_34;
	st.local.f32 	[%rd11+-4], %f33;
	st.local.u32 	[%rd12+-4], %r118;
$L__BB10_34:
	add.s32 	%r306, %r111, 3;
$L__BB10_35:
	sub.s32 	%r222, %r111, %r112;
	setp.gt.u32 	%p45, %r222, -4;
	@%p45 bra 	$L__BB10_53;
$L__BB10_36:
	mul.wide.s32 	%rd94, %r306, 4;
	add.s64 	%rd30, %rd1, %rd94;
	ld.global.nc.u32 	%r122, [%rd30];
	setp.eq.s32 	%p46, %r4, %r122;
	@%p46 bra 	$L__BB10_40;
	mul.wide.s32 	%rd95, %r122, 4;
	add.s64 	%rd96, %rd8, %rd95;
	ld.global.nc.f32 	%f118, [%rd96];
	add.s64 	%rd97, %rd7, %rd95;
	ld.global.nc.f32 	%f119, [%rd97];
	add.s64 	%rd98, %rd6, %rd95;
	ld.global.nc.f32 	%f120, [%rd98];
	sub.f32 	%f121, %f1, %f118;
	sub.f32 	%f122, %f2, %f119;
	sub.f32 	%f123, %f3, %f120;
	mul.f32 	%f124, %f122, %f122;
	fma.rn.f32 	%f125, %f121, %f121, %f124;
	fma.rn.f32 	%f126, %f123, %f123, %f125;
	sqrt.rn.f32 	%f34, %f126;
	setp.gtu.f32 	%p47, %f34, %f86;
	@%p47 bra 	$L__BB10_40;
	ld.local.f32 	%f127, [%rd11+-4];
	setp.geu.f32 	%p48, %f34, %f127;
	@%p48 bra 	$L__BB10_40;
	st.local.f32 	[%rd11+-4], %f34;
	st.local.u32 	[%rd12+-4], %r122;
$L__BB10_40:
	ld.global.nc.u32 	%r123, [%rd30+4];
	setp.eq.s32 	%p49, %r4, %r123;
	@%p49 bra 	$L__BB10_44;
	mul.wide.s32 	%rd99, %r123, 4;
	add.s64 	%rd100, %rd8, %rd99;
	ld.global.nc.f32 	%f128, [%rd100];
	add.s64 	%rd101, %rd7, %rd99;
	ld.global.nc.f32 	%f129, [%rd101];
	add.s64 	%rd102, %rd6, %rd99;
	ld.global.nc.f32 	%f130, [%rd102];
	sub.f32 	%f131, %f1, %f128;
	sub.f32 	%f132, %f2, %f129;
	sub.f32 	%f133, %f3, %f130;
	mul.f32 	%f134, %f132, %f132;
	fma.rn.f32 	%f135, %f131, %f131, %f134;
	fma.rn.f32 	%f136, %f133, %f133, %f135;
	sqrt.rn.f32 	%f35, %f136;
	setp.gtu.f32 	%p50, %f35, %f86;
	@%p50 bra 	$L__BB10_44;
	ld.local.f32 	%f137, [%rd11+-4];
	setp.geu.f32 	%p51, %f35, %f137;
	@%p51 bra 	$L__BB10_44;
	st.local.f32 	[%rd11+-4], %f35;
	st.local.u32 	[%rd12+-4], %r123;
$L__BB10_44:
	ld.global.nc.u32 	%r124, [%rd30+8];
	setp.eq.s32 	%p52, %r4, %r124;
	@%p52 bra 	$L__BB10_48;
	mul.wide.s32 	%rd103, %r124, 4;
	add.s64 	%rd104, %rd8, %rd103;
	ld.global.nc.f32 	%f138, [%rd104];
	add.s64 	%rd105, %rd7, %rd103;
	ld.global.nc.f32 	%f139, [%rd105];
	add.s64 	%rd106, %rd6, %rd103;
	ld.global.nc.f32 	%f140, [%rd106];
	sub.f32 	%f141, %f1, %f138;
	sub.f32 	%f142, %f2, %f139;
	sub.f32 	%f143, %f3, %f140;
	mul.f32 	%f144, %f142, %f142;
	fma.rn.f32 	%f145, %f141, %f141, %f144;
	fma.rn.f32 	%f146, %f143, %f143, %f145;
	sqrt.rn.f32 	%f36, %f146;
	setp.gtu.f32 	%p53, %f36, %f86;
	@%p53 bra 	$L__BB10_48;
	ld.local.f32 	%f147, [%rd11+-4];
	setp.geu.f32 	%p54, %f36, %f147;
	@%p54 bra 	$L__BB10_48;
	st.local.f32 	[%rd11+-4], %f36;
	st.local.u32 	[%rd12+-4], %r124;
$L__BB10_48:
	ld.global.nc.u32 	%r125, [%rd30+12];
	setp.eq.s32 	%p55, %r4, %r125;
	@%p55 bra 	$L__BB10_52;
	mul.wide.s32 	%rd107, %r125, 4;
	add.s64 	%rd108, %rd8, %rd107;
	ld.global.nc.f32 	%f148, [%rd108];
	add.s64 	%rd109, %rd7, %rd107;
	ld.global.nc.f32 	%f149, [%rd109];
	add.s64 	%rd110, %rd6, %rd107;
	ld.global.nc.f32 	%f150, [%rd110];
	sub.f32 	%f151, %f1, %f148;
	sub.f32 	%f152, %f2, %f149;
	sub.f32 	%f153, %f3, %f150;
	mul.f32 	%f154, %f152, %f152;
	fma.rn.f32 	%f155, %f151, %f151, %f154;
	fma.rn.f32 	%f156, %f153, %f153, %f155;
	sqrt.rn.f32 	%f37, %f156;
	setp.gtu.f32 	%p56, %f37, %f86;
	@%p56 bra 	$L__BB10_52;
	ld.local.f32 	%f157, [%rd11+-4];
	setp.geu.f32 	%p57, %f37, %f157;
	@%p57 bra 	$L__BB10_52;
	st.local.f32 	[%rd11+-4], %f37;
	st.local.u32 	[%rd12+-4], %r125;
$L__BB10_52:
	add.s32 	%r306, %r306, 4;
	setp.ne.s32 	%p58, %r306, %r112;
	@%p58 bra 	$L__BB10_36;
$L__BB10_53:
	setp.gt.s32 	%p59, %r25, -1;
	and.pred  	%p60, %p59, %p8;
	and.pred  	%p61, %p60, %p7;
	not.pred 	%p62, %p61;
	@%p62 bra 	$L__BB10_89;
	add.s32 	%r223, %r21, %r110;
	mul.wide.s32 	%rd111, %r223, 4;
	add.s64 	%rd112, %rd3, %rd111;
	ld.global.nc.u32 	%r127, [%rd112];
	add.s64 	%rd113, %rd2, %rd111;
	ld.global.nc.u32 	%r128, [%rd113];
	setp.ge.s32 	%p63, %r127, %r128;
	@%p63 bra 	$L__BB10_89;
	sub.s32 	%r224, %r128, %r127;
	and.b32  	%r129, %r224, 3;
	setp.eq.s32 	%p64, %r129, 0;
	mov.u32 	%r308, %r127;
	@%p64 bra 	$L__BB10_71;
	mul.wide.s32 	%rd114, %r127, 4;
	add.s64 	%rd31, %rd1, %rd114;
	ld.global.nc.u32 	%r130, [%rd31];
	setp.eq.s32 	%p65, %r4, %r130;
	@%p65 bra 	$L__BB10_60;
	mul.wide.s32 	%rd115, %r130, 4;
	add.s64 	%rd116, %rd8, %rd115;
	ld.global.nc.f32 	%f158, [%rd116];
	add.s64 	%rd117, %rd7, %rd115;
	ld.global.nc.f32 	%f159, [%rd117];
	add.s64 	%rd118, %rd6, %rd115;
	ld.global.nc.f32 	%f160, [%rd118];
	sub.f32 	%f161, %f1, %f158;
	sub.f32 	%f162, %f2, %f159;
	sub.f32 	%f163, %f3, %f160;
	mul.f32 	%f164, %f162, %f162;
	fma.rn.f32 	%f165, %f161, %f161, %f164;
	fma.rn.f32 	%f166, %f163, %f163, %f165;
	sqrt.rn.f32 	%f38, %f166;
	setp.gtu.f32 	%p66, %f38, %f86;
	@%p66 bra 	$L__BB10_60;
	ld.local.f32 	%f167, [%rd11+-4];
	setp.geu.f32 	%p67, %f38, %f167;
	@%p67 bra 	$L__BB10_60;
	st.local.f32 	[%rd11+-4], %f38;
	st.local.u32 	[%rd12+-4], %r130;
$L__BB10_60:
	add.s32 	%r308, %r127, 1;
	setp.eq.s32 	%p68, %r129, 1;
	@%p68 bra 	$L__BB10_71;
	ld.global.nc.u32 	%r132, [%rd31+4];
	setp.eq.s32 	%p69, %r4, %r132;
	@%p69 bra 	$L__BB10_65;
	mul.wide.s32 	%rd119, %r132, 4;
	add.s64 	%rd120, %rd8, %rd119;
	ld.global.nc.f32 	%f168, [%rd120];
	add.s64 	%rd121, %rd7, %rd119;
	ld.global.nc.f32 	%f169, [%rd121];
	add.s64 	%rd122, %rd6, %rd119;
	ld.global.nc.f32 	%f170, [%rd122];
	sub.f32 	%f171, %f1, %f168;
	sub.f32 	%f172, %f2, %f169;
	sub.f32 	%f173, %f3, %f170;
	mul.f32 	%f174, %f172, %f172;
	fma.rn.f32 	%f175, %f171, %f171, %f174;
	fma.rn.f32 	%f176, %f173, %f173, %f175;
	sqrt.rn.f32 	%f39, %f176;
	setp.gtu.f32 	%p70, %f39, %f86;
	@%p70 bra 	$L__BB10_65;
	ld.local.f32 	%f177, [%rd11+-4];
	setp.geu.f32 	%p71, %f39, %f177;
	@%p71 bra 	$L__BB10_65;
	st.local.f32 	[%rd11+-4], %f39;
	st.local.u32 	[%rd12+-4], %r132;
$L__BB10_65:
	add.s32 	%r308, %r127, 2;
	setp.eq.s32 	%p72, %r129, 2;
	@%p72 bra 	$L__BB10_71;
	ld.global.nc.u32 	%r134, [%rd31+8];
	setp.eq.s32 	%p73, %r4, %r134;
	@%p73 bra 	$L__BB10_70;
	mul.wide.s32 	%rd123, %r134, 4;
	add.s64 	%rd124, %rd8, %rd123;
	ld.global.nc.f32 	%f178, [%rd124];
	add.s64 	%rd125, %rd7, %rd123;
	ld.global.nc.f32 	%f179, [%rd125];
	add.s64 	%rd126, %rd6, %rd123;
	ld.global.nc.f32 	%f180, [%rd126];
	sub.f32 	%f181, %f1, %f178;
	sub.f32 	%f182, %f2, %f179;
	sub.f32 	%f183, %f3, %f180;
	mul.f32 	%f184, %f182, %f182;
	fma.rn.f32 	%f185, %f181, %f181, %f184;
	fma.rn.f32 	%f186, %f183, %f183, %f185;
	sqrt.rn.f32 	%f40, %f186;
	setp.gtu.f32 	%p74, %f40, %f86;
	@%p74 bra 	$L__BB10_70;
	ld.local.f32 	%f187, [%rd11+-4];
	setp.geu.f32 	%p75, %f40, %f187;
	@%p75 bra 	$L__BB10_70;
	st.local.f32 	[%rd11+-4], %f40;
	st.local.u32 	[%rd12+-4], %r134;
$L__BB10_70:
	add.s32 	%r308, %r127, 3;
$L__BB10_71:
	sub.s32 	%r225, %r127, %r128;
	setp.gt.u32 	%p76, %r225, -4;
	@%p76 bra 	$L__BB10_89;
$L__BB10_72:
	mul.wide.s32 	%rd127, %r308, 4;
	add.s64 	%rd32, %rd1, %rd127;
	ld.global.nc.u32 	%r138, [%rd32];
	setp.eq.s32 	%p77, %r4, %r138;
	@%p77 bra 	$L__BB10_76;
	mul.wide.s32 	%rd128, %r138, 4;
	add.s64 	%rd129, %rd8, %rd128;
	ld.global.nc.f32 	%f188, [%rd129];
	add.s64 	%rd130, %rd7, %rd128;
	ld.global.nc.f32 	%f189, [%rd130];
	add.s64 	%rd131, %rd6, %rd128;
	ld.global.nc.f32 	%f190, [%rd131];
	sub.f32 	%f191, %f1, %f188;
	sub.f32 	%f192, %f2, %f189;
	sub.f32 	%f193, %f3, %f190;
	mul.f32 	%f194, %f192, %f192;
	fma.rn.f32 	%f195, %f191, %f191, %f194;
	fma.rn.f32 	%f196, %f193, %f193, %f195;
	sqrt.rn.f32 	%f41, %f196;
	setp.gtu.f32 	%p78, %f41, %f86;
	@%p78 bra 	$L__BB10_76;
	ld.local.f32 	%f197, [%rd11+-4];
	setp.geu.f32 	%p79, %f41, %f197;
	@%p79 bra 	$L__BB10_76;
	st.local.f32 	[%rd11+-4], %f41;
	st.local.u32 	[%rd12+-4], %r138;
$L__BB10_76:
	ld.global.nc.u32 	%r139, [%rd32+4];
	setp.eq.s32 	%p80, %r4, %r139;
	@%p80 bra 	$L__BB10_80;
	mul.wide.s32 	%rd132, %r139, 4;
	add.s64 	%rd133, %rd8, %rd132;
	ld.global.nc.f32 	%f198, [%rd133];
	add.s64 	%rd134, %rd7, %rd132;
	ld.global.nc.f32 	%f199, [%rd134];
	add.s64 	%rd135, %rd6, %rd132;
	ld.global.nc.f32 	%f200, [%rd135];
	sub.f32 	%f201, %f1, %f198;
	sub.f32 	%f202, %f2, %f199;
	sub.f32 	%f203, %f3, %f200;
	mul.f32 	%f204, %f202, %f202;
	fma.rn.f32 	%f205, %f201, %f201, %f204;
	fma.rn.f32 	%f206, %f203, %f203, %f205;
	sqrt.rn.f32 	%f42, %f206;
	setp.gtu.f32 	%p81, %f42, %f86;
	@%p81 bra 	$L__BB10_80;
	ld.local.f32 	%f207, [%rd11+-4];
	setp.geu.f32 	%p82, %f42, %f207;
	@%p82 bra 	$L__BB10_80;
	st.local.f32 	[%rd11+-4], %f42;
	st.local.u32 	[%rd12+-4], %r139;
$L__BB10_80:
	ld.global.nc.u32 	%r140, [%rd32+8];
	setp.eq.s32 	%p83, %r4, %r140;
	@%p83 bra 	$L__BB10_84;
	mul.wide.s32 	%rd136, %r140, 4;
	add.s64 	%rd137, %rd8, %rd136;
	ld.global.nc.f32 	%f208, [%rd137];
	add.s64 	%rd138, %rd7, %rd136;
	ld.global.nc.f32 	%f209, [%rd138];
	add.s64 	%rd139, %rd6, %rd136;
	ld.global.nc.f32 	%f210, [%rd139];
	sub.f32 	%f211, %f1, %f208;
	sub.f32 	%f212, %f2, %f209;
	sub.f32 	%f213, %f3, %f210;
	mul.f32 	%f214, %f212, %f212;
	fma.rn.f32 	%f215, %f211, %f211, %f214;
	fma.rn.f32 	%f216, %f213, %f213, %f215;
	sqrt.rn.f32 	%f43, %f216;
	setp.gtu.f32 	%p84, %f43, %f86;
	@%p84 bra 	$L__BB10_84;
	ld.local.f32 	%f217, [%rd11+-4];
	setp.geu.f32 	%p85, %f43, %f217;
	@%p85 bra 	$L__BB10_84;
	st.local.f32 	[%rd11+-4], %f43;
	st.local.u32 	[%rd12+-4], %r140;
$L__BB10_84:
	ld.global.nc.u32 	%r141, [%rd32+12];
	setp.eq.s32 	%p86, %r4, %r141;
	@%p86 bra 	$L__BB10_88;
	mul.wide.s32 	%rd140, %r141, 4;
	add.s64 	%rd141, %rd8, %rd140;
	ld.global.nc.f32 	%f218, [%rd141];
	add.s64 	%rd142, %rd7, %rd140;
	ld.global.nc.f32 	%f219, [%rd142];
	add.s64 	%rd143, %rd6, %rd140;
	ld.global.nc.f32 	%f220, [%rd143];
	sub.f32 	%f221, %f1, %f218;
	sub.f32 	%f222, %f2, %f219;
	sub.f32 	%f223, %f3, %f220;
	mul.f32 	%f224, %f222, %f222;
	fma.rn.f32 	%f225, %f221, %f221, %f224;
	fma.rn.f32 	%f226, %f223, %f223, %f225;
	sqrt.rn.f32 	%f44, %f226;
	setp.gtu.f32 	%p87, %f44, %f86;
	@%p87 bra 	$L__BB10_88;
	ld.local.f32 	%f227, [%rd11+-4];
	setp.geu.f32 	%p88, %f44, %f227;
	@%p88 bra 	$L__BB10_88;
	st.local.f32 	[%rd11+-4], %f44;
	st.local.u32 	[%rd12+-4], %r141;
$L__BB10_88:
	add.s32 	%r308, %r308, 4;
	setp.ne.s32 	%p89, %r308, %r128;
	@%p89 bra 	$L__BB10_72;
$L__BB10_89:
	and.pred  	%p90, %p2, %p8;
	and.pred  	%p91, %p90, %p7;
	not.pred 	%p92, %p91;
	@%p92 bra 	$L__BB10_125;
	add.s32 	%r226, %r26, %r110;
	mul.wide.s32 	%rd144, %r226, 4;
	add.s64 	%rd145, %rd3, %rd144;
	ld.global.nc.u32 	%r143, [%rd145];
	add.s64 	%rd146, %rd2, %rd144;
	ld.global.nc.u32 	%r144, [%rd146];
	setp.ge.s32 	%p93, %r143, %r144;
	@%p93 bra 	$L__BB10_125;
	sub.s32 	%r227, %r144, %r143;
	and.b32  	%r145, %r227, 3;
	setp.eq.s32 	%p94, %r145, 0;
	mov.u32 	%r310, %r143;
	@%p94 bra 	$L__BB10_107;
	mul.wide.s32 	%rd147, %r143, 4;
	add.s64 	%rd33, %rd1, %rd147;
	ld.global.nc.u32 	%r146, [%rd33];
	setp.eq.s32 	%p95, %r4, %r146;
	@%p95 bra 	$L__BB10_96;
	mul.wide.s32 	%rd148, %r146, 4;
	add.s64 	%rd149, %rd8, %rd148;
	ld.global.nc.f32 	%f228, [%rd149];
	add.s64 	%rd150, %rd7, %rd148;
	ld.global.nc.f32 	%f229, [%rd150];
	add.s64 	%rd151, %rd6, %rd148;
	ld.global.nc.f32 	%f230, [%rd151];
	sub.f32 	%f231, %f1, %f228;
	sub.f32 	%f232, %f2, %f229;
	sub.f32 	%f233, %f3, %f230;
	mul.f32 	%f234, %f232, %f232;
	fma.rn.f32 	%f235, %f231, %f231, %f234;
	fma.rn.f32 	%f236, %f233, %f233, %f235;
	sqrt.rn.f32 	%f45, %f236;
	setp.gtu.f32 	%p96, %f45, %f86;
	@%p96 bra 	$L__BB10_96;
	ld.local.f32 	%f237, [%rd11+-4];
	setp.geu.f32 	%p97, %f45, %f237;
	@%p97 bra 	$L__BB10_96;
	st.local.f32 	[%rd11+-4], %f45;
	st.local.u32 	[%rd12+-4], %r146;
$L__BB10_96:
	add.s32 	%r310, %r143, 1;
	setp.eq.s32 	%p98, %r145, 1;
	@%p98 bra 	$L__BB10_107;
	ld.global.nc.u32 	%r148, [%rd33+4];
	setp.eq.s32 	%p99, %r4, %r148;
	@%p99 bra 	$L__BB10_101;
	mul.wide.s32 	%rd152, %r148, 4;
	add.s64 	%rd153, %rd8, %rd152;
	ld.global.nc.f32 	%f238, [%rd153];
	add.s64 	%rd154, %rd7, %rd152;
	ld.global.nc.f32 	%f239, [%rd154];
	add.s64 	%rd155, %rd6, %rd152;
	ld.global.nc.f32 	%f240, [%rd155];
	sub.f32 	%f241, %f1, %f238;
	sub.f32 	%f242, %f2, %f239;
	sub.f32 	%f243, %f3, %f240;
	mul.f32 	%f244, %f242, %f242;
	fma.rn.f32 	%f245, %f241, %f241, %f244;
	fma.rn.f32 	%f246, %f243, %f243, %f245;
	sqrt.rn.f32 	%f46, %f246;
	setp.gtu.f32 	%p100, %f46, %f86;
	@%p100 bra 	$L__BB10_101;
	ld.local.f32 	%f247, [%rd11+-4];
	setp.geu.f32 	%p101, %f46, %f247;
	@%p101 bra 	$L__BB10_101;
	st.local.f32 	[%rd11+-4], %f46;
	st.local.u32 	[%rd12+-4], %r148;
$L__BB10_101:
	add.s32 	%r310, %r143, 2;
	setp.eq.s32 	%p102, %r145, 2;
	@%p102 bra 	$L__BB10_107;
	ld.global.nc.u32 	%r150, [%rd33+8];
	setp.eq.s32 	%p103, %r4, %r150;
	@%p103 bra 	$L__BB10_106;
	mul.wide.s32 	%rd156, %r150, 4;
	add.s64 	%rd157, %rd8, %rd156;
	ld.global.nc.f32 	%f248, [%rd157];
	add.s64 	%rd158, %rd7, %rd156;
	ld.global.nc.f32 	%f249, [%rd158];
	add.s64 	%rd159, %rd6, %rd156;
	ld.global.nc.f32 	%f250, [%rd159];
	sub.f32 	%f251, %f1, %f248;
	sub.f32 	%f252, %f2, %f249;
	sub.f32 	%f253, %f3, %f250;
	mul.f32 	%f254, %f252, %f252;
	fma.rn.f32 	%f255, %f251, %f251, %f254;
	fma.rn.f32 	%f256, %f253, %f253, %f255;
	sqrt.rn.f32 	%f47, %f256;
	setp.gtu.f32 	%p104, %f47, %f86;
	@%p104 bra 	$L__BB10_106;
	ld.local.f32 	%f257, [%rd11+-4];
	setp.geu.f32 	%p105, %f47, %f257;
	@%p105 bra 	$L__BB10_106;
	st.local.f32 	[%rd11+-4], %f47;
	st.local.u32 	[%rd12+-4], %r150;
$L__BB10_106:
	add.s32 	%r310, %r143, 3;
$L__BB10_107:
	sub.s32 	%r228, %r143, %r144;
	setp.gt.u32 	%p106, %r228, -4;
	@%p106 bra 	$L__BB10_125;
$L__BB10_108:
	mul.wide.s32 	%rd160, %r310, 4;
	add.s64 	%rd34, %rd1, %rd160;
	ld.global.nc.u32 	%r154, [%rd34];
	setp.eq.s32 	%p107, %r4, %r154;
	@%p107 bra 	$L__BB10_112;
	mul.wide.s32 	%rd161, %r154, 4;
	add.s64 	%rd162, %rd8, %rd161;
	ld.global.nc.f32 	%f258, [%rd162];
	add.s64 	%rd163, %rd7, %rd161;
	ld.global.nc.f32 	%f259, [%rd163];
	add.s64 	%rd164, %rd6, %rd161;
	ld.global.nc.f32 	%f260, [%rd164];
	sub.f32 	%f261, %f1, %f258;
	sub.f32 	%f262, %f2, %f259;
	sub.f32 	%f263, %f3, %f260;
	mul.f32 	%f264, %f262, %f262;
	fma.rn.f32 	%f265, %f261, %f261, %f264;
	fma.rn.f32 	%f266, %f263, %f263, %f265;
	sqrt.rn.f32 	%f48, %f266;
	setp.gtu.f32 	%p108, %f48, %f86;
	@%p108 bra 	$L__BB10_112;
	ld.local.f32 	%f267, [%rd11+-4];
	setp.geu.f32 	%p109, %f48, %f267;
	@%p109 bra 	$L__BB10_112;
	st.local.f32 	[%rd11+-4], %f48;
	st.local.u32 	[%rd12+-4], %r154;
$L__BB10_112:
	ld.global.nc.u32 	%r155, [%rd34+4];
	setp.eq.s32 	%p110, %r4, %r155;
	@%p110 bra 	$L__BB10_116;
	mul.wide.s32 	%rd165, %r155, 4;
	add.s64 	%rd166, %rd8, %rd165;
	ld.global.nc.f32 	%f268, [%rd166];
	add.s64 	%rd167, %rd7, %rd165;
	ld.global.nc.f32 	%f269, [%rd167];
	add.s64 	%rd168, %rd6, %rd165;
	ld.global.nc.f32 	%f270, [%rd168];
	sub.f32 	%f271, %f1, %f268;
	sub.f32 	%f272, %f2, %f269;
	sub.f32 	%f273, %f3, %f270;
	mul.f32 	%f274, %f272, %f272;
	fma.rn.f32 	%f275, %f271, %f271, %f274;
	fma.rn.f32 	%f276, %f273, %f273, %f275;
	sqrt.rn.f32 	%f49, %f276;
	setp.gtu.f32 	%p111, %f49, %f86;
	@%p111 bra 	$L__BB10_116;
	ld.local.f32 	%f277, [%rd11+-4];
	setp.geu.f32 	%p112, %f49, %f277;
	@%p112 bra 	$L__BB10_116;
	st.local.f32 	[%rd11+-4], %f49;
	st.local.u32 	[%rd12+-4], %r155;
$L__BB10_116:
	ld.global.nc.u32 	%r156, [%rd34+8];
	setp.eq.s32 	%p113, %r4, %r156;
	@%p113 bra 	$L__BB10_120;
	mul.wide.s32 	%rd169, %r156, 4;
	add.s64 	%rd170, %rd8, %rd169;
	ld.global.nc.f32 	%f278, [%rd170];
	add.s64 	%rd171, %rd7, %rd169;
	ld.global.nc.f32 	%f279, [%rd171];
	add.s64 	%rd172, %rd6, %rd169;
	ld.global.nc.f32 	%f280, [%rd172];
	sub.f32 	%f281, %f1, %f278;
	sub.f32 	%f282, %f2, %f279;
	sub.f32 	%f283, %f3, %f280;
	mul.f32 	%f284, %f282, %f282;
	fma.rn.f32 	%f285, %f281, %f281, %f284;
	fma.rn.f32 	%f286, %f283, %f283, %f285;
	sqrt.rn.f32 	%f50, %f286;
	setp.gtu.f32 	%p114, %f50, %f86;
	@%p114 bra 	$L__BB10_120;
	ld.local.f32 	%f287, [%rd11+-4];
	setp.geu.f32 	%p115, %f50, %f287;
	@%p115 bra 	$L__BB10_120;
	st.local.f32 	[%rd11+-4], %f50;
	st.local.u32 	[%rd12+-4], %r156;
$L__BB10_120:
	ld.global.nc.u32 	%r157, [%rd34+12];
	setp.eq.s32 	%p116, %r4, %r157;
	@%p116 bra 	$L__BB10_124;
	mul.wide.s32 	%rd173, %r157, 4;
	add.s64 	%rd174, %rd8, %rd173;
	ld.global.nc.f32 	%f288, [%rd174];
	add.s64 	%rd175, %rd7, %rd173;
	ld.global.nc.f32 	%f289, [%rd175];
	add.s64 	%rd176, %rd6, %rd173;
	ld.global.nc.f32 	%f290, [%rd176];
	sub.f32 	%f291, %f1, %f288;
	sub.f32 	%f292, %f2, %f289;
	sub.f32 	%f293, %f3, %f290;
	mul.f32 	%f294, %f292, %f292;
	fma.rn.f32 	%f295, %f291, %f291, %f294;
	fma.rn.f32 	%f296, %f293, %f293, %f295;
	sqrt.rn.f32 	%f51, %f296;
	setp.gtu.f32 	%p117, %f51, %f86;
	@%p117 bra 	$L__BB10_124;
	ld.local.f32 	%f297, [%rd11+-4];
	setp.geu.f32 	%p118, %f51, %f297;
	@%p118 bra 	$L__BB10_124;
	st.local.f32 	[%rd11+-4], %f51;
	st.local.u32 	[%rd12+-4], %r157;
$L__BB10_124:
	add.s32 	%r310, %r310, 4;
	setp.ne.s32 	%p119, %r310, %r144;
	@%p119 bra 	$L__BB10_108;
$L__BB10_125:
	add.s32 	%r305, %r305, 1;
	setp.ne.s32 	%p120, %r305, 2;
	@%p120 bra 	$L__BB10_17;
	add.s32 	%r304, %r304, 1;
	setp.eq.s32 	%p121, %r304, 2;
	@%p121 bra 	$L__BB10_183;
	bra.uni 	$L__BB10_16;
$L__BB10_127:
	add.s32 	%r230, %r5, -1;
	setp.gt.s32 	%p122, %r22, 0;
	setp.gt.s32 	%p123, %r194, -1;
	and.pred  	%p124, %p122, %p123;
	setp.gt.s32 	%p125, %r21, 0;
	setp.gt.s32 	%p126, %r193, -1;
	and.pred  	%p127, %p125, %p126;
	add.s32 	%r27, %r21, -1;
	mul.wide.u32 	%rd15, %r230, 4;
	add.s64 	%rd13, %rd9, %rd15;
	add.s32 	%r28, %r21, 1;
	setp.gt.s32 	%p128, %r21, -2;
	setp.lt.s32 	%p129, %r28, %r193;
	and.pred  	%p130, %p128, %p129;
	and.pred  	%p3, %p130, %p124;
	add.s32 	%r231, %r22, 1;
	setp.gt.s32 	%p131, %r22, -2;
	setp.lt.s32 	%p132, %r231, %r194;
	and.pred  	%p133, %p131, %p132;
	and.pred  	%p4, %p127, %p133;
	and.pred  	%p5, %p130, %p133;
	add.s32 	%r232, %r5, -2;
	mul.wide.u32 	%rd14, %r232, 4;
	mov.b32 	%r285, -1;
$L__BB10_128:
	add.s32 	%r233, %r285, %r23;
	setp.gt.s32 	%p134, %r233, -1;
	setp.lt.s32 	%p135, %r233, %r195;
	and.pred  	%p6, %p134, %p135;
	mul.lo.s32 	%r30, %r233, %r194;
	add.s32 	%r234, %r22, %r30;
	add.s32 	%r31, %r234, -1;
	mul.lo.s32 	%r32, %r31, %r193;
	setp.gt.s32 	%p136, %r21, 0;
	setp.gt.s32 	%p137, %r193, -1;
	and.pred  	%p138, %p136, %p137;
	setp.gt.s32 	%p139, %r22, 0;
	setp.gt.s32 	%p140, %r194, -1;
	and.pred  	%p141, %p139, %p140;
	and.pred  	%p142, %p138, %p141;
	and.pred  	%p143, %p142, %p6;
	@%p143 bra 	$L__BB10_216;
	bra.uni 	$L__BB10_217;
$L__BB10_129:
	add.s32 	%r247, %r27, %r101;
	mul.wide.s32 	%rd219, %r247, 4;
	add.s64 	%rd220, %rd3, %rd219;
	ld.global.nc.u32 	%r286, [%rd220];
	add.s64 	%rd221, %rd2, %rd219;
	ld.global.nc.u32 	%r34, [%rd221];
	setp.ge.s32 	%p180, %r286, %r34;
	@%p180 bra 	$L__BB10_137;
$L__BB10_130:
	mul.wide.s32 	%rd222, %r286, 4;
	add.s64 	%rd223, %rd1, %rd222;
	ld.global.nc.u32 	%r36, [%rd223];
	setp.eq.s32 	%p181, %r4, %r36;
	@%p181 bra 	$L__BB10_136;
	mul.wide.s32 	%rd224, %r36, 4;
	add.s64 	%rd225, %rd8, %rd224;
	ld.global.nc.f32 	%f328, [%rd225];
	add.s64 	%rd226, %rd7, %rd224;
	ld.global.nc.f32 	%f329, [%rd226];
	add.s64 	%rd227, %rd6, %rd224;
	ld.global.nc.f32 	%f330, [%rd227];
	sub.f32 	%f331, %f1, %f328;
	sub.f32 	%f332, %f2, %f329;
	sub.f32 	%f333, %f3, %f330;
	mul.f32 	%f334, %f332, %f332;
	fma.rn.f32 	%f335, %f331, %f331, %f334;
	fma.rn.f32 	%f336, %f333, %f333, %f335;
	sqrt.rn.f32 	%f4, %f336;
	setp.gtu.f32 	%p182, %f4, %f86;
	@%p182 bra 	$L__BB10_136;
	ld.local.f32 	%f337, [%rd11+-4];
	setp.geu.f32 	%p183, %f4, %f337;
	@%p183 bra 	$L__BB10_136;
	st.local.f32 	[%rd11+-4], %f4;
	st.local.u32 	[%rd12+-4], %r36;
	ld.local.f32 	%f5, [%rd13];
	mov.u32 	%r287, %r5;
$L__BB10_134:
	add.s32 	%r38, %r287, -2;
	mul.wide.u32 	%rd228, %r38, 4;
	add.s64 	%rd16, %rd9, %rd228;
	ld.local.f32 	%f6, [%rd16];
	setp.geu.f32 	%p184, %f5, %f6;
	@%p184 bra 	$L__BB10_136;
	add.s32 	%r39, %r287, -1;
	mul.wide.u32 	%rd229, %r39, 4;
	add.s64 	%rd230, %rd10, %rd229;
	ld.local.u32 	%r248, [%rd230];
	add.s64 	%rd231, %rd9, %rd229;
	st.local.f32 	[%rd231], %f6;
	mul.wide.u32 	%rd232, %r38, 4;
	add.s64 	%rd233, %rd10, %rd232;
	ld.local.u32 	%r249, [%rd233];
	st.local.u32 	[%rd230], %r249;
	st.local.f32 	[%rd16], %f5;
	st.local.u32 	[%rd233], %r248;
	setp.gt.s32 	%p185, %r287, 2;
	mov.u32 	%r287, %r39;
	@%p185 bra 	$L__BB10_134;
$L__BB10_136:
	add.s32 	%r286, %r286, 1;
	setp.ne.s32 	%p186, %r286, %r34;
	@%p186 bra 	$L__BB10_130;
$L__BB10_137:
	or.b32  	%r250, %r21, %r193;
	or.b32  	%r251, %r22, %r194;
	or.b32  	%r252, %r250, %r251;
	setp.lt.s32 	%p187, %r252, 0;
	not.pred 	%p188, %p6;
	or.pred  	%p189, %p187, %p188;
	@%p189 bra 	$L__BB10_146;
	add.s32 	%r253, %r21, %r101;
	mul.wide.s32 	%rd234, %r253, 4;
	add.s64 	%rd235, %rd3, %rd234;
	ld.global.nc.u32 	%r288, [%rd235];
	add.s64 	%rd236, %rd2, %rd234;
	ld.global.nc.u32 	%r42, [%rd236];
	setp.ge.s32 	%p190, %r288, %r42;
	@%p190 bra 	$L__BB10_146;
$L__BB10_139:
	mul.wide.s32 	%rd237, %r288, 4;
	add.s64 	%rd238, %rd1, %rd237;
	ld.global.nc.u32 	%r44, [%rd238];
	setp.eq.s32 	%p191, %r4, %r44;
	@%p191 bra 	$L__BB10_145;
	mul.wide.s32 	%rd239, %r44, 4;
	add.s64 	%rd240, %rd8, %rd239;
	ld.global.nc.f32 	%f338, [%rd240];
	add.s64 	%rd241, %rd7, %rd239;
	ld.global.nc.f32 	%f339, [%rd241];
	add.s64 	%rd242, %rd6, %rd239;
	ld.global.nc.f32 	%f340, [%rd242];
	sub.f32 	%f341, %f1, %f338;
	sub.f32 	%f342, %f2, %f339;
	sub.f32 	%f343, %f3, %f340;
	mul.f32 	%f344, %f342, %f342;
	fma.rn.f32 	%f345, %f341, %f341, %f344;
	fma.rn.f32 	%f346, %f343, %f343, %f345;
	sqrt.rn.f32 	%f7, %f346;
	setp.gtu.f32 	%p192, %f7, %f86;
	@%p192 bra 	$L__BB10_145;
	ld.local.f32 	%f347, [%rd11+-4];
	setp.geu.f32 	%p193, %f7, %f347;
	@%p193 bra 	$L__BB10_145;
	st.local.f32 	[%rd11+-4], %f7;
	st.local.u32 	[%rd12+-4], %r44;
	ld.local.f32 	%f8, [%rd13];
	mov.u32 	%r289, %r5;
$L__BB10_143:
	add.s32 	%r46, %r289, -1;
	add.s32 	%r47, %r289, -2;
	mul.wide.u32 	%rd243, %r47, 4;
	add.s64 	%rd17, %rd9, %rd243;
	ld.local.f32 	%f9, [%rd17];
	setp.geu.f32 	%p194, %f8, %f9;
	@%p194 bra 	$L__BB10_145;
	mul.wide.u32 	%rd244, %r46, 4;
	add.s64 	%rd245, %rd10, %rd244;
	ld.local.u32 	%r254, [%rd245];
	add.s64 	%rd246, %rd9, %rd244;
	st.local.f32 	[%rd246], %f9;
	mul.wide.u32 	%rd247, %r47, 4;
	add.s64 	%rd248, %rd10, %rd247;
	ld.local.u32 	%r255, [%rd248];
	st.local.u32 	[%rd245], %r255;
	st.local.f32 	[%rd17], %f8;
	st.local.u32 	[%rd248], %r254;
	setp.gt.s32 	%p195, %r289, 2;
	mov.u32 	%r289, %r46;
	@%p195 bra 	$L__BB10_143;
$L__BB10_145:
	add.s32 	%r288, %r288, 1;
	setp.ne.s32 	%p196, %r288, %r42;
	@%p196 bra 	$L__BB10_139;
$L__BB10_146:
	setp.gt.s32 	%p197, %r21, -2;
	setp.lt.s32 	%p198, %r28, %r193;
	or.b32  	%r256, %r22, %r194;
	setp.gt.s32 	%p199, %r256, -1;
	and.pred  	%p200, %p197, %p199;
	and.pred  	%p201, %p200, %p198;
	and.pred  	%p202, %p201, %p6;
	not.pred 	%p203, %p202;
	@%p203 bra 	$L__BB10_155;
	add.s32 	%r257, %r28, %r101;
	mul.wide.s32 	%rd249, %r257, 4;
	add.s64 	%rd250, %rd3, %rd249;
	ld.global.nc.u32 	%r290, [%rd250];
	add.s64 	%rd251, %rd2, %rd249;
	ld.global.nc.u32 	%r50, [%rd251];
	setp.ge.s32 	%p204, %r290, %r50;
	@%p204 bra 	$L__BB10_155;
$L__BB10_148:
	mul.wide.s32 	%rd252, %r290, 4;
	add.s64 	%rd253, %rd1, %rd252;
	ld.global.nc.u32 	%r52, [%rd253];
	setp.eq.s32 	%p205, %r4, %r52;
	@%p205 bra 	$L__BB10_154;
	mul.wide.s32 	%rd254, %r52, 4;
	add.s64 	%rd255, %rd8, %rd254;
	ld.global.nc.f32 	%f348, [%rd255];
	add.s64 	%rd256, %rd7, %rd254;
	ld.global.nc.f32 	%f349, [%rd256];
	add.s64 	%rd257, %rd6, %rd254;
	ld.global.nc.f32 	%f350, [%rd257];
	sub.f32 	%f351, %f1, %f348;
	sub.f32 	%f352, %f2, %f349;
	sub.f32 	%f353, %f3, %f350;
	mul.f32 	%f354, %f352, %f352;
	fma.rn.f32 	%f355, %f351, %f351, %f354;
	fma.rn.f32 	%f356, %f353, %f353, %f355;
	sqrt.rn.f32 	%f10, %f356;
	setp.gtu.f32 	%p206, %f10, %f86;
	@%p206 bra 	$L__BB10_154;
	ld.local.f32 	%f357, [%rd11+-4];
	setp.geu.f32 	%p207, %f10, %f357;
	@%p207 bra 	$L__BB10_154;
	st.local.f32 	[%rd11+-4], %f10;
	st.local.u32 	[%rd12+-4], %r52;
	ld.local.f32 	%f11, [%rd13];
	mov.u32 	%r291, %r5;
$L__BB10_152:
	add.s32 	%r54, %r291, -1;
	add.s32 	%r55, %r291, -2;
	mul.wide.u32 	%rd258, %r55, 4;
	add.s64 	%rd18, %rd9, %rd258;
	ld.local.f32 	%f12, [%rd18];
	setp.geu.f32 	%p208, %f11, %f12;
	@%p208 bra 	$L__BB10_154;
	mul.wide.u32 	%rd259, %r54, 4;
	add.s64 	%rd260, %rd10, %rd259;
	ld.local.u32 	%r258, [%rd260];
	add.s64 	%rd261, %rd9, %rd259;
	st.local.f32 	[%rd261], %f12;
	mul.wide.u32 	%rd262, %r55, 4;
	add.s64 	%rd263, %rd10, %rd262;
	ld.local.u32 	%r259, [%rd263];
	st.local.u32 	[%rd260], %r259;
	st.local.f32 	[%rd18], %f11;
	st.local.u32 	[%rd263], %r258;
	setp.gt.s32 	%p209, %r291, 2;
	mov.u32 	%r291, %r54;
	@%p209 bra 	$L__BB10_152;
$L__BB10_154:
	add.s32 	%r290, %r290, 1;
	setp.ne.s32 	%p210, %r290, %r50;
	@%p210 bra 	$L__BB10_148;
$L__BB10_155:
	add.s32 	%r260, %r31, 2;
	mul.lo.s32 	%r57, %r260, %r193;
	and.pred  	%p211, %p4, %p6;
	not.pred 	%p212, %p211;
	@%p212 bra 	$L__BB10_164;
	add.s32 	%r261, %r27, %r57;
	mul.wide.s32 	%rd264, %r261, 4;
	add.s64 	%rd265, %rd3, %rd264;
	ld.global.nc.u32 	%r292, [%rd265];
	add.s64 	%rd266, %rd2, %rd264;
	ld.global.nc.u32 	%r59, [%rd266];
	setp.ge.s32 	%p213, %r292, %r59;
	@%p213 bra 	$L__BB10_164;
$L__BB10_157:
	mul.wide.s32 	%rd267, %r292, 4;
	add.s64 	%rd268, %rd1, %rd267;
	ld.global.nc.u32 	%r61, [%rd268];
	setp.eq.s32 	%p214, %r4, %r61;
	@%p214 bra 	$L__BB10_163;
	mul.wide.s32 	%rd269, %r61, 4;
	add.s64 	%rd270, %rd8, %rd269;
	ld.global.nc.f32 	%f358, [%rd270];
	add.s64 	%rd271, %rd7, %rd269;
	ld.global.nc.f32 	%f359, [%rd271];
	add.s64 	%rd272, %rd6, %rd269;
	ld.global.nc.f32 	%f360, [%rd272];
	sub.f32 	%f361, %f1, %f358;
	sub.f32 	%f362, %f2, %f359;
	sub.f32 	%f363, %f3, %f360;
	mul.f32 	%f364, %f362, %f362;
	fma.rn.f32 	%f365, %f361, %f361, %f364;
	fma.rn.f32 	%f366, %f363, %f363, %f365;
	sqrt.rn.f32 	%f13, %f366;
	setp.gtu.f32 	%p215, %f13, %f86;
	@%p215 bra 	$L__BB10_163;
	ld.local.f32 	%f367, [%rd11+-4];
	setp.geu.f32 	%p216, %f13, %f367;
	@%p216 bra 	$L__BB10_163;
	st.local.f32 	[%rd11+-4], %f13;
	st.local.u32 	[%rd12+-4], %r61;
	ld.local.f32 	%f14, [%rd13];
	mov.u32 	%r293, %r5;
$L__BB10_161:
	add.s32 	%r63, %r293, -1;
	add.s32 	%r64, %r293, -2;
	mul.wide.u32 	%rd273, %r64, 4;
	add.s64 	%rd19, %rd9, %rd273;
	ld.local.f32 	%f15, [%rd19];
	setp.geu.f32 	%p217, %f14, %f15;
	@%p217 bra 	$L__BB10_163;
	mul.wide.u32 	%rd274, %r63, 4;
	add.s64 	%rd275, %rd10, %rd274;
	ld.local.u32 	%r262, [%rd275];
	add.s64 	%rd276, %rd9, %rd274;
	st.local.f32 	[%rd276], %f15;
	mul.wide.u32 	%rd277, %r64, 4;
	add.s64 	%rd278, %rd10, %rd277;
	ld.local.u32 	%r263, [%rd278];
	st.local.u32 	[%rd275], %r263;
	st.local.f32 	[%rd19], %f14;
	st.local.u32 	[%rd278], %r262;
	setp.gt.s32 	%p218, %r293, 2;
	mov.u32 	%r293, %r63;
	@%p218 bra 	$L__BB10_161;
$L__BB10_163:
	add.s32 	%r292, %r292, 1;
	setp.ne.s32 	%p219, %r292, %r59;
	@%p219 bra 	$L__BB10_157;
$L__BB10_164:
	or.b32  	%r264, %r21, %r193;
	setp.gt.s32 	%p220, %r264, -1;
	setp.gt.s32 	%p221, %r22, -2;
	add.s32 	%r265, %r22, 1;
	setp.lt.s32 	%p222, %r265, %r194;
	and.pred  	%p223, %p221, %p220;
	and.pred  	%p224, %p223, %p222;
	and.pred  	%p225, %p224, %p6;
	not.pred 	%p226, %p225;
	@%p226 bra 	$L__BB10_173;
	add.s32 	%r266, %r21, %r57;
	mul.wide.s32 	%rd279, %r266, 4;
	add.s64 	%rd280, %rd3, %rd279;
	ld.global.nc.u32 	%r294, [%rd280];
	add.s64 	%rd281, %rd2, %rd279;
	ld.global.nc.u32 	%r67, [%rd281];
	setp.ge.s32 	%p227, %r294, %r67;
	@%p227 bra 	$L__BB10_173;
$L__BB10_166:
	mul.wide.s32 	%rd282, %r294, 4;
	add.s64 	%rd283, %rd1, %rd282;
	ld.global.nc.u32 	%r69, [%rd283];
	setp.eq.s32 	%p228, %r4, %r69;
	@%p228 bra 	$L__BB10_172;
	mul.wide.s32 	%rd284, %r69, 4;
	add.s64 	%rd285, %rd8, %rd284;
	ld.global.nc.f32 	%f368, [%rd285];
	add.s64 	%rd286, %rd7, %rd284;
	ld.global.nc.f32 	%f369, [%rd286];
	add.s64 	%rd287, %rd6, %rd284;
	ld.global.nc.f32 	%f370, [%rd287];
	sub.f32 	%f371, %f1, %f368;
	sub.f32 	%f372, %f2, %f369;
	sub.f32 	%f373, %f3, %f370;
	mul.f32 	%f374, %f372, %f372;
	fma.rn.f32 	%f375, %f371, %f371, %f374;
	fma.rn.f32 	%f376, %f373, %f373, %f375;
	sqrt.rn.f32 	%f16, %f376;
	setp.gtu.f32 	%p229, %f16, %f86;
	@%p229 bra 	$L__BB10_172;
	ld.local.f32 	%f377, [%rd11+-4];
	setp.geu.f32 	%p230, %f16, %f377;
	@%p230 bra 	$L__BB10_172;
	st.local.f32 	[%rd11+-4], %f16;
	st.local.u32 	[%rd12+-4], %r69;
	ld.local.f32 	%f17, [%rd13];
	mov.u32 	%r295, %r5;
$L__BB10_170:
	add.s32 	%r71, %r295, -1;
	add.s32 	%r72, %r295, -2;
	mul.wide.u32 	%rd288, %r72, 4;
	add.s64 	%rd20, %rd9, %rd288;
	ld.local.f32 	%f18, [%rd20];
	setp.geu.f32 	%p231, %f17, %f18;
	@%p231 bra 	$L__BB10_172;
	mul.wide.u32 	%rd289, %r71, 4;
	add.s64 	%rd290, %rd10, %rd289;
	ld.local.u32 	%r267, [%rd290];
	add.s64 	%rd291, %rd9, %rd289;
	st.local.f32 	[%rd291], %f18;
	mul.wide.u32 	%rd292, %r72, 4;
	add.s64 	%rd293, %rd10, %rd292;
	ld.local.u32 	%r268, [%rd293];
	st.local.u32 	[%rd290], %r268;
	st.local.f32 	[%rd20], %f17;
	st.local.u32 	[%rd293], %r267;
	setp.gt.s32 	%p232, %r295, 2;
	mov.u32 	%r295, %r71;
	@%p232 bra 	$L__BB10_170;
$L__BB10_172:
	add.s32 	%r294, %r294, 1;
	setp.ne.s32 	%p233, %r294, %r67;
	@%p233 bra 	$L__BB10_166;
$L__BB10_173:
	and.pred  	%p234, %p5, %p6;
	not.pred 	%p235, %p234;
	@%p235 bra 	$L__BB10_182;
	add.s32 	%r269, %r28, %r57;
	mul.wide.s32 	%rd294, %r269, 4;
	add.s64 	%rd295, %rd3, %rd294;
	ld.global.nc.u32 	%r296, [%rd295];
	add.s64 	%rd296, %rd2, %rd294;
	ld.global.nc.u32 	%r75, [%rd296];
	setp.ge.s32 	%p236, %r296, %r75;
	@%p236 bra 	$L__BB10_182;
$L__BB10_175:
	mul.wide.s32 	%rd297, %r296, 4;
	add.s64 	%rd298, %rd1, %rd297;
	ld.global.nc.u32 	%r77, [%rd298];
	setp.eq.s32 	%p237, %r4, %r77;
	@%p237 bra 	$L__BB10_181;
	mul.wide.s32 	%rd299, %r77, 4;
	add.s64 	%rd300, %rd8, %rd299;
	ld.global.nc.f32 	%f378, [%rd300];
	add.s64 	%rd301, %rd7, %rd299;
	ld.global.nc.f32 	%f379, [%rd301];
	add.s64 	%rd302, %rd6, %rd299;
	ld.global.nc.f32 	%f380, [%rd302];
	sub.f32 	%f381, %f1, %f378;
	sub.f32 	%f382, %f2, %f379;
	sub.f32 	%f383, %f3, %f380;
	mul.f32 	%f384, %f382, %f382;
	fma.rn.f32 	%f385, %f381, %f381, %f384;
	fma.rn.f32 	%f386, %f383, %f383, %f385;
	sqrt.rn.f32 	%f19, %f386;
	setp.gtu.f32 	%p238, %f19, %f86;
	@%p238 bra 	$L__BB10_181;
	ld.local.f32 	%f387, [%rd11+-4];
	setp.geu.f32 	%p239, %f19, %f387;
	@%p239 bra 	$L__BB10_181;
	st.local.f32 	[%rd11+-4], %f19;
	st.local.u32 	[%rd12+-4], %r77;
	ld.local.f32 	%f20, [%rd13];
	mov.u32 	%r297, %r5;
$L__BB10_179:
	add.s32 	%r79, %r297, -1;
	add.s32 	%r80, %r297, -2;
	mul.wide.u32 	%rd303, %r80, 4;
	add.s64 	%rd21, %rd9, %rd303;
	ld.local.f32 	%f21, [%rd21];
	setp.geu.f32 	%p240, %f20, %f21;
	@%p240 bra 	$L__BB10_181;
	mul.wide.u32 	%rd304, %r79, 4;
	add.s64 	%rd305, %rd10, %rd304;
	ld.local.u32 	%r270, [%rd305];
	add.s64 	%rd306, %rd9, %rd304;
	st.local.f32 	[%rd306], %f21;
	mul.wide.u32 	%rd307, %r80, 4;
	add.s64 	%rd308, %rd10, %rd307;
	ld.local.u32 	%r271, [%rd308];
	st.local.u32 	[%rd305], %r271;
	st.local.f32 	[%rd21], %f20;
	st.local.u32 	[%rd308], %r270;
	setp.gt.s32 	%p241, %r297, 2;
	mov.u32 	%r297, %r79;
	@%p241 bra 	$L__BB10_179;
$L__BB10_181:
	add.s32 	%r296, %r296, 1;
	setp.ne.s32 	%p242, %r296, %r75;
	@%p242 bra 	$L__BB10_175;
$L__BB10_182:
	add.s32 	%r285, %r285, 1;
	setp.eq.s32 	%p243, %r285, 2;
	@%p243 bra 	$L__BB10_183;
	bra.uni 	$L__BB10_128;
$L__BB10_183:
	setp.lt.s32 	%p244, %r196, 1;
	mov.b32 	%r313, 0;
	mov.f32 	%f601, 0f00000000;
	@%p244 bra 	$L__BB10_187;
	mov.f32 	%f601, 0f00000000;
	mov.b32 	%r312, 0;
$L__BB10_185:
	mul.wide.u32 	%rd309, %r312, 4;
	add.s64 	%rd310, %rd10, %rd309;
	ld.local.u32 	%r274, [%rd310];
	setp.eq.s32 	%p245, %r274, -1;
	mov.u32 	%r313, %r312;
	@%p245 bra 	$L__BB10_187;
	add.s64 	%rd312, %rd9, %rd309;
	ld.local.f32 	%f601, [%rd312];
	add.s32 	%r312, %r312, 1;
	setp.ne.s32 	%p246, %r312, %r5;
	mov.u32 	%r313, %r5;
	@%p246 bra 	$L__BB10_185;
$L__BB10_187:
	setp.eq.s32 	%p247, %r313, 0;
	@%p247 bra 	$L__BB10_243;
	and.b32  	%r164, %r313, 15;
	setp.lt.u32 	%p248, %r313, 16;
	mov.f32 	%f610, 0f00000000;
	mov.b32 	%r315, 0;
	@%p248 bra 	$L__BB10_191;
	and.b32  	%r315, %r313, -16;
	neg.s32 	%r314, %r315;
	add.s64 	%rd332, %rd9, 32;
	mov.f32 	%f610, 0f00000000;
$L__BB10_190:
	.pragma "nounroll";
	ld.local.v4.f32 	{%f393, %f394, %f395, %f396}, [%rd332+-32];
	max.f32 	%f397, %f601, %f393;
	add.f32 	%f398, %f610, %f397;
	max.f32 	%f399, %f601, %f394;
	add.f32 	%f400, %f398, %f399;
	max.f32 	%f401, %f601, %f395;
	add.f32 	%f402, %f400, %f401;
	max.f32 	%f403, %f601, %f396;
	add.f32 	%f404, %f402, %f403;
	ld.local.v4.f32 	{%f405, %f406, %f407, %f408}, [%rd332+-16];
	max.f32 	%f409, %f601, %f405;
	add.f32 	%f410, %f404, %f409;
	max.f32 	%f411, %f601, %f406;
	add.f32 	%f412, %f410, %f411;
	max.f32 	%f413, %f601, %f407;
	add.f32 	%f414, %f412, %f413;
	max.f32 	%f415, %f601, %f408;
	add.f32 	%f416, %f414, %f415;
	ld.local.v4.f32 	{%f417, %f418, %f419, %f420}, [%rd332];
	max.f32 	%f421, %f601, %f417;
	add.f32 	%f422, %f416, %f421;
	max.f32 	%f423, %f601, %f418;
	add.f32 	%f424, %f422, %f423;
	max.f32 	%f425, %f601, %f419;
	add.f32 	%f426, %f424, %f425;
	max.f32 	%f427, %f601, %f420;
	add.f32 	%f428, %f426, %f427;
	ld.local.v4.f32 	{%f429, %f430, %f431, %f432}, [%rd332+16];
	max.f32 	%f433, %f601, %f429;
	add.f32 	%f434, %f428, %f433;
	max.f32 	%f435, %f601, %f430;
	add.f32 	%f436, %f434, %f435;
	max.f32 	%f437, %f601, %f431;
	add.f32 	%f438, %f436, %f437;
	max.f32 	%f439, %f601, %f432;
	add.f32 	%f610, %f438, %f439;
	add.s32 	%r314, %r314, 16;
	add.s64 	%rd332, %rd332, 64;
	setp.ne.s32 	%p249, %r314, 0;
	@%p249 bra 	$L__BB10_190;
$L__BB10_191:
	setp.eq.s32 	%p250, %r164, 0;
	@%p250 bra 	$L__BB10_200;
	and.b32  	%r170, %r313, 7;
	setp.lt.u32 	%p251, %r164, 8;
	@%p251 bra 	$L__BB10_194;
	mul.wide.u32 	%rd313, %r315, 4;
	add.s64 	%rd314, %rd9, %rd313;
	ld.local.f32 	%f441, [%rd314];
	max.f32 	%f442, %f601, %f441;
	add.f32 	%f443, %f610, %f442;
	ld.local.f32 	%f444, [%rd314+4];
	max.f32 	%f445, %f601, %f444;
	add.f32 	%f446, %f443, %f445;
	ld.local.f32 	%f447, [%rd314+8];
	max.f32 	%f448, %f601, %f447;
	add.f32 	%f449, %f446, %f448;
	ld.local.f32 	%f450, [%rd314+12];
	max.f32 	%f451, %f601, %f450;
	add.f32 	%f452, %f449, %f451;
	ld.local.f32 	%f453, [%rd314+16];
	max.f32 	%f454, %f601, %f453;
	add.f32 	%f455, %f452, %f454;
	ld.local.f32 	%f456, [%rd314+20];
	max.f32 	%f457, %f601, %f456;
	add.f32 	%f458, %f455, %f457;
	ld.local.f32 	%f459, [%rd314+24];
	max.f32 	%f460, %f601, %f459;
	add.f32 	%f461, %f458, %f460;
	ld.local.f32 	%f462, [%rd314+28];
	max.f32 	%f463, %f601, %f462;
	add.f32 	%f610, %f461, %f463;
	add.s32 	%r315, %r315, 8;
$L__BB10_194:
	setp.eq.s32 	%p252, %r170, 0;
	@%p252 bra 	$L__BB10_200;
	and.b32  	%r173, %r313, 3;
	setp.lt.u32 	%p253, %r170, 4;
	@%p253 bra 	$L__BB10_197;
	mul.wide.u32 	%rd315, %r315, 4;
	add.s64 	%rd316, %rd9, %rd315;
	ld.local.f32 	%f465, [%rd316];
	max.f32 	%f466, %f601, %f465;
	add.f32 	%f467, %f610, %f466;
	ld.local.f32 	%f468, [%rd316+4];
	max.f32 	%f469, %f601, %f468;
	add.f32 	%f470, %f467, %f469;
	ld.local.f32 	%f471, [%rd316+8];
	max.f32 	%f472, %f601, %f471;
	add.f32 	%f473, %f470, %f472;
	ld.local.f32 	%f474, [%rd316+12];
	max.f32 	%f475, %f601, %f474;
	add.f32 	%f610, %f473, %f475;
	add.s32 	%r315, %r315, 4;
$L__BB10_197:
	setp.eq.s32 	%p254, %r173, 0;
	@%p254 bra 	$L__BB10_200;
	mul.wide.u32 	%rd317, %r315, 4;
	add.s64 	%rd333, %rd9, %rd317;
	neg.s32 	%r318, %r173;
$L__BB10_199:
	.pragma "nounroll";
	ld.local.f32 	%f476, [%rd333];
	max.f32 	%f477, %f601, %f476;
	add.f32 	%f610, %f610, %f477;
	add.s64 	%rd333, %rd333, 4;
	add.s32 	%r318, %r318, 1;
	setp.ne.s32 	%p255, %r318, 0;
	@%p255 bra 	$L__BB10_199;
$L__BB10_200:
	cvt.rn.f32.u32 	%f68, %r313;
	add.f32 	%f479, %f610, 0f358637BD;
	div.rn.f32 	%f69, %f68, %f479;
	mul.wide.s32 	%rd318, %r4, 4;
	add.s64 	%rd319, %rd5, %rd318;
	st.global.f32 	[%rd319], %f69;
	setp.leu.f32 	%p256, %f69, 0f358637BD;
	mov.f32 	%f620, 0f3F800000;
	@%p256 bra 	$L__BB10_214;
	setp.lt.u32 	%p257, %r313, 16;
	cvt.rn.f32.s32 	%f70, %r5;
	mov.f32 	%f619, 0f00000000;
	mov.b32 	%r321, 0;
	@%p257 bra 	$L__BB10_204;
	and.b32  	%r321, %r313, -16;
	neg.s32 	%r319, %r321;
	add.s64 	%rd334, %rd9, 32;
	mov.f32 	%f619, 0f00000000;
$L__BB10_203:
	.pragma "nounroll";
	ld.local.v4.f32 	{%f483, %f484, %f485, %f486}, [%rd334+-32];
	fma.rn.f32 	%f487, %f483, %f70, 0f358637BD;
	div.rn.f32 	%f488, %f68, %f487;
	add.f32 	%f489, %f619, %f488;
	fma.rn.f32 	%f490, %f484, %f70, 0f358637BD;
	div.rn.f32 	%f491, %f68, %f490;
	add.f32 	%f492, %f489, %f491;
	fma.rn.f32 	%f493, %f485, %f70, 0f358637BD;
	div.rn.f32 	%f494, %f68, %f493;
	add.f32 	%f495, %f492, %f494;
	fma.rn.f32 	%f496, %f486, %f70, 0f358637BD;
	div.rn.f32 	%f497, %f68, %f496;
	add.f32 	%f498, %f495, %f497;
	ld.local.v4.f32 	{%f499, %f500, %f501, %f502}, [%rd334+-16];
	fma.rn.f32 	%f503, %f499, %f70, 0f358637BD;
	div.rn.f32 	%f504, %f68, %f503;
	add.f32 	%f505, %f498, %f504;
	fma.rn.f32 	%f506, %f500, %f70, 0f358637BD;
	div.rn.f32 	%f507, %f68, %f506;
	add.f32 	%f508, %f505, %f507;
	fma.rn.f32 	%f509, %f501, %f70, 0f358637BD;
	div.rn.f32 	%f510, %f68, %f509;
	add.f32 	%f511, %f508, %f510;
	fma.rn.f32 	%f512, %f502, %f70, 0f358637BD;
	div.rn.f32 	%f513, %f68, %f512;
	add.f32 	%f514, %f511, %f513;
	ld.local.v4.f32 	{%f515, %f516, %f517, %f518}, [%rd334];
	fma.rn.f32 	%f519, %f515, %f70, 0f358637BD;
	div.rn.f32 	%f520, %f68, %f519;
	add.f32 	%f521, %f514, %f520;
	fma.rn.f32 	%f522, %f516, %f70, 0f358637BD;
	div.rn.f32 	%f523, %f68, %f522;
	add.f32 	%f524, %f521, %f523;
	fma.rn.f32 	%f525, %f517, %f70, 0f358637BD;
	div.rn.f32 	%f526, %f68, %f525;
	add.f32 	%f527, %f524, %f526;
	fma.rn.f32 	%f528, %f518, %f70, 0f358637BD;
	div.rn.f32 	%f529, %f68, %f528;
	add.f32 	%f530, %f527, %f529;
	ld.local.v4.f32 	{%f531, %f532, %f533, %f534}, [%rd334+16];
	fma.rn.f32 	%f535, %f531, %f70, 0f358637BD;
	div.rn.f32 	%f536, %f68, %f535;
	add.f32 	%f537, %f530, %f536;
	fma.rn.f32 	%f538, %f532, %f70, 0f358637BD;
	div.rn.f32 	%f539, %f68, %f538;
	add.f32 	%f540, %f537, %f539;
	fma.rn.f32 	%f541, %f533, %f70, 0f358637BD;
	div.rn.f32 	%f542, %f68, %f541;
	add.f32 	%f543, %f540, %f542;
	fma.rn.f32 	%f544, %f534, %f70, 0f358637BD;
	div.rn.f32 	%f545, %f68, %f544;
	add.f32 	%f619, %f543, %f545;
	add.s32 	%r319, %r319, 16;
	add.s64 	%rd334, %rd334, 64;
	setp.ne.s32 	%p258, %r319, 0;
	@%p258 bra 	$L__BB10_203;
$L__BB10_204:
	setp.eq.s32 	%p259, %r164, 0;
	@%p259 bra 	$L__BB10_213;
	and.b32  	%r184, %r313, 7;
	setp.lt.u32 	%p260, %r164, 8;
	@%p260 bra 	$L__BB10_207;
	mul.wide.u32 	%rd320, %r321, 4;
	add.s64 	%rd321, %rd9, %rd320;
	ld.local.f32 	%f547, [%rd321];
	fma.rn.f32 	%f548, %f547, %f70, 0f358637BD;
	div.rn.f32 	%f549, %f68, %f548;
	add.f32 	%f550, %f619, %f549;
	ld.local.f32 	%f551, [%rd321+4];
	fma.rn.f32 	%f552, %f551, %f70, 0f358637BD;
	div.rn.f32 	%f553, %f68, %f552;
	add.f32 	%f554, %f550, %f553;
	ld.local.f32 	%f555, [%rd321+8];
	fma.rn.f32 	%f556, %f555, %f70, 0f358637BD;
	div.rn.f32 	%f557, %f68, %f556;
	add.f32 	%f558, %f554, %f557;
	ld.local.f32 	%f559, [%rd321+12];
	fma.rn.f32 	%f560, %f559, %f70, 0f358637BD;
	div.rn.f32 	%f561, %f68, %f560;
	add.f32 	%f562, %f558, %f561;
	ld.local.f32 	%f563, [%rd321+16];
	fma.rn.f32 	%f564, %f563, %f70, 0f358637BD;
	div.rn.f32 	%f565, %f68, %f564;
	add.f32 	%f566, %f562, %f565;
	ld.local.f32 	%f567, [%rd321+20];
	fma.rn.f32 	%f568, %f567, %f70, 0f358637BD;
	div.rn.f32 	%f569, %f68, %f568;
	add.f32 	%f570, %f566, %f569;
	ld.local.f32 	%f571, [%rd321+24];
	fma.rn.f32 	%f572, %f571, %f70, 0f358637BD;
	div.rn.f32 	%f573, %f68, %f572;
	add.f32 	%f574, %f570, %f573;
	ld.local.f32 	%f575, [%rd321+28];
	fma.rn.f32 	%f576, %f575, %f70, 0f358637BD;
	div.rn.f32 	%f577, %f68, %f576;
	add.f32 	%f619, %f574, %f577;
	add.s32 	%r321, %r321, 8;
$L__BB10_207:
	setp.eq.s32 	%p261, %r184, 0;
	@%p261 bra 	$L__BB10_213;
	and.b32  	%r187, %r313, 3;
	setp.lt.u32 	%p262, %r184, 4;
	@%p262 bra 	$L__BB10_210;
	mul.wide.u32 	%rd322, %r321, 4;
	add.s64 	%rd323, %rd9, %rd322;
	ld.local.f32 	%f579, [%rd323];
	fma.rn.f32 	%f580, %f579, %f70, 0f358637BD;
	div.rn.f32 	%f581, %f68, %f580;
	add.f32 	%f582, %f619, %f581;
	ld.local.f32 	%f583, [%rd323+4];
	fma.rn.f32 	%f584, %f583, %f70, 0f358637BD;
	div.rn.f32 	%f585, %f68, %f584;
	add.f32 	%f586, %f582, %f585;
	ld.local.f32 	%f587, [%rd323+8];
	fma.rn.f32 	%f588, %f587, %f70, 0f358637BD;
	div.rn.f32 	%f589, %f68, %f588;
	add.f32 	%f590, %f586, %f589;
	ld.local.f32 	%f591, [%rd323+12];
	fma.rn.f32 	%f592, %f591, %f70, 0f358637BD;
	div.rn.f32 	%f593, %f68, %f592;
	add.f32 	%f619, %f590, %f593;
	add.s32 	%r321, %r321, 4;
$L__BB10_210:
	setp.eq.s32 	%p263, %r187, 0;
	@%p263 bra 	$L__BB10_213;
	mul.wide.u32 	%rd324, %r321, 4;
	add.s64 	%rd335, %rd9, %rd324;
	neg.s32 	%r323, %r187;
$L__BB10_212:
	.pragma "nounroll";
	ld.local.f32 	%f594, [%rd335];
	fma.rn.f32 	%f595, %f594, %f70, 0f358637BD;
	div.rn.f32 	%f596, %f68, %f595;
	add.f32 	%f619, %f619, %f596;
	add.s64 	%rd335, %rd335, 4;
	add.s32 	%r323, %r323, 1;
	setp.ne.s32 	%p264, %r323, 0;
	@%p264 bra 	$L__BB10_212;
$L__BB10_213:
	div.rn.f32 	%f597, %f619, %f68;
	div.rn.f32 	%f620, %f597, %f69;
$L__BB10_214:
	max.f32 	%f598, %f620, 0f3DCCCCCD;
	min.f32 	%f599, %f598, 0f41200000;
	add.s64 	%rd326, %rd4, %rd318;
	st.global.f32 	[%rd326], %f599;
$L__BB10_215:
	ret;
$L__BB10_216:
	add.s32 	%r235, %r27, %r32;
	mul.wide.s32 	%rd177, %r235, 4;
	add.s64 	%rd178, %rd3, %rd177;
	ld.global.nc.u32 	%r302, [%rd178];
	add.s64 	%rd179, %rd2, %rd177;
	ld.global.nc.u32 	%r84, [%rd179];
	setp.ge.s32 	%p144, %r302, %r84;
	@%p144 bra 	$L__BB10_217;
	bra.uni 	$L__BB10_236;
$L__BB10_217:
	or.b32  	%r238, %r21, %r193;
	setp.gt.s32 	%p151, %r238, -1;
	setp.gt.s32 	%p152, %r22, 0;
	setp.gt.s32 	%p153, %r194, -1;
	and.pred  	%p154, %p152, %p153;
	and.pred  	%p155, %p151, %p154;
	and.pred  	%p156, %p155, %p6;
	not.pred 	%p157, %p156;
	@%p157 bra 	$L__BB10_226;
	add.s32 	%r239, %r21, %r32;
	mul.wide.s32 	%rd189, %r239, 4;
	add.s64 	%rd190, %rd3, %rd189;
	ld.global.nc.u32 	%r298, [%rd190];
	add.s64 	%rd191, %rd2, %rd189;
	ld.global.nc.u32 	%r86, [%rd191];
	setp.ge.s32 	%p158, %r298, %r86;
	@%p158 bra 	$L__BB10_226;
$L__BB10_219:
	mul.wide.s32 	%rd192, %r298, 4;
	add.s64 	%rd193, %rd1, %rd192;
	ld.global.nc.u32 	%r88, [%rd193];
	setp.eq.s32 	%p159, %r4, %r88;
	@%p159 bra 	$L__BB10_225;
	mul.wide.s32 	%rd194, %r88, 4;
	add.s64 	%rd195, %rd8, %rd194;
	ld.global.nc.f32 	%f308, [%rd195];
	add.s64 	%rd196, %rd7, %rd194;
	ld.global.nc.f32 	%f309, [%rd196];
	add.s64 	%rd197, %rd6, %rd194;
	ld.global.nc.f32 	%f310, [%rd197];
	sub.f32 	%f311, %f1, %f308;
	sub.f32 	%f312, %f2, %f309;
	sub.f32 	%f313, %f3, %f310;
	mul.f32 	%f314, %f312, %f312;
	fma.rn.f32 	%f315, %f311, %f311, %f314;
	fma.rn.f32 	%f316, %f313, %f313, %f315;
	sqrt.rn.f32 	%f22, %f316;
	setp.gtu.f32 	%p160, %f22, %f86;
	@%p160 bra 	$L__BB10_225;
	ld.local.f32 	%f317, [%rd11+-4];
	setp.geu.f32 	%p161, %f22, %f317;
	@%p161 bra 	$L__BB10_225;
	st.local.f32 	[%rd11+-4], %f22;
	st.local.u32 	[%rd12+-4], %r88;
	ld.local.f32 	%f23, [%rd13];
	mov.u32 	%r299, %r5;
$L__BB10_223:
	add.s32 	%r90, %r299, -2;
	mul.wide.u32 	%rd198, %r90, 4;
	add.s64 	%rd22, %rd9, %rd198;
	ld.local.f32 	%f24, [%rd22];
	setp.geu.f32 	%p162, %f23, %f24;
	@%p162 bra 	$L__BB10_225;
	add.s32 	%r91, %r299, -1;
	mul.wide.u32 	%rd199, %r91, 4;
	add.s64 	%rd200, %rd10, %rd199;
	ld.local.u32 	%r240, [%rd200];
	add.s64 	%rd201, %rd9, %rd199;
	st.local.f32 	[%rd201], %f24;
	mul.wide.u32 	%rd202, %r90, 4;
	add.s64 	%rd203, %rd10, %rd202;
	ld.local.u32 	%r241, [%rd203];
	st.local.u32 	[%rd200], %r241;
	st.local.f32 	[%rd22], %f23;
	st.local.u32 	[%rd203], %r240;
	setp.gt.s32 	%p163, %r299, 2;
	mov.u32 	%r299, %r91;
	@%p163 bra 	$L__BB10_223;
$L__BB10_225:
	add.s32 	%r298, %r298, 1;
	setp.ne.s32 	%p164, %r298, %r86;
	@%p164 bra 	$L__BB10_219;
$L__BB10_226:
	and.pred  	%p165, %p3, %p6;
	not.pred 	%p166, %p165;
	@%p166 bra 	$L__BB10_235;
	add.s32 	%r242, %r28, %r32;
	mul.wide.s32 	%rd204, %r242, 4;
	add.s64 	%rd205, %rd3, %rd204;
	ld.global.nc.u32 	%r300, [%rd205];
	add.s64 	%rd206, %rd2, %rd204;
	ld.global.nc.u32 	%r94, [%rd206];
	setp.ge.s32 	%p167, %r300, %r94;
	@%p167 bra 	$L__BB10_235;
$L__BB10_228:
	mul.wide.s32 	%rd207, %r300, 4;
	add.s64 	%rd208, %rd1, %rd207;
	ld.global.nc.u32 	%r96, [%rd208];
	setp.eq.s32 	%p168, %r4, %r96;
	@%p168 bra 	$L__BB10_234;
	mul.wide.s32 	%rd209, %r96, 4;
	add.s64 	%rd210, %rd8, %rd209;
	ld.global.nc.f32 	%f318, [%rd210];
	add.s64 	%rd211, %rd7, %rd209;
	ld.global.nc.f32 	%f319, [%rd211];
	add.s64 	%rd212, %rd6, %rd209;
	ld.global.nc.f32 	%f320, [%rd212];
	sub.f32 	%f321, %f1, %f318;
	sub.f32 	%f322, %f2, %f319;
	sub.f32 	%f323, %f3, %f320;
	mul.f32 	%f324, %f322, %f322;
	fma.rn.f32 	%f325, %f321, %f321, %f324;
	fma.rn.f32 	%f326, %f323, %f323, %f325;
	sqrt.rn.f32 	%f25, %f326;
	setp.gtu.f32 	%p169, %f25, %f86;
	@%p169 bra 	$L__BB10_234;
	ld.local.f32 	%f327, [%rd11+-4];
	setp.geu.f32 	%p170, %f25, %f327;
	@%p170 bra 	$L__BB10_234;
	st.local.f32 	[%rd11+-4], %f25;
	st.local.u32 	[%rd12+-4], %r96;
	ld.local.f32 	%f26, [%rd13];
	mov.u32 	%r301, %r5;
$L__BB10_232:
	add.s32 	%r98, %r301, -2;
	mul.wide.u32 	%rd213, %r98, 4;
	add.s64 	%rd23, %rd9, %rd213;
	ld.local.f32 	%f27, [%rd23];
	setp.geu.f32 	%p171, %f26, %f27;
	@%p171 bra 	$L__BB10_234;
	add.s32 	%r99, %r301, -1;
	mul.wide.u32 	%rd214, %r99, 4;
	add.s64 	%rd215, %rd10, %rd214;
	ld.local.u32 	%r243, [%rd215];
	add.s64 	%rd216, %rd9, %rd214;
	st.local.f32 	[%rd216], %f27;
	mul.wide.u32 	%rd217, %r98, 4;
	add.s64 	%rd218, %rd10, %rd217;
	ld.local.u32 	%r244, [%rd218];
	st.local.u32 	[%rd215], %r244;
	st.local.f32 	[%rd23], %f26;
	st.local.u32 	[%rd218], %r243;
	setp.gt.s32 	%p172, %r301, 2;
	mov.u32 	%r301, %r99;
	@%p172 bra 	$L__BB10_232;
$L__BB10_234:
	add.s32 	%r300, %r300, 1;
	setp.ne.s32 	%p173, %r300, %r94;
	@%p173 bra 	$L__BB10_228;
$L__BB10_235:
	mul.lo.s32 	%r101, %r234, %r193;
	setp.gt.s32 	%p174, %r21, 0;
	setp.gt.s32 	%p175, %r193, -1;
	and.pred  	%p176, %p174, %p175;
	or.b32  	%r246, %r22, %r194;
	setp.gt.s32 	%p177, %r246, -1;
	and.pred  	%p178, %p176, %p177;
	and.pred  	%p179, %p178, %p6;
	@%p179 bra 	$L__BB10_129;
	bra.uni 	$L__BB10_137;
$L__BB10_236:
	mul.wide.s32 	%rd180, %r302, 4;
	add.s64 	%rd181, %rd1, %rd180;
	ld.global.nc.u32 	%r103, [%rd181];
	setp.eq.s32 	%p145, %r4, %r103;
	@%p145 bra 	$L__BB10_242;
	mul.wide.s32 	%rd182, %r103, 4;
	add.s64 	%rd183, %rd8, %rd182;
	ld.global.nc.f32 	%f298, [%rd183];
	add.s64 	%rd184, %rd7, %rd182;
	ld.global.nc.f32 	%f299, [%rd184];
	add.s64 	%rd185, %rd6, %rd182;
	ld.global.nc.f32 	%f300, [%rd185];
	sub.f32 	%f301, %f1, %f298;
	sub.f32 	%f302, %f2, %f299;
	sub.f32 	%f303, %f3, %f300;
	mul.f32 	%f304, %f302, %f302;
	fma.rn.f32 	%f305, %f301, %f301, %f304;
	fma.rn.f32 	%f306, %f303, %f303, %f305;
	sqrt.rn.f32 	%f28, %f306;
	setp.gtu.f32 	%p146, %f28, %f86;
	@%p146 bra 	$L__BB10_242;
	ld.local.f32 	%f307, [%rd11+-4];
	setp.geu.f32 	%p147, %f28, %f307;
	@%p147 bra 	$L__BB10_242;
	st.local.f32 	[%rd11+-4], %f28;
	st.local.u32 	[%rd12+-4], %r103;
	ld.local.f32 	%f29, [%rd13];
	mov.u64 	%rd330, %rd9;
	mov.u64 	%rd331, %rd10;
	mov.u32 	%r303, %r5;
$L__BB10_240:
	add.s64 	%rd26, %rd330, %rd14;
	ld.local.f32 	%f30, [%rd26];
	setp.geu.f32 	%p148, %f29, %f30;
	@%p148 bra 	$L__BB10_242;
	add.s64 	%rd186, %rd331, %rd15;
	ld.local.u32 	%r236, [%rd186];
	add.s64 	%rd187, %rd330, %rd15;
	st.local.f32 	[%rd187], %f30;
	add.s64 	%rd188, %rd331, %rd14;
	ld.local.u32 	%r237, [%rd188];
	st.local.u32 	[%rd186], %r237;
	st.local.f32 	[%rd26], %f29;
	st.local.u32 	[%rd188], %r236;
	add.s64 	%rd331, %rd331, -4;
	add.s64 	%rd330, %rd330, -4;
	setp.gt.s32 	%p149, %r303, 2;
	add.s32 	%r303, %r303, -1;
	@%p149 bra 	$L__BB10_240;
$L__BB10_242:
	add.s32 	%r302, %r302, 1;
	setp.eq.s32 	%p150, %r302, %r84;
	@%p150 bra 	$L__BB10_217;
	bra.uni 	$L__BB10_236;
$L__BB10_243:
	mul.wide.s32 	%rd327, %r4, 4;
	add.s64 	%rd328, %rd4, %rd327;
	mov.b32 	%r277, 1065353216;
	st.global.u32 	[%rd328], %r277;
	add.s64 	%rd329, %rd5, %rd327;
	mov.b32 	%r278, 0;
	st.global.u32 	[%rd329], %r278;
	bra.uni 	$L__BB10_215;

}
	// .globl	compute_zscore_kernel
.visible .entry compute_zscore_kernel(
	.param .u64 .ptr .align 1 compute_zscore_kernel_param_0,
	.param .u64 .ptr .align 1 compute_zscore_kernel_param_1,
	.param .f32 compute_zscore_kernel_param_2,
	.param .f32 compute_zscore_kernel_param_3,
	.param .u32 compute_zscore_kernel_param_4
)
{
	.reg .pred 	%p<3>;
	.reg .b32 	%r<7>;
	.reg .b32 	%f<8>;
	.reg .b64 	%rd<10>;

	ld.param.u64 	%rd3, [compute_zscore_kernel_param_0];
	ld.param.u64 	%rd4, [compute_zscore_kernel_param_1];
	ld.param.f32 	%f1, [compute_zscore_kernel_param_2];
	ld.param.f32 	%f2, [compute_zscore_kernel_param_3];
	ld.param.u32 	%r2, [compute_zscore_kernel_param_4];
	cvta.to.global.u64 	%rd1, %rd4;
	mov.u32 	%r3, %ctaid.x;
	mov.u32 	%r4, %ntid.x;
	mov.u32 	%r5, %tid.x;
	mad.lo.s32 	%r1, %r3, %r4, %r5;
	setp.ge.s32 	%p1, %r1, %r2;
	@%p1 bra 	$L__BB11_4;
	cvta.to.global.u64 	%rd2, %rd3;
	setp.leu.f32 	%p2, %f2, 0f358637BD;
	@%p2 bra 	$L__BB11_3;
	mul.wide.s32 	%rd7, %r1, 4;
	add.s64 	%rd8, %rd2, %rd7;
	ld.global.nc.f32 	%f3, [%rd8];
	sub.f32 	%f4, %f3, %f1;
	div.rn.f32 	%f5, %f4, %f2;
	max.f32 	%f6, %f5, 0fC1200000;
	min.f32 	%f7, %f6, 0f41200000;
	add.s64 	%rd9, %rd1, %rd7;
	st.global.f32 	[%rd9], %f7;
	bra.uni 	$L__BB11_4;
$L__BB11_3:
	mul.wide.s32 	%rd5, %r1, 4;
	add.s64 	%rd6, %rd1, %rd5;
	mov.b32 	%r6, 0;
	st.global.u32 	[%rd6], %r6;
$L__BB11_4:
	ret;

}
	// .globl	compute_feature_stats_kernel
.visible .entry compute_feature_stats_kernel(
	.param .u64 .ptr .align 1 compute_feature_stats_kernel_param_0,
	.param .u64 .ptr .align 1 compute_feature_stats_kernel_param_1,
	.param .u64 .ptr .align 1 compute_feature_stats_kernel_param_2,
	.param .u32 compute_feature_stats_kernel_param_3
)
{
	.reg .pred 	%p<7>;
	.reg .b32 	%r<24>;
	.reg .b32 	%f<17>;
	.reg .b64 	%rd<12>;

	ld.param.u64 	%rd2, [compute_feature_stats_kernel_param_0];
	ld.param.u64 	%rd3, [compute_feature_stats_kernel_param_1];
	ld.param.u64 	%rd4, [compute_feature_stats_kernel_param_2];
	ld.param.u32 	%r13, [compute_feature_stats_kernel_param_3];
	mov.u32 	%r1, %tid.x;
	mov.u32 	%r2, %ctaid.x;
	mov.u32 	%r23, %ntid.x;
	shl.b32 	%r14, %r23, 2;
	mov.u32 	%r15, shared_stats;
	add.s32 	%r4, %r15, %r14;
	shl.b32 	%r16, %r1, 2;
	add.s32 	%r5, %r15, %r16;
	mov.b32 	%r17, 0;
	st.shared.u32 	[%r5], %r17;
	add.s32 	%r6, %r4, %r16;
	st.shared.u32 	[%r6], %r17;
	mad.lo.s32 	%r22, %r2, %r23, %r1;
	setp.ge.s32 	%p1, %r22, %r13;
	@%p1 bra 	$L__BB12_4;
	mov.u32 	%r18, %nctaid.x;
	mul.lo.s32 	%r8, %r23, %r18;
	cvta.to.global.u64 	%rd1, %rd2;
	mov.f32 	%f15, 0f00000000;
	mov.f32 	%f16, %f15;
$L__BB12_2:
	mul.wide.s32 	%rd5, %r22, 4;
	add.s64 	%rd6, %rd1, %rd5;
	ld.global.nc.f32 	%f6, [%rd6];
	add.f32 	%f16, %f6, %f16;
	fma.rn.f32 	%f15, %f6, %f6, %f15;
	add.s32 	%r22, %r22, %r8;
	setp.lt.s32 	%p2, %r22, %r13;
	@%p2 bra 	$L__BB12_2;
	st.shared.f32 	[%r5], %f16;
	st.shared.f32 	[%r6], %f15;
$L__BB12_4:
	bar.sync 	0;
	setp.lt.u32 	%p3, %r23, 2;
	@%p3 bra 	$L__BB12_8;
$L__BB12_5:
	shr.u32 	%r12, %r23, 1;
	setp.ge.u32 	%p4, %r1, %r12;
	@%p4 bra 	$L__BB12_7;
	shl.b32 	%r19, %r12, 2;
	add.s32 	%r20, %r5, %r19;
	ld.shared.f32 	%f7, [%r20];
	ld.shared.f32 	%f8, [%r5];
	add.f32 	%f9, %f7, %f8;
	st.shared.f32 	[%r5], %f9;
	add.s32 	%r21, %r6, %r19;
	ld.shared.f32 	%f10, [%r21];
	ld.shared.f32 	%f11, [%r6];
	add.f32 	%f12, %f10, %f11;
	st.shared.f32 	[%r6], %f12;
$L__BB12_7:
	bar.sync 	0;
	setp.gt.u32 	%p5, %r23, 3;
	mov.u32 	%r23, %r12;
	@%p5 bra 	$L__BB12_5;
$L__BB12_8:
	setp.ne.s32 	%p6, %r1, 0;
	@%p6 bra 	$L__BB12_10;
	ld.shared.f32 	%f13, [shared_stats];
	cvta.to.global.u64 	%rd7, %rd3;
	mul.wide.u32 	%rd8, %r2, 4;
	add.s64 	%rd9, %rd7, %rd8;
	st.global.f32 	[%rd9], %f13;
	ld.shared.f32 	%f14, [%r4];
	cvta.to.global.u64 	%rd10, %rd4;
	add.s64 	%rd11, %rd10, %rd8;
	st.global.f32 	[%rd11], %f14;
$L__BB12_10:
	ret;

}
	// .globl	init_labels_kernel
.visible .entry init_labels_kernel(
	.param .u64 .ptr .align 1 init_labels_kernel_param_0,
	.param .u32 init_labels_kernel_param_1
)
{
	.reg .pred 	%p<2>;
	.reg .b32 	%r<6>;
	.reg .b64 	%rd<5>;

	ld.param.u64 	%rd1, [init_labels_kernel_param_0];
	ld.param.u32 	%r2, [init_labels_kernel_param_1];
	mov.u32 	%r3, %ctaid.x;
	mov.u32 	%r4, %ntid.x;
	mov.u32 	%r5, %tid.x;
	mad.lo.s32 	%r1, %r3, %r4, %r5;
	setp.ge.s32 	%p1, %r1, %r2;
	@%p1 bra 	$L__BB13_2;
	cvta.to.global.u64 	%rd2, %rd1;
	mul.wide.s32 	%rd3, %r1, 4;
	add.s64 	%rd4, %rd2, %rd3;
	st.global.u32 	[%rd4], %r1;
$L__BB13_2:
	ret;

}
	// .globl	propagate_labels_sync_kernel
.visible .entry propagate_labels_sync_kernel(
	.param .u64 .ptr .align 1 propagate_labels_sync_kernel_param_0,
	.param .u64 .ptr .align 1 propagate_labels_sync_kernel_param_1,
	.param .u64 .ptr .align 1 propagate_labels_sync_kernel_param_2,
	.param .u64 .ptr .align 1 propagate_labels_sync_kernel_param_3,
	.param .u64 .ptr .align 1 propagate_labels_sync_kernel_param_4,
	.param .u64 .ptr .align 1 propagate_labels_sync_kernel_param_5,
	.param .u32 propagate_labels_sync_kernel_param_6,
	.param .u32 propagate_labels_sync_kernel_param_7,
	.param .u64 .ptr .align 1 propagate_labels_sync_kernel_param_8
)
{
	.reg .pred 	%p<107>;
	.reg .b32 	%r<376>;
	.reg .b32 	%f<11>;
	.reg .b64 	%rd<42>;

	ld.param.u64 	%rd12, [propagate_labels_sync_kernel_param_0];
	ld.param.u64 	%rd13, [propagate_labels_sync_kernel_param_1];
	ld.param.u64 	%rd10, [propagate_labels_sync_kernel_param_2];
	ld.param.u64 	%rd14, [propagate_labels_sync_kernel_param_3];
	ld.param.u64 	%rd15, [propagate_labels_sync_kernel_param_4];
	ld.param.u32 	%r174, [propagate_labels_sync_kernel_param_6];
	ld.param.u32 	%r173, [propagate_labels_sync_kernel_param_7];
	ld.param.u64 	%rd11, [propagate_labels_sync_kernel_param_8];
	cvta.to.global.u64 	%rd1, %rd15;
	cvta.to.global.u64 	%rd2, %rd14;
	cvta.to.global.u64 	%rd3, %rd13;
	cvta.to.global.u64 	%rd4, %rd12;
	mov.u32 	%r175, %ctaid.x;
	mov.u32 	%r176, %ntid.x;
	mov.u32 	%r1, %tid.x;
	mad.lo.s32 	%r2, %r175, %r176, %r1;
	setp.ge.s32 	%p1, %r2, %r174;
	@%p1 bra 	$L__BB14_82;
	cvta.to.global.u64 	%rd16, %rd10;
	mul.wide.s32 	%rd17, %r2, 4;
	add.s64 	%rd18, %rd16, %rd17;
	ld.global.nc.u32 	%r3, [%rd18];
	ld.global.nc.u32 	%r4, [%rd18+4];
	setp.ne.s32 	%p2, %r3, %r4;
	@%p2 bra 	$L__BB14_3;
	add.s64 	%rd40, %rd4, %rd17;
	ld.global.nc.u32 	%r289, [%rd40];
	add.s64 	%rd41, %rd3, %rd17;
	st.global.u32 	[%rd41], %r289;
	bra.uni 	$L__BB14_82;
$L__BB14_3:
	add.s32 	%r5, %r173, 1;
	mad.lo.s32 	%r6, %r1, %r173, %r1;
	shl.b32 	%r177, %r6, 2;
	mov.u32 	%r178, shared_memory;
	add.s32 	%r7, %r178, %r177;
	setp.lt.s32 	%p3, %r173, 0;
	@%p3 bra 	$L__BB14_16;
	and.b32  	%r8, %r5, 15;
	setp.lt.u32 	%p4, %r173, 15;
	mov.b32 	%r290, 0;
	@%p4 bra 	$L__BB14_7;
	and.b32  	%r290, %r5, -16;
	neg.s32 	%r299, %r290;
	add.s32 	%r182, %r177, %r178;
	add.s32 	%r298, %r182, 32;
$L__BB14_6:
	.pragma "nounroll";
	mov.b32 	%r183, 0;
	st.shared.u32 	[%r298+-32], %r183;
	st.shared.u32 	[%r298+-28], %r183;
	st.shared.u32 	[%r298+-24], %r183;
	st.shared.u32 	[%r298+-20], %r183;
	st.shared.u32 	[%r298+-16], %r183;
	st.shared.u32 	[%r298+-12], %r183;
	st.shared.u32 	[%r298+-8], %r183;
	st.shared.u32 	[%r298+-4], %r183;
	st.shared.u32 	[%r298], %r183;
	st.shared.u32 	[%r298+4], %r183;
	st.shared.u32 	[%r298+8], %r183;
	st.shared.u32 	[%r298+12], %r183;
	st.shared.u32 	[%r298+16], %r183;
	st.shared.u32 	[%r298+20], %r183;
	st.shared.u32 	[%r298+24], %r183;
	st.shared.u32 	[%r298+28], %r183;
	add.s32 	%r299, %r299, 16;
	add.s32 	%r298, %r298, 64;
	setp.eq.s32 	%p5, %r299, 0;
	@%p5 bra 	$L__BB14_7;
	bra.uni 	$L__BB14_6;
$L__BB14_7:
	setp.eq.s32 	%p6, %r8, 0;
	@%p6 bra 	$L__BB14_16;
	and.b32  	%r13, %r5, 7;
	setp.lt.u32 	%p7, %r8, 8;
	@%p7 bra 	$L__BB14_10;
	shl.b32 	%r184, %r290, 2;
	add.s32 	%r185, %r7, %r184;
	mov.b32 	%r186, 0;
	st.shared.u32 	[%r185], %r186;
	st.shared.u32 	[%r185+4], %r186;
	st.shared.u32 	[%r185+8], %r186;
	st.shared.u32 	[%r185+12], %r186;
	st.shared.u32 	[%r185+16], %r186;
	st.shared.u32 	[%r185+20], %r186;
	st.shared.u32 	[%r185+24], %r186;
	st.shared.u32 	[%r185+28], %r186;
	add.s32 	%r290, %r290, 8;
$L__BB14_10:
	setp.eq.s32 	%p8, %r13, 0;
	@%p8 bra 	$L__BB14_16;
	and.b32  	%r16, %r5, 3;
	setp.lt.u32 	%p9, %r13, 4;
	@%p9 bra 	$L__BB14_13;
	shl.b32 	%r187, %r290, 2;
	add.s32 	%r188, %r7, %r187;
	mov.b32 	%r189, 0;
	st.shared.u32 	[%r188], %r189;
	st.shared.u32 	[%r188+4], %r189;
	st.shared.u32 	[%r188+8], %r189;
	st.shared.u32 	[%r188+12], %r189;
	add.s32 	%r290, %r290, 4;
$L__BB14_13:
	setp.eq.s32 	%p10, %r16, 0;
	@%p10 bra 	$L__BB14_16;
	shl.b32 	%r191, %r290, 2;
	add.s32 	%r192, %r177, %r191;
	add.s32 	%r294, %r178, %r192;
	neg.s32 	%r293, %r16;
$L__BB14_15:
	.pragma "nounroll";
	mov.b32 	%r194, 0;
	st.shared.u32 	[%r294], %r194;
	add.s32 	%r294, %r294, 4;
	add.s32 	%r293, %r293, 1;
	setp.ne.s32 	%p11, %r293, 0;
	@%p11 bra 	$L__BB14_15;
$L__BB14_16:
	setp.ge.s32 	%p12, %r3, %r4;
	@%p12 bra 	$L__BB14_33;
	sub.s32 	%r195, %r4, %r3;
	and.b32  	%r25, %r195, 3;
	setp.eq.s32 	%p13, %r25, 0;
	mov.u32 	%r297, %r3;
	@%p13 bra 	$L__BB14_22;
	neg.s32 	%r295, %r25;
	mov.u32 	%r297, %r3;
$L__BB14_19:
	.pragma "nounroll";
	mul.wide.s32 	%rd5, %r297, 4;
	add.s64 	%rd19, %rd2, %rd5;
	ld.global.nc.u32 	%r196, [%rd19];
	mul.wide.s32 	%rd20, %r196, 4;
	add.s64 	%rd21, %rd4, %rd20;
	ld.global.nc.u32 	%r29, [%rd21];
	setp.lt.s32 	%p14, %r29, 0;
	setp.gt.s32 	%p15, %r29, %r173;
	or.pred  	%p16, %p14, %p15;
	@%p16 bra 	$L__BB14_21;
	add.s64 	%rd22, %rd1, %rd5;
	ld.global.nc.f32 	%f1, [%rd22];
	mul.f32 	%f2, %f1, 0f447A0000;
	cvt.rzi.s32.f32 	%r197, %f2;
	shl.b32 	%r198, %r29, 2;
	add.s32 	%r199, %r7, %r198;
	ld.shared.u32 	%r200, [%r199];
	add.s32 	%r201, %r197, %r200;
	st.shared.u32 	[%r199], %r201;
$L__BB14_21:
	add.s32 	%r297, %r297, 1;
	add.s32 	%r295, %r295, 1;
	setp.ne.s32 	%p17, %r295, 0;
	@%p17 bra 	$L__BB14_19;
$L__BB14_22:
	sub.s32 	%r202, %r3, %r4;
	setp.gt.u32 	%p18, %r202, -4;
	@%p18 bra 	$L__BB14_33;
	sub.s32 	%r300, %r297, %r4;
	add.s64 	%rd6, %rd2, 8;
	add.s64 	%rd7, %rd1, 8;
$L__BB14_24:
	mul.wide.s32 	%rd23, %r297, 4;
	add.s64 	%rd8, %rd6, %rd23;
	add.s64 	%rd9, %rd7, %rd23;
	ld.global.nc.u32 	%r203, [%rd8+-8];
	mul.wide.s32 	%rd24, %r203, 4;
	add.s64 	%rd25, %rd4, %rd24;
	ld.global.nc.u32 	%r40, [%rd25];
	setp.lt.s32 	%p19, %r40, 0;
	setp.gt.s32 	%p20, %r40, %r173;
	or.pred  	%p21, %p19, %p20;
	@%p21 bra 	$L__BB14_26;
	ld.global.nc.f32 	%f3, [%rd9+-8];
	mul.f32 	%f4, %f3, 0f447A0000;
	cvt.rzi.s32.f32 	%r204, %f4;
	shl.b32 	%r205, %r40, 2;
	add.s32 	%r206, %r7, %r205;
	ld.shared.u32 	%r207, [%r206];
	add.s32 	%r208, %r204, %r207;
	st.shared.u32 	[%r206], %r208;
$L__BB14_26:
	ld.global.nc.u32 	%r209, [%rd8+-4];
	mul.wide.s32 	%rd26, %r209, 4;
	add.s64 	%rd27, %rd4, %rd26;
	ld.global.nc.u32 	%r41, [%rd27];
	setp.lt.s32 	%p22, %r41, 0;
	setp.gt.s32 	%p23, %r41, %r173;
	or.pred  	%p24, %p22, %p23;
	@%p24 bra 	$L__BB14_28;
	ld.global.nc.f32 	%f5, [%rd9+-4];
	mul.f32 	%f6, %f5, 0f447A0000;
	cvt.rzi.s32.f32 	%r210, %f6;
	shl.b32 	%r211, %r41, 2;
	add.s32 	%r212, %r7, %r211;
	ld.shared.u32 	%r213, [%r212];
	add.s32 	%r214, %r210, %r213;
	st.shared.u32 	[%r212], %r214;
$L__BB14_28:
	ld.global.nc.u32 	%r215, [%rd8];
	mul.wide.s32 	%rd28, %r215, 4;
	add.s64 	%rd29, %rd4, %rd28;
	ld.global.nc.u32 	%r42, [%rd29];
	setp.lt.s32 	%p25, %r42, 0;
	setp.gt.s32 	%p26, %r42, %r173;
	or.pred  	%p27, %p25, %p26;
	@%p27 bra 	$L__BB14_30;
	ld.global.nc.f32 	%f7, [%rd9];
	mul.f32 	%f8, %f7, 0f447A0000;
	cvt.rzi.s32.f32 	%r216, %f8;
	shl.b32 	%r217, %r42, 2;
	add.s32 	%r218, %r7, %r217;
	ld.shared.u32 	%r219, [%r218];
	add.s32 	%r220, %r216, %r219;
	st.shared.u32 	[%r218], %r220;
$L__BB14_30:
	ld.global.nc.u32 	%r221, [%rd8+4];
	mul.wide.s32 	%rd30, %r221, 4;
	add.s64 	%rd31, %rd4, %rd30;
	ld.global.nc.u32 	%r43, [%rd31];
	setp.lt.s32 	%p28, %r43, 0;
	setp.gt.s32 	%p29, %r43, %r173;
	or.pred  	%p30, %p28, %p29;
	@%p30 bra 	$L__BB14_32;
	ld.global.nc.f32 	%f9, [%rd9+4];
	mul.f32 	%f10, %f9, 0f447A0000;
	cvt.rzi.s32.f32 	%r222, %f10;
	shl.b32 	%r223, %r43, 2;
	add.s32 	%r224, %r7, %r223;
	ld.shared.u32 	%r225, [%r224];
	add.s32 	%r226, %r222, %r225;
	st.shared.u32 	[%r224], %r226;
$L__BB14_32:
	add.s32 	%r297, %r297, 4;
	add.s32 	%r300, %r300, 4;
	setp.ne.s32 	%p31, %r300, 0;
	@%p31 bra 	$L__BB14_24;
$L__BB14_33:
	setp.lt.s32 	%p32, %r173, 0;
	add.s64 	%rd33, %rd4, %rd17;
	ld.global.nc.u32 	%r369, [%rd33];
	mov.b32 	%r370, 0;
	mov.u32 	%r371, %r370;
	@%p32 bra 	$L__BB14_74;
	and.b32  	%r47, %r5, 7;
	setp.lt.u32 	%p33, %r173, 7;
	mov.b32 	%r352, 0;
	mov.u32 	%r371, %r352;
	mov.u32 	%r370, %r352;
	@%p33 bra 	$L__BB14_53;
	and.b32  	%r352, %r5, -8;
	mov.b32 	%r302, 0;
	mov.u32 	%r371, %r302;
	mov.u32 	%r370, %r302;
$L__BB14_36:
	.pragma "nounroll";
	shl.b32 	%r232, %r302, 2;
	add.s32 	%r53, %r7, %r232;
	ld.shared.u32 	%r307, [%r53];
	setp.gt.s32 	%p34, %r307, %r370;
	mov.b32 	%r308, 1;
	mov.u32 	%r306, %r302;
	@%p34 bra 	$L__BB14_38;
	setp.eq.s32 	%p35, %r307, %r370;
	setp.gt.s32 	%p36, %r370, 0;
	and.pred  	%p37, %p36, %p35;
	selp.u32 	%r233, 1, 0, %p37;
	add.s32 	%r308, %r371, %r233;
	mov.u32 	%r306, %r369;
	mov.u32 	%r307, %r370;
$L__BB14_38:
	add.s32 	%r309, %r302, 1;
	ld.shared.u32 	%r310, [%r53+4];
	setp.gt.s32 	%p38, %r310, %r307;
	mov.b32 	%r311, 1;
	@%p38 bra 	$L__BB14_40;
	setp.eq.s32 	%p39, %r310, %r307;
	setp.gt.s32 	%p40, %r307, 0;
	and.pred  	%p41, %p40, %p39;
	selp.u32 	%r235, 1, 0, %p41;
	add.s32 	%r311, %r308, %r235;
	mov.u32 	%r309, %r306;
	mov.u32 	%r310, %r307;
$L__BB14_40:
	add.s32 	%r312, %r302, 2;
	ld.shared.u32 	%r313, [%r53+8];
	setp.gt.s32 	%p42, %r313, %r310;
	mov.b32 	%r314, 1;
	@%p42 bra 	$L__BB14_42;
	setp.eq.s32 	%p43, %r313, %r310;
	setp.gt.s32 	%p44, %r310, 0;
	and.pred  	%p45, %p44, %p43;
	selp.u32 	%r237, 1, 0, %p45;
	add.s32 	%r314, %r311, %r237;
	mov.u32 	%r312, %r309;
	mov.u32 	%r313, %r310;
$L__BB14_42:
	add.s32 	%r315, %r302, 3;
	ld.shared.u32 	%r316, [%r53+12];
	setp.gt.s32 	%p46, %r316, %r313;
	mov.b32 	%r317, 1;
	@%p46 bra 	$L__BB14_44;
	setp.eq.s32 	%p47, %r316, %r313;
	setp.gt.s32 	%p48, %r313, 0;
	and.pred  	%p49, %p48, %p47;
	selp.u32 	%r239, 1, 0, %p49;
	add.s32 	%r317, %r314, %r239;
	mov.u32 	%r315, %r312;
	mov.u32 	%r316, %r313;
$L__BB14_44:
	add.s32 	%r318, %r302, 4;
	ld.shared.u32 	%r319, [%r53+16];
	setp.gt.s32 	%p50, %r319, %r316;
	mov.b32 	%r320, 1;
	@%p50 bra 	$L__BB14_46;
	setp.eq.s32 	%p51, %r319, %r316;
	setp.gt.s32 	%p52, %r316, 0;
	and.pred  	%p53, %p52, %p51;
	selp.u32 	%r241, 1, 0, %p53;
	add.s32 	%r320, %r317, %r241;
	mov.u32 	%r318, %r315;
	mov.u32 	%r319, %r316;
$L__BB14_46:
	add.s32 	%r321, %r302, 5;
	ld.shared.u32 	%r322, [%r53+20];
	setp.gt.s32 	%p54, %r322, %r319;
	mov.b32 	%r323, 1;
	@%p54 bra 	$L__BB14_48;
	setp.eq.s32 	%p55, %r322, %r319;
	setp.gt.s32 	%p56, %r319, 0;
	and.pred  	%p57, %p56, %p55;
	selp.u32 	%r243, 1, 0, %p57;
	add.s32 	%r323, %r320, %r243;
	mov.u32 	%r321, %r318;
	mov.u32 	%r322, %r319;
$L__BB14_48:
	add.s32 	%r324, %r302, 6;
	ld.shared.u32 	%r325, [%r53+24];
	setp.gt.s32 	%p58, %r325, %r322;
	mov.b32 	%r326, 1;
	@%p58 bra 	$L__BB14_50;
	setp.eq.s32 	%p59, %r325, %r322;
	setp.gt.s32 	%p60, %r322, 0;
	and.pred  	%p61, %p60, %p59;
	selp.u32 	%r245, 1, 0, %p61;
	add.s32 	%r326, %r323, %r245;
	mov.u32 	%r324, %r321;
	mov.u32 	%r325, %r322;
$L__BB14_50:
	add.s32 	%r369, %r302, 7;
	ld.shared.u32 	%r370, [%r53+28];
	setp.gt.s32 	%p62, %r370, %r325;
	mov.b32 	%r371, 1;
	@%p62 bra 	$L__BB14_52;
	setp.eq.s32 	%p63, %r370, %r325;
	setp.gt.s32 	%p64, %r325, 0;
	and.pred  	%p65, %p64, %p63;
	selp.u32 	%r247, 1, 0, %p65;
	add.s32 	%r371, %r326, %r247;
	mov.u32 	%r369, %r324;
	mov.u32 	%r370, %r325;
$L__BB14_52:
	add.s32 	%r302, %r302, 8;
	setp.ne.s32 	%p66, %r302, %r352;
	@%p66 bra 	$L__BB14_36;
$L__BB14_53:
	setp.eq.s32 	%p67, %r47, 0;
	@%p67 bra 	$L__BB14_74;
	setp.lt.u32 	%p68, %r47, 4;
	@%p68 bra 	$L__BB14_64;
	shl.b32 	%r250, %r352, 2;
	add.s32 	%r109, %r7, %r250;
	ld.shared.u32 	%r338, [%r109];
	setp.gt.s32 	%p69, %r338, %r370;
	mov.b32 	%r339, 1;
	mov.u32 	%r337, %r352;
	@%p69 bra 	$L__BB14_57;
	setp.eq.s32 	%p70, %r338, %r370;
	setp.gt.s32 	%p71, %r370, 0;
	and.pred  	%p72, %p71, %p70;
	selp.u32 	%r251, 1, 0, %p72;
	add.s32 	%r339, %r371, %r251;
	mov.u32 	%r337, %r369;
	mov.u32 	%r338, %r370;
$L__BB14_57:
	add.s32 	%r340, %r352, 1;
	ld.shared.u32 	%r341, [%r109+4];
	setp.gt.s32 	%p73, %r341, %r338;
	mov.b32 	%r342, 1;
	@%p73 bra 	$L__BB14_59;
	setp.eq.s32 	%p74, %r341, %r338;
	setp.gt.s32 	%p75, %r338, 0;
	and.pred  	%p76, %p75, %p74;
	selp.u32 	%r253, 1, 0, %p76;
	add.s32 	%r342, %r339, %r253;
	mov.u32 	%r340, %r337;
	mov.u32 	%r341, %r338;
$L__BB14_59:
	add.s32 	%r343, %r352, 2;
	ld.shared.u32 	%r344, [%r109+8];
	setp.gt.s32 	%p77, %r344, %r341;
	mov.b32 	%r345, 1;
	@%p77 bra 	$L__BB14_61;
	setp.eq.s32 	%p78, %r344, %r341;
	setp.gt.s32 	%p79, %r341, 0;
	and.pred  	%p80, %p79, %p78;
	selp.u32 	%r255, 1, 0, %p80;
	add.s32 	%r345, %r342, %r255;
	mov.u32 	%r343, %r340;
	mov.u32 	%r344, %r341;
$L__BB14_61:
	add.s32 	%r369, %r352, 3;
	ld.shared.u32 	%r370, [%r109+12];
	setp.gt.s32 	%p81, %r370, %r344;
	mov.b32 	%r371, 1;
	@%p81 bra 	$L__BB14_63;
	setp.eq.s32 	%p82, %r370, %r344;
	setp.gt.s32 	%p83, %r344, 0;
	and.pred  	%p84, %p83, %p82;
	selp.u32 	%r257, 1, 0, %p84;
	add.s32 	%r371, %r345, %r257;
	mov.u32 	%r369, %r343;
	mov.u32 	%r370, %r344;
$L__BB14_63:
	add.s32 	%r352, %r352, 4;
$L__BB14_64:
	and.b32  	%r259, %r5, 3;
	setp.eq.s32 	%p85, %r259, 0;
	@%p85 bra 	$L__BB14_74;
	setp.eq.s32 	%p86, %r259, 1;
	mov.u32 	%r366, %r371;
	mov.u32 	%r367, %r370;
	mov.u32 	%r368, %r369;
	@%p86 bra 	$L__BB14_71;
	shl.b32 	%r261, %r352, 2;
	add.s32 	%r141, %r7, %r261;
	ld.shared.u32 	%r357, [%r141];
	setp.gt.s32 	%p87, %r357, %r370;
	mov.b32 	%r358, 1;
	mov.u32 	%r356, %r352;
	@%p87 bra 	$L__BB14_68;
	setp.eq.s32 	%p88, %r357, %r370;
	setp.gt.s32 	%p89, %r370, 0;
	and.pred  	%p90, %p89, %p88;
	selp.u32 	%r262, 1, 0, %p90;
	add.s32 	%r358, %r371, %r262;
	mov.u32 	%r356, %r369;
	mov.u32 	%r357, %r370;
$L__BB14_68:
	add.s32 	%r369, %r352, 1;
	ld.shared.u32 	%r370, [%r141+4];
	setp.gt.s32 	%p91, %r370, %r357;
	mov.b32 	%r371, 1;
	@%p91 bra 	$L__BB14_70;
	setp.eq.s32 	%p92, %r370, %r357;
	setp.gt.s32 	%p93, %r357, 0;
	and.pred  	%p94, %p93, %p92;
	selp.u32 	%r264, 1, 0, %p94;
	add.s32 	%r371, %r358, %r264;
	mov.u32 	%r369, %r356;
	mov.u32 	%r370, %r357;
$L__BB14_70:
	add.s32 	%r352, %r352, 2;
	mov.u32 	%r366, %r371;
	mov.u32 	%r367, %r370;
	mov.u32 	%r368, %r369;
$L__BB14_71:
	and.b32  	%r265, %r173, 1;
	setp.eq.b32 	%p95, %r265, 1;
	@%p95 bra 	$L__BB14_74;
	shl.b32 	%r267, %r352, 2;
	add.s32 	%r268, %r7, %r267;
	ld.shared.u32 	%r370, [%r268];
	setp.gt.s32 	%p96, %r370, %r367;
	mov.b32 	%r371, 1;
	mov.u32 	%r369, %r352;
	@%p96 bra 	$L__BB14_74;
	setp.eq.s32 	%p97, %r370, %r367;
	setp.gt.s32 	%p98, %r367, 0;
	and.pred  	%p99, %p98, %p97;
	selp.u32 	%r269, 1, 0, %p99;
	add.s32 	%r371, %r366, %r269;
	mov.u32 	%r369, %r368;
	mov.u32 	%r370, %r367;
$L__BB14_74:
	setp.lt.s32 	%p100, %r371, 2;
	setp.lt.s32 	%p101, %r370, 1;
	or.pred  	%p102, %p100, %p101;
	mov.u32 	%r375, %r369;
	@%p102 bra 	$L__BB14_81;
	setp.lt.s32 	%p103, %r173, 0;
	cvta.to.global.u64 	%rd34, %rd11;
	mul.wide.s32 	%rd35, %r2, 48;
	add.s64 	%rd36, %rd34, %rd35;
	ld.global.v2.u32 	{%r270, %r271}, [%rd36];
	ld.global.v2.u32 	{%r272, %r273}, [%rd36+8];
	ld.global.v2.u32 	{%r274, %r275}, [%rd36+16];
	shr.u32 	%r276, %r271, 2;
	xor.b32  	%r277, %r276, %r271;
	shl.b32 	%r278, %r275, 4;
	shl.b32 	%r279, %r277, 1;
	xor.b32  	%r280, %r278, %r279;
	xor.b32  	%r281, %r280, %r275;
	xor.b32  	%r282, %r281, %r277;
	add.s32 	%r283, %r270, 362437;
	add.s32 	%r284, %r282, %r283;
	rem.u32 	%r166, %r284, %r371;
	st.global.v2.u32 	[%rd36], {%r283, %r272};
	st.global.v2.u32 	[%rd36+8], {%r273, %r274};
	st.global.v2.u32 	[%rd36+16], {%r275, %r282};
	mov.u32 	%r375, %r369;
	@%p103 bra 	$L__BB14_81;
	mov.b32 	%r372, 0;
	mov.u32 	%r374, %r372;
$L__BB14_77:
	shl.b32 	%r286, %r372, 2;
	add.s32 	%r287, %r7, %r286;
	ld.shared.u32 	%r288, [%r287];
	setp.ne.s32 	%p104, %r288, %r370;
	@%p104 bra 	$L__BB14_80;
	setp.eq.s32 	%p105, %r374, %r166;
	mov.u32 	%r375, %r372;
	@%p105 bra 	$L__BB14_81;
	add.s32 	%r374, %r374, 1;
$L__BB14_80:
	add.s32 	%r171, %r372, 1;
	setp.ne.s32 	%p106, %r372, %r173;
	mov.u32 	%r372, %r171;
	mov.u32 	%r375, %r369;
	@%p106 bra 	$L__BB14_77;
$L__BB14_81:
	add.s64 	%rd38, %rd3, %rd17;
	st.global.u32 	[%rd38], %r375;
$L__BB14_82:
	ret;

}
	// .globl	propagate_labels_async_kernel
.visible .entry propagate_labels_async_kernel(
	.param .u64 .ptr .align 1 propagate_labels_async_kernel_param_0,
	.param .u64 .ptr .align 1 propagate_labels_async_kernel_param_1,
	.param .u64 .ptr .align 1 propagate_labels_async_kernel_param_2,
	.param .u64 .ptr .align 1 propagate_labels_async_kernel_param_3,
	.param .u32 propagate_labels_async_kernel_param_4,
	.param .u32 propagate_labels_async_kernel_param_5,
	.param .u64 .ptr .align 1 propagate_labels_async_kernel_param_6
)
{
	.reg .pred 	%p<107>;
	.reg .b32 	%r<375>;
	.reg .b32 	%f<11>;
	.reg .b64 	%rd<35>;

	ld.param.u64 	%rd12, [propagate_labels_async_kernel_param_0];
	ld.param.u64 	%rd10, [propagate_labels_async_kernel_param_1];
	ld.param.u64 	%rd13, [propagate_labels_async_kernel_param_2];
	ld.param.u64 	%rd14, [propagate_labels_async_kernel_param_3];
	ld.param.u32 	%r174, [propagate_labels_async_kernel_param_4];
	ld.param.u32 	%r173, [propagate_labels_async_kernel_param_5];
	ld.param.u64 	%rd11, [propagate_labels_async_kernel_param_6];
	cvta.to.global.u64 	%rd1, %rd14;
	cvta.to.global.u64 	%rd2, %rd13;
	cvta.to.global.u64 	%rd3, %rd12;
	mov.u32 	%r175, %ctaid.x;
	mov.u32 	%r176, %ntid.x;
	mov.u32 	%r1, %tid.x;
	mad.lo.s32 	%r2, %r175, %r176, %r1;
	setp.ge.s32 	%p1, %r2, %r174;
	@%p1 bra 	$L__BB15_81;
	cvta.to.global.u64 	%rd15, %rd10;
	mul.wide.s32 	%rd16, %r2, 4;
	add.s64 	%rd17, %rd15, %rd16;
	ld.global.nc.u32 	%r3, [%rd17];
	ld.global.nc.u32 	%r4, [%rd17+4];
	setp.eq.s32 	%p2, %r3, %r4;
	@%p2 bra 	$L__BB15_81;
	add.s32 	%r5, %r173, 1;
	mad.lo.s32 	%r6, %r1, %r173, %r1;
	shl.b32 	%r177, %r6, 2;
	mov.u32 	%r178, shared_memory;
	add.s32 	%r7, %r178, %r177;
	setp.lt.s32 	%p3, %r173, 0;
	@%p3 bra 	$L__BB15_15;
	and.b32  	%r8, %r5, 15;
	setp.lt.u32 	%p4, %r173, 15;
	mov.b32 	%r289, 0;
	@%p4 bra 	$L__BB15_6;
	and.b32  	%r289, %r5, -16;
	neg.s32 	%r298, %r289;
	add.s32 	%r182, %r177, %r178;
	add.s32 	%r297, %r182, 32;
$L__BB15_5:
	.pragma "nounroll";
	mov.b32 	%r183, 0;
	st.shared.u32 	[%r297+-32], %r183;
	st.shared.u32 	[%r297+-28], %r183;
	st.shared.u32 	[%r297+-24], %r183;
	st.shared.u32 	[%r297+-20], %r183;
	st.shared.u32 	[%r297+-16], %r183;
	st.shared.u32 	[%r297+-12], %r183;
	st.shared.u32 	[%r297+-8], %r183;
	st.shared.u32 	[%r297+-4], %r183;
	st.shared.u32 	[%r297], %r183;
	st.shared.u32 	[%r297+4], %r183;
	st.shared.u32 	[%r297+8], %r183;
	st.shared.u32 	[%r297+12], %r183;
	st.shared.u32 	[%r297+16], %r183;
	st.shared.u32 	[%r297+20], %r183;
	st.shared.u32 	[%r297+24], %r183;
	st.shared.u32 	[%r297+28], %r183;
	add.s32 	%r298, %r298, 16;
	add.s32 	%r297, %r297, 64;
	setp.eq.s32 	%p5, %r298, 0;
	@%p5 bra 	$L__BB15_6;
	bra.uni 	$L__BB15_5;
$L__BB15_6:
	setp.eq.s32 	%p6, %r8, 0;
	@%p6 bra 	$L__BB15_15;
	and.b32  	%r13, %r5, 7;
	setp.lt.u32 	%p7, %r8, 8;
	@%p7 bra 	$L__BB15_9;
	shl.b32 	%r184, %r289, 2;
	add.s32 	%r185, %r7, %r184;
	mov.b32 	%r186, 0;
	st.shared.u32 	[%r185], %r186;
	st.shared.u32 	[%r185+4], %r186;
	st.shared.u32 	[%r185+8], %r186;
	st.shared.u32 	[%r185+12], %r186;
	st.shared.u32 	[%r185+16], %r186;
	st.shared.u32 	[%r185+20], %r186;
	st.shared.u32 	[%r185+24], %r186;
	st.shared.u32 	[%r185+28], %r186;
	add.s32 	%r289, %r289, 8;
$L__BB15_9:
	setp.eq.s32 	%p8, %r13, 0;
	@%p8 bra 	$L__BB15_15;
	and.b32  	%r16, %r5, 3;
	setp.lt.u32 	%p9, %r13, 4;
	@%p9 bra 	$L__BB15_12;
	shl.b32 	%r187, %r289, 2;
	add.s32 	%r188, %r7, %r187;
	mov.b32 	%r189, 0;
	st.shared.u32 	[%r188], %r189;
	st.shared.u32 	[%r188+4], %r189;
	st.shared.u32 	[%r188+8], %r189;
	st.shared.u32 	[%r188+12], %r189;
	add.s32 	%r289, %r289, 4;
$L__BB15_12:
	setp.eq.s32 	%p10, %r16, 0;
	@%p10 bra 	$L__BB15_15;
	shl.b32 	%r191, %r289, 2;
	add.s32 	%r192, %r177, %r191;
	add.s32 	%r293, %r178, %r192;
	neg.s32 	%r292, %r16;
$L__BB15_14:
	.pragma "nounroll";
	mov.b32 	%r194, 0;
	st.shared.u32 	[%r293], %r194;
	add.s32 	%r293, %r293, 4;
	add.s32 	%r292, %r292, 1;
	setp.ne.s32 	%p11, %r292, 0;
	@%p11 bra 	$L__BB15_14;
$L__BB15_15:
	setp.ge.s32 	%p12, %r3, %r4;
	@%p12 bra 	$L__BB15_32;
	sub.s32 	%r195, %r4, %r3;
	and.b32  	%r25, %r195, 3;
	setp.eq.s32 	%p13, %r25, 0;
	mov.u32 	%r296, %r3;
	@%p13 bra 	$L__BB15_21;
	neg.s32 	%r294, %r25;
	mov.u32 	%r296, %r3;
$L__BB15_18:
	.pragma "nounroll";
	mul.wide.s32 	%rd4, %r296, 4;
	add.s64 	%rd18, %rd2, %rd4;
	ld.global.nc.u32 	%r196, [%rd18];
	mul.wide.s32 	%rd19, %r196, 4;
	add.s64 	%rd20, %rd3, %rd19;
	ld.global.u32 	%r29, [%rd20];
	setp.lt.s32 	%p14, %r29, 0;
	setp.gt.s32 	%p15, %r29, %r173;
	or.pred  	%p16, %p14, %p15;
	@%p16 bra 	$L__BB15_20;
	add.s64 	%rd21, %rd1, %rd4;
	ld.global.nc.f32 	%f1, [%rd21];
	mul.f32 	%f2, %f1, 0f447A0000;
	cvt.rzi.s32.f32 	%r197, %f2;
	shl.b32 	%r198, %r29, 2;
	add.s32 	%r199, %r7, %r198;
	ld.shared.u32 	%r200, [%r199];
	add.s32 	%r201, %r197, %r200;
	st.shared.u32 	[%r199], %r201;
$L__BB15_20:
	add.s32 	%r296, %r296, 1;
	add.s32 	%r294, %r294, 1;
	setp.ne.s32 	%p17, %r294, 0;
	@%p17 bra 	$L__BB15_18;
$L__BB15_21:
	sub.s32 	%r202, %r3, %r4;
	setp.gt.u32 	%p18, %r202, -4;
	@%p18 bra 	$L__BB15_32;
	sub.s32 	%r299, %r296, %r4;
	add.s64 	%rd5, %rd2, 8;
	add.s64 	%rd6, %rd1, 8;
$L__BB15_23:
	mul.wide.s32 	%rd22, %r296, 4;
	add.s64 	%rd7, %rd5, %rd22;
	add.s64 	%rd8, %rd6, %rd22;
	ld.global.nc.u32 	%r203, [%rd7+-8];
	mul.wide.s32 	%rd23, %r203, 4;
	add.s64 	%rd24, %rd3, %rd23;
	ld.global.u32 	%r40, [%rd24];
	setp.lt.s32 	%p19, %r40, 0;
	setp.gt.s32 	%p20, %r40, %r173;
	or.pred  	%p21, %p19, %p20;
	@%p21 bra 	$L__BB15_25;
	ld.global.nc.f32 	%f3, [%rd8+-8];
	mul.f32 	%f4, %f3, 0f447A0000;
	cvt.rzi.s32.f32 	%r204, %f4;
	shl.b32 	%r205, %r40, 2;
	add.s32 	%r206, %r7, %r205;
	ld.shared.u32 	%r207, [%r206];
	add.s32 	%r208, %r204, %r207;
	st.shared.u32 	[%r206], %r208;
$L__BB15_25:
	ld.global.nc.u32 	%r209, [%rd7+-4];
	mul.wide.s32 	%rd25, %r209, 4;
	add.s64 	%rd26, %rd3, %rd25;
	ld.global.u32 	%r41, [%rd26];
	setp.lt.s32 	%p22, %r41, 0;
	setp.gt.s32 	%p23, %r41, %r173;
	or.pred  	%p24, %p22, %p23;
	@%p24 bra 	$L__BB15_27;
	ld.global.nc.f32 	%f5, [%rd8+-4];
	mul.f32 	%f6, %f5, 0f447A0000;
	cvt.rzi.s32.f32 	%r210, %f6;
	shl.b32 	%r211, %r41, 2;
	add.s32 	%r212, %r7, %r211;
	ld.shared.u32 	%r213, [%r212];
	add.s32 	%r214, %r210, %r213;
	st.shared.u32 	[%r212], %r214;
$L__BB15_27:
	ld.global.nc.u32 	%r215, [%rd7];
	mul.wide.s32 	%rd27, %r215, 4;
	add.s64 	%rd28, %rd3, %rd27;
	ld.global.u32 	%r42, [%rd28];
	setp.lt.s32 	%p25, %r42, 0;
	setp.gt.s32 	%p26, %r42, %r173;
	or.pred  	%p27, %p25, %p26;
	@%p27 bra 	$L__BB15_29;
	ld.global.nc.f32 	%f7, [%rd8];
	mul.f32 	%f8, %f7, 0f447A0000;
	cvt.rzi.s32.f32 	%r216, %f8;
	shl.b32 	%r217, %r42, 2;
	add.s32 	%r218, %r7, %r217;
	ld.shared.u32 	%r219, [%r218];
	add.s32 	%r220, %r216, %r219;
	st.shared.u32 	[%r218], %r220;
$L__BB15_29:
	ld.global.nc.u32 	%r221, [%rd7+4];
	mul.wide.s32 	%rd29, %r221, 4;
	add.s64 	%rd30, %rd3, %rd29;
	ld.global.u32 	%r43, [%rd30];
	setp.lt.s32 	%p28, %r43, 0;
	setp.gt.s32 	%p29, %r43, %r173;
	or.pred  	%p30, %p28, %p29;
	@%p30 bra 	$L__BB15_31;
	ld.global.nc.f32 	%f9, [%rd8+4];
	mul.f32 	%f10, %f9, 0f447A0000;
	cvt.rzi.s32.f32 	%r222, %f10;
	shl.b32 	%r223, %r43, 2;
	add.s32 	%r224, %r7, %r223;
	ld.shared.u32 	%r225, [%r224];
	add.s32 	%r226, %r222, %r225;
	st.shared.u32 	[%r224], %r226;
$L__BB15_31:
	add.s32 	%r296, %r296, 4;
	add.s32 	%r299, %r299, 4;
	setp.ne.s32 	%p31, %r299, 0;
	@%p31 bra 	$L__BB15_23;
$L__BB15_32:
	setp.lt.s32 	%p32, %r173, 0;
	add.s64 	%rd9, %rd3, %rd16;
	ld.global.u32 	%r368, [%rd9];
	mov.b32 	%r369, 0;
	mov.u32 	%r370, %r369;
	@%p32 bra 	$L__BB15_73;
	and.b32  	%r47, %r5, 7;
	setp.lt.u32 	%p33, %r173, 7;
	mov.b32 	%r351, 0;
	mov.u32 	%r370, %r351;
	mov.u32 	%r369, %r351;
	@%p33 bra 	$L__BB15_52;
	and.b32  	%r351, %r5, -8;
	mov.b32 	%r301, 0;
	mov.u32 	%r370, %r301;
	mov.u32 	%r369, %r301;
$L__BB15_35:
	.pragma "nounroll";
	shl.b32 	%r232, %r301, 2;
	add.s32 	%r53, %r7, %r232;
	ld.shared.u32 	%r306, [%r53];
	setp.gt.s32 	%p34, %r306, %r369;
	mov.b32 	%r307, 1;
	mov.u32 	%r305, %r301;
	@%p34 bra 	$L__BB15_37;
	setp.eq.s32 	%p35, %r306, %r369;
	setp.gt.s32 	%p36, %r369, 0;
	and.pred  	%p37, %p36, %p35;
	selp.u32 	%r233, 1, 0, %p37;
	add.s32 	%r307, %r370, %r233;
	mov.u32 	%r305, %r368;
	mov.u32 	%r306, %r369;
$L__BB15_37:
	add.s32 	%r308, %r301, 1;
	ld.shared.u32 	%r309, [%r53+4];
	setp.gt.s32 	%p38, %r309, %r306;
	mov.b32 	%r310, 1;
	@%p38 bra 	$L__BB15_39;
	setp.eq.s32 	%p39, %r309, %r306;
	setp.gt.s32 	%p40, %r306, 0;
	and.pred  	%p41, %p40, %p39;
	selp.u32 	%r235, 1, 0, %p41;
	add.s32 	%r310, %r307, %r235;
	mov.u32 	%r308, %r305;
	mov.u32 	%r309, %r306;
$L__BB15_39:
	add.s32 	%r311, %r301, 2;
	ld.shared.u32 	%r312, [%r53+8];
	setp.gt.s32 	%p42, %r312, %r309;
	mov.b32 	%r313, 1;
	@%p42 bra 	$L__BB15_41;
	setp.eq.s32 	%p43, %r312, %r309;
	setp.gt.s32 	%p44, %r309, 0;
	and.pred  	%p45, %p44, %p43;
	selp.u32 	%r237, 1, 0, %p45;
	add.s32 	%r313, %r310, %r237;
	mov.u32 	%r311, %r308;
	mov.u32 	%r312, %r309;
$L__BB15_41:
	add.s32 	%r314, %r301, 3;
	ld.shared.u32 	%r315, [%r53+12];
	setp.gt.s32 	%p46, %r315, %r312;
	mov.b32 	%r316, 1;
	@%p46 bra 	$L__BB15_43;
	setp.eq.s32 	%p47, %r315, %r312;
	setp.gt.s32 	%p48, %r312, 0;
	and.pred  	%p49, %p48, %p47;
	selp.u32 	%r239, 1, 0, %p49;
	add.s32 	%r316, %r313, %r239;
	mov.u32 	%r314, %r311;
	mov.u32 	%r315, %r312;
$L__BB15_43:
	add.s32 	%r317, %r301, 4;
	ld.shared.u32 	%r318, [%r53+16];
	setp.gt.s32 	%p50, %r318, %r315;
	mov.b32 	%r319, 1;
	@%p50 bra 	$L__BB15_45;
	setp.eq.s32 	%p51, %r318, %r315;
	setp.gt.s32 	%p52, %r315, 0;
	and.pred  	%p53, %p52, %p51;
	selp.u32 	%r241, 1, 0, %p53;
	add.s32 	%r319, %r316, %r241;
	mov.u32 	%r317, %r314;
	mov.u32 	%r318, %r315;
$L__BB15_45:
	add.s32 	%r320, %r301, 5;
	ld.shared.u32 	%r321, [%r53+20];
	setp.gt.s32 	%p54, %r321, %r318;
	mov.b32 	%r322, 1;
	@%p54 bra 	$L__BB15_47;
	setp.eq.s32 	%p55, %r321, %r318;
	setp.gt.s32 	%p56, %r318, 0;
	and.pred  	%p57, %p56, %p55;
	selp.u32 	%r243, 1, 0, %p57;
	add.s32 	%r322, %r319, %r243;
	mov.u32 	%r320, %r317;
	mov.u32 	%r321, %r318;
$L__BB15_47:
	add.s32 	%r323, %r301, 6;
	ld.shared.u32 	%r324, [%r53+24];
	setp.gt.s32 	%p58, %r324, %r321;
	mov.b32 	%r325, 1;
	@%p58 bra 	$L__BB15_49;
	setp.eq.s32 	%p59, %r324, %r321;
	setp.gt.s32 	%p60, %r321, 0;
	and.pred  	%p61, %p60, %p59;
	selp.u32 	%r245, 1, 0, %p61;
	add.s32 	%r325, %r322, %r245;
	mov.u32 	%r323, %r320;
	mov.u32 	%r324, %r321;
$L__BB15_49:
	add.s32 	%r368, %r301, 7;
	ld.shared.u32 	%r369, [%r53+28];
	setp.gt.s32 	%p62, %r369, %r324;
	mov.b32 	%r370, 1;
	@%p62 bra 	$L__BB15_51;
	setp.eq.s32 	%p63, %r369, %r324;
	setp.gt.s32 	%p64, %r324, 0;
	and.pred  	%p65, %p64, %p63;
	selp.u32 	%r247, 1, 0, %p65;
	add.s32 	%r370, %r325, %r247;
	mov.u32 	%r368, %r323;
	mov.u32 	%r369, %r324;
$L__BB15_51:
	add.s32 	%r301, %r301, 8;
	setp.ne.s32 	%p66, %r301, %r351;
	@%p66 bra 	$L__BB15_35;
$L__BB15_52:
	setp.eq.s32 	%p67, %r47, 0;
	@%p67 bra 	$L__BB15_73;
	setp.lt.u32 	%p68, %r47, 4;
	@%p68 bra 	$L__BB15_63;
	shl.b32 	%r250, %r351, 2;
	add.s32 	%r109, %r7, %r250;
	ld.shared.u32 	%r337, [%r109];
	setp.gt.s32 	%p69, %r337, %r369;
	mov.b32 	%r338, 1;
	mov.u32 	%r336, %r351;
	@%p69 bra 	$L__BB15_56;
	setp.eq.s32 	%p70, %r337, %r369;
	setp.gt.s32 	%p71, %r369, 0;
	and.pred  	%p72, %p71, %p70;
	selp.u32 	%r251, 1, 0, %p72;
	add.s32 	%r338, %r370, %r251;
	mov.u32 	%r336, %r368;
	mov.u32 	%r337, %r369;
$L__BB15_56:
	add.s32 	%r339, %r351, 1;
	ld.shared.u32 	%r340, [%r109+4];
	setp.gt.s32 	%p73, %r340, %r337;
	mov.b32 	%r341, 1;
	@%p73 bra 	$L__BB15_58;
	setp.eq.s32 	%p74, %r340, %r337;
	setp.gt.s32 	%p75, %r337, 0;
	and.pred  	%p76, %p75, %p74;
	selp.u32 	%r253, 1, 0, %p76;
	add.s32 	%r341, %r338, %r253;
	mov.u32 	%r339, %r336;
	mov.u32 	%r340, %r337;
$L__BB15_58:
	add.s32 	%r342, %r351, 2;
	ld.shared.u32 	%r343, [%r109+8];
	setp.gt.s32 	%p77, %r343, %r340;
	mov.b32 	%r344, 1;
	@%p77 bra 	$L__BB15_60;
	setp.eq.s32 	%p78, %r343, %r340;
	setp.gt.s32 	%p79, %r340, 0;
	and.pred  	%p80, %p79, %p78;
	selp.u32 	%r255, 1, 0, %p80;
	add.s32 	%r344, %r341, %r255;
	mov.u32 	%r342, %r339;
	mov.u32 	%r343, %r340;
$L__BB15_60:
	add.s32 	%r368, %r351, 3;
	ld.shared.u32 	%r369, [%r109+12];
	setp.gt.s32 	%p81, %r369, %r343;
	mov.b32 	%r370, 1;
	@%p81 bra 	$L__BB15_62;
	setp.eq.s32 	%p82, %r369, %r343;
	setp.gt.s32 	%p83, %r343, 0;
	and.pred  	%p84, %p83, %p82;
	selp.u32 	%r257, 1, 0, %p84;
	add.s32 	%r370, %r344, %r257;
	mov.u32 	%r368, %r342;
	mov.u32 	%r369, %r343;
$L__BB15_62:
	add.s32 	%r351, %r351, 4;
$L__BB15_63:
	and.b32  	%r259, %r5, 3;
	setp.eq.s32 	%p85, %r259, 0;
	@%p85 bra 	$L__BB15_73;
	setp.eq.s32 	%p86, %r259, 1;
	mov.u32 	%r365, %r370;
	mov.u32 	%r366, %r369;
	mov.u32 	%r367, %r368;
	@%p86 bra 	$L__BB15_70;
	shl.b32 	%r261, %r351, 2;
	add.s32 	%r141, %r7, %r261;
	ld.shared.u32 	%r356, [%r141];
	setp.gt.s32 	%p87, %r356, %r369;
	mov.b32 	%r357, 1;
	mov.u32 	%r355, %r351;
	@%p87 bra 	$L__BB15_67;
	setp.eq.s32 	%p88, %r356, %r369;
	setp.gt.s32 	%p89, %r369, 0;
	and.pred  	%p90, %p89, %p88;
	selp.u32 	%r262, 1, 0, %p90;
	add.s32 	%r357, %r370, %r262;
	mov.u32 	%r355, %r368;
	mov.u32 	%r356, %r369;
$L__BB15_67:
	add.s32 	%r368, %r351, 1;
	ld.shared.u32 	%r369, [%r141+4];
	setp.gt.s32 	%p91, %r369, %r356;
	mov.b32 	%r370, 1;
	@%p91 bra 	$L__BB15_69;
	setp.eq.s32 	%p92, %r369, %r356;
	setp.gt.s32 	%p93, %r356, 0;
	and.pred  	%p94, %p93, %p92;
	selp.u32 	%r264, 1, 0, %p94;
	add.s32 	%r370, %r357, %r264;
	mov.u32 	%r368, %r355;
	mov.u32 	%r369, %r356;
$L__BB15_69:
	add.s32 	%r351, %r351, 2;
	mov.u32 	%r365, %r370;
	mov.u32 	%r366, %r369;
	mov.u32 	%r367, %r368;
$L__BB15_70:
	and.b32  	%r265, %r173, 1;
	setp.eq.b32 	%p95, %r265, 1;
	@%p95 bra 	$L__BB15_73;
	shl.b32 	%r267, %r351, 2;
	add.s32 	%r268, %r7, %r267;
	ld.shared.u32 	%r369, [%r268];
	setp.gt.s32 	%p96, %r369, %r366;
	mov.b32 	%r370, 1;
	mov.u32 	%r368, %r351;
	@%p96 bra 	$L__BB15_73;
	setp.eq.s32 	%p97, %r369, %r366;
	setp.gt.s32 	%p98, %r366, 0;
	and.pred  	%p99, %p98, %p97;
	selp.u32 	%r269, 1, 0, %p99;
	add.s32 	%r370, %r365, %r269;
	mov.u32 	%r368, %r367;
	mov.u32 	%r369, %r366;
$L__BB15_73:
	setp.lt.s32 	%p100, %r370, 2;
	setp.lt.s32 	%p101, %r369, 1;
	or.pred  	%p102, %p100, %p101;
	mov.u32 	%r374, %r368;
	@%p102 bra 	$L__BB15_80;
	setp.lt.s32 	%p103, %r173, 0;
	cvta.to.global.u64 	%rd32, %rd11;
	mul.wide.s32 	%rd33, %r2, 48;
	add.s64 	%rd34, %rd32, %rd33;
	ld.global.v2.u32 	{%r270, %r271}, [%rd34];
	ld.global.v2.u32 	{%r272, %r273}, [%rd34+8];
	ld.global.v2.u32 	{%r274, %r275}, [%rd34+16];
	shr.u32 	%r276, %r271, 2;
	xor.b32  	%r277, %r276, %r271;
	shl.b32 	%r278, %r275, 4;
	shl.b32 	%r279, %r277, 1;
	xor.b32  	%r280, %r278, %r279;
	xor.b32  	%r281, %r280, %r275;
	xor.b32  	%r282, %r281, %r277;
	add.s32 	%r283, %r270, 362437;
	add.s32 	%r284, %r282, %r283;
	rem.u32 	%r166, %r284, %r370;
	st.global.v2.u32 	[%rd34], {%r283, %r272};
	st.global.v2.u32 	[%rd34+8], {%r273, %r274};
	st.global.v2.u32 	[%rd34+16], {%r275, %r282};
	mov.u32 	%r374, %r368;
	@%p103 bra 	$L__BB15_80;
	mov.b32 	%r371, 0;
	mov.u32 	%r373, %r371;
$L__BB15_76:
	shl.b32 	%r286, %r371, 2;
	add.s32 	%r287, %r7, %r286;
	ld.shared.u32 	%r288, [%r287];
	setp.ne.s32 	%p104, %r288, %r369;
	@%p104 bra 	$L__BB15_79;
	setp.eq.s32 	%p105, %r373, %r166;
	mov.u32 	%r374, %r371;
	@%p105 bra 	$L__BB15_80;
	add.s32 	%r373, %r373, 1;
$L__BB15_79:
	add.s32 	%r171, %r371, 1;
	setp.ne.s32 	%p106, %r371, %r173;
	mov.u32 	%r371, %r171;
	mov.u32 	%r374, %r368;
	@%p106 bra 	$L__BB15_76;
$L__BB15_80:
	st.global.u32 	[%rd9], %r374;
$L__BB15_81:
	ret;

}
	// .globl	check_convergence_kernel
.visible .entry check_convergence_kernel(
	.param .u64 .ptr .align 1 check_convergence_kernel_param_0,
	.param .u64 .ptr .align 1 check_convergence_kernel_param_1,
	.param .u64 .ptr .align 1 check_convergence_kernel_param_2,
	.param .u32 check_convergence_kernel_param_3
)
{
	.reg .pred 	%p<3>;
	.reg .b32 	%r<9>;
	.reg .b64 	%rd<10>;

	ld.param.u64 	%rd1, [check_convergence_kernel_param_0];
	ld.param.u64 	%rd2, [check_convergence_kernel_param_1];
	ld.param.u64 	%rd3, [check_convergence_kernel_param_2];
	ld.param.u32 	%r2, [check_convergence_kernel_param_3];
	mov.u32 	%r3, %ctaid.x;
	mov.u32 	%r4, %ntid.x;
	mov.u32 	%r5, %tid.x;
	mad.lo.s32 	%r1, %r3, %r4, %r5;
	setp.ge.s32 	%p1, %r1, %r2;
	@%p1 bra 	$L__BB16_3;
	cvta.to.global.u64 	%rd4, %rd1;
	cvta.to.global.u64 	%rd5, %rd2;
	mul.wide.s32 	%rd6, %r1, 4;
	add.s64 	%rd7, %rd4, %rd6;
	ld.global.nc.u32 	%r6, [%rd7];
	add.s64 	%rd8, %rd5, %rd6;
	ld.global.nc.u32 	%r7, [%rd8];
	setp.eq.s32 	%p2, %r6, %r7;
	@%p2 bra 	$L__BB16_3;
	cvta.to.global.u64 	%rd9, %rd3;
	atom.global.exch.b32 	%r8, [%rd9], 0;
$L__BB16_3:
	ret;

}
	// .globl	compute_modularity_kernel
.visible .entry compute_modularity_kernel(
	.param .u64 .ptr .align 1 compute_modularity_kernel_param_0,
	.param .u64 .ptr .align 1 compute_modularity_kernel_param_1,
	.param .u64 .ptr .align 1 compute_modularity_kernel_param_2,
	.param .u64 .ptr .align 1 compute_modularity_kernel_param_3,
	.param .u64 .ptr .align 1 compute_modularity_kernel_param_4,
	.param .u64 .ptr .align 1 compute_modularity_kernel_param_5,
	.param .u32 compute_modularity_kernel_param_6,
	.param .f32 compute_modularity_kernel_param_7
)
{
	.reg .pred 	%p<26>;
	.reg .b32 	%r<60>;
	.reg .b32 	%f<146>;
	.reg .b64 	%rd<77>;

	ld.param.u64 	%rd8, [compute_modularity_kernel_param_0];
	ld.param.u64 	%rd6, [compute_modularity_kernel_param_1];
	ld.param.u64 	%rd9, [compute_modularity_kernel_param_2];
	ld.param.u64 	%rd10, [compute_modularity_kernel_param_3];
	ld.param.u64 	%rd11, [compute_modularity_kernel_param_4];
	ld.param.u64 	%rd7, [compute_modularity_kernel_param_5];
	ld.param.u32 	%r18, [compute_modularity_kernel_param_6];
	ld.param.f32 	%f15, [compute_modularity_kernel_param_7];
	cvta.to.global.u64 	%rd1, %rd10;
	cvta.to.global.u64 	%rd2, %rd9;
	cvta.to.global.u64 	%rd3, %rd11;
	cvta.to.global.u64 	%rd4, %rd8;
	mov.u32 	%r19, %ctaid.x;
	mov.u32 	%r20, %ntid.x;
	mov.u32 	%r21, %tid.x;
	mad.lo.s32 	%r1, %r19, %r20, %r21;
	setp.ge.s32 	%p1, %r1, %r18;
	@%p1 bra 	$L__BB17_14;
	cvta.to.global.u64 	%rd12, %rd6;
	mul.wide.s32 	%rd13, %r1, 4;
	add.s64 	%rd14, %rd12, %rd13;
	ld.global.nc.u32 	%r57, [%rd14];
	ld.global.nc.u32 	%r3, [%rd14+4];
	add.s64 	%rd15, %rd4, %rd13;
	ld.global.nc.u32 	%r4, [%rd15];
	add.s64 	%rd16, %rd3, %rd13;
	ld.global.nc.f32 	%f1, [%rd16];
	setp.ge.s32 	%p2, %r57, %r3;
	mov.f32 	%f145, 0f00000000;
	@%p2 bra 	$L__BB17_13;
	add.f32 	%f2, %f15, %f15;
	sub.s32 	%r5, %r3, %r57;
	and.b32  	%r6, %r5, 7;
	sub.s32 	%r22, %r57, %r3;
	setp.gt.u32 	%p3, %r22, -8;
	mov.f32 	%f145, 0f00000000;
	@%p3 bra 	$L__BB17_5;
	and.b32  	%r23, %r5, -8;
	neg.s32 	%r55, %r23;
	add.s64 	%rd5, %rd1, 16;
	mov.f32 	%f145, 0f00000000;
$L__BB17_4:
	.pragma "nounroll";
	mul.wide.s32 	%rd17, %r57, 4;
	add.s64 	%rd18, %rd2, %rd17;
	add.s64 	%rd19, %rd5, %rd17;
	ld.global.nc.u32 	%r24, [%rd18];
	mul.wide.s32 	%rd20, %r24, 4;
	add.s64 	%rd21, %rd4, %rd20;
	ld.global.nc.u32 	%r25, [%rd21];
	ld.global.nc.f32 	%f20, [%rd19+-16];
	add.s64 	%rd22, %rd3, %rd20;
	ld.global.nc.f32 	%f21, [%rd22];
	mul.f32 	%f22, %f1, %f21;
	div.rn.f32 	%f23, %f22, %f2;
	setp.eq.s32 	%p4, %r4, %r25;
	sub.f32 	%f24, %f20, %f23;
	neg.f32 	%f25, %f23;
	selp.f32 	%f26, %f24, %f25, %p4;
	add.f32 	%f27, %f145, %f26;
	ld.global.nc.u32 	%r26, [%rd18+4];
	mul.wide.s32 	%rd23, %r26, 4;
	add.s64 	%rd24, %rd4, %rd23;
	ld.global.nc.u32 	%r27, [%rd24];
	ld.global.nc.f32 	%f28, [%rd19+-12];
	add.s64 	%rd25, %rd3, %rd23;
	ld.global.nc.f32 	%f29, [%rd25];
	mul.f32 	%f30, %f1, %f29;
	div.rn.f32 	%f31, %f30, %f2;
	setp.eq.s32 	%p5, %r4, %r27;
	sub.f32 	%f32, %f28, %f31;
	neg.f32 	%f33, %f31;
	selp.f32 	%f34, %f32, %f33, %p5;
	add.f32 	%f35, %f27, %f34;
	ld.global.nc.u32 	%r28, [%rd18+8];
	mul.wide.s32 	%rd26, %r28, 4;
	add.s64 	%rd27, %rd4, %rd26;
	ld.global.nc.u32 	%r29, [%rd27];
	ld.global.nc.f32 	%f36, [%rd19+-8];
	add.s64 	%rd28, %rd3, %rd26;
	ld.global.nc.f32 	%f37, [%rd28];
	mul.f32 	%f38, %f1, %f37;
	div.rn.f32 	%f39, %f38, %f2;
	setp.eq.s32 	%p6, %r4, %r29;
	sub.f32 	%f40, %f36, %f39;
	neg.f32 	%f41, %f39;
	selp.f32 	%f42, %f40, %f41, %p6;
	add.f32 	%f43, %f35, %f42;
	ld.global.nc.u32 	%r30, [%rd18+12];
	mul.wide.s32 	%rd29, %r30, 4;
	add.s64 	%rd30, %rd4, %rd29;
	ld.global.nc.u32 	%r31, [%rd30];
	ld.global.nc.f32 	%f44, [%rd19+-4];
	add.s64 	%rd31, %rd3, %rd29;
	ld.global.nc.f32 	%f45, [%rd31];
	mul.f32 	%f46, %f1, %f45;
	div.rn.f32 	%f47, %f46, %f2;
	setp.eq.s32 	%p7, %r4, %r31;
	sub.f32 	%f48, %f44, %f47;
	neg.f32 	%f49, %f47;
	selp.f32 	%f50, %f48, %f49, %p7;
	add.f32 	%f51, %f43, %f50;
	ld.global.nc.u32 	%r32, [%rd18+16];
	mul.wide.s32 	%rd32, %r32, 4;
	add.s64 	%rd33, %rd4, %rd32;
	ld.global.nc.u32 	%r33, [%rd33];
	ld.global.nc.f32 	%f52, [%rd19];
	add.s64 	%rd34, %rd3, %rd32;
	ld.global.nc.f32 	%f53, [%rd34];
	mul.f32 	%f54, %f1, %f53;
	div.rn.f32 	%f55, %f54, %f2;
	setp.eq.s32 	%p8, %r4, %r33;
	sub.f32 	%f56, %f52, %f55;
	neg.f32 	%f57, %f55;
	selp.f32 	%f58, %f56, %f57, %p8;
	add.f32 	%f59, %f51, %f58;
	ld.global.nc.u32 	%r34, [%rd18+20];
	mul.wide.s32 	%rd35, %r34, 4;
	add.s64 	%rd36, %rd4, %rd35;
	ld.global.nc.u32 	%r35, [%rd36];
	ld.global.nc.f32 	%f60, [%rd19+4];
	add.s64 	%rd37, %rd3, %rd35;
	ld.global.nc.f32 	%f61, [%rd37];
	mul.f32 	%f62, %f1, %f61;
	div.rn.f32 	%f63, %f62, %f2;
	setp.eq.s32 	%p9, %r4, %r35;
	sub.f32 	%f64, %f60, %f63;
	neg.f32 	%f65, %f63;
	selp.f32 	%f66, %f64, %f65, %p9;
	add.f32 	%f67, %f59, %f66;
	ld.global.nc.u32 	%r36, [%rd18+24];
	mul.wide.s32 	%rd38, %r36, 4;
	add.s64 	%rd39, %rd4, %rd38;
	ld.global.nc.u32 	%r37, [%rd39];
	ld.global.nc.f32 	%f68, [%rd19+8];
	add.s64 	%rd40, %rd3, %rd38;
	ld.global.nc.f32 	%f69, [%rd40];
	mul.f32 	%f70, %f1, %f69;
	div.rn.f32 	%f71, %f70, %f2;
	setp.eq.s32 	%p10, %r4, %r37;
	sub.f32 	%f72, %f68, %f71;
	neg.f32 	%f73, %f71;
	selp.f32 	%f74, %f72, %f73, %p10;
	add.f32 	%f75, %f67, %f74;
	ld.global.nc.u32 	%r38, [%rd18+28];
	mul.wide.s32 	%rd41, %r38, 4;
	add.s64 	%rd42, %rd4, %rd41;
	ld.global.nc.u32 	%r39, [%rd42];
	ld.global.nc.f32 	%f76, [%rd19+12];
	add.s64 	%rd43, %rd3, %rd41;
	ld.global.nc.f32 	%f77, [%rd43];
	mul.f32 	%f78, %f1, %f77;
	div.rn.f32 	%f79, %f78, %f2;
	setp.eq.s32 	%p11, %r4, %r39;
	sub.f32 	%f80, %f76, %f79;
	neg.f32 	%f81, %f79;
	selp.f32 	%f82, %f80, %f81, %p11;
	add.f32 	%f145, %f75, %f82;
	add.s32 	%r57, %r57, 8;
	add.s32 	%r55, %r55, 8;
	setp.ne.s32 	%p12, %r55, 0;
	@%p12 bra 	$L__BB17_4;
$L__BB17_5:
	setp.eq.s32 	%p13, %r6, 0;
	@%p13 bra 	$L__BB17_13;
	and.b32  	%r13, %r5, 3;
	setp.lt.u32 	%p14, %r6, 4;
	@%p14 bra 	$L__BB17_8;
	mul.wide.s32 	%rd44, %r57, 4;
	add.s64 	%rd45, %rd2, %rd44;
	ld.global.nc.u32 	%r40, [%rd45];
	mul.wide.s32 	%rd46, %r40, 4;
	add.s64 	%rd47, %rd4, %rd46;
	ld.global.nc.u32 	%r41, [%rd47];
	add.s64 	%rd48, %rd1, %rd44;
	ld.global.nc.f32 	%f84, [%rd48];
	add.s64 	%rd49, %rd3, %rd46;
	ld.global.nc.f32 	%f85, [%rd49];
	mul.f32 	%f86, %f1, %f85;
	div.rn.f32 	%f87, %f86, %f2;
	setp.eq.s32 	%p15, %r4, %r41;
	sub.f32 	%f88, %f84, %f87;
	neg.f32 	%f89, %f87;
	selp.f32 	%f90, %f88, %f89, %p15;
	add.f32 	%f91, %f145, %f90;
	ld.global.nc.u32 	%r42, [%rd45+4];
	mul.wide.s32 	%rd50, %r42, 4;
	add.s64 	%rd51, %rd4, %rd50;
	ld.global.nc.u32 	%r43, [%rd51];
	ld.global.nc.f32 	%f92, [%rd48+4];
	add.s64 	%rd52, %rd3, %rd50;
	ld.global.nc.f32 	%f93, [%rd52];
	mul.f32 	%f94, %f1, %f93;
	div.rn.f32 	%f95, %f94, %f2;
	setp.eq.s32 	%p16, %r4, %r43;
	sub.f32 	%f96, %f92, %f95;
	neg.f32 	%f97, %f95;
	selp.f32 	%f98, %f96, %f97, %p16;
	add.f32 	%f99, %f91, %f98;
	ld.global.nc.u32 	%r44, [%rd45+8];
	mul.wide.s32 	%rd53, %r44, 4;
	add.s64 	%rd54, %rd4, %rd53;
	ld.global.nc.u32 	%r45, [%rd54];
	ld.global.nc.f32 	%f100, [%rd48+8];
	add.s64 	%rd55, %rd3, %rd53;
	ld.global.nc.f32 	%f101, [%rd55];
	mul.f32 	%f102, %f1, %f101;
	div.rn.f32 	%f103, %f102, %f2;
	setp.eq.s32 	%p17, %r4, %r45;
	sub.f32 	%f104, %f100, %f103;
	neg.f32 	%f105, %f103;
	selp.f32 	%f106, %f104, %f105, %p17;
	add.f32 	%f107, %f99, %f106;
	ld.global.nc.u32 	%r46, [%rd45+12];
	mul.wide.s32 	%rd56, %r46, 4;
	add.s64 	%rd57, %rd4, %rd56;
	ld.global.nc.u32 	%r47, [%rd57];
	ld.global.nc.f32 	%f108, [%rd48+12];
	add.s64 	%rd58, %rd3, %rd56;
	ld.global.nc.f32 	%f109, [%rd58];
	mul.f32 	%f110, %f1, %f109;
	div.rn.f32 	%f111, %f110, %f2;
	setp.eq.s32 	%p18, %r4, %r47;
	sub.f32 	%f112, %f108, %f111;
	neg.f32 	%f113, %f111;
	selp.f32 	%f114, %f112, %f113, %p18;
	add.f32 	%f145, %f107, %f114;
	add.s32 	%r57, %r57, 4;
$L__BB17_8:
	setp.eq.s32 	%p19, %r13, 0;
	@%p19 bra 	$L__BB17_13;
	setp.eq.s32 	%p20, %r13, 1;
	@%p20 bra 	$L__BB17_11;
	mul.wide.s32 	%rd59, %r57, 4;
	add.s64 	%rd60, %rd2, %rd59;
	ld.global.nc.u32 	%r48, [%rd60];
	mul.wide.s32 	%rd61, %r48, 4;
	add.s64 	%rd62, %rd4, %rd61;
	ld.global.nc.u32 	%r49, [%rd62];
	add.s64 	%rd63, %rd1, %rd59;
	ld.global.nc.f32 	%f116, [%rd63];
	add.s64 	%rd64, %rd3, %rd61;
	ld.global.nc.f32 	%f117, [%rd64];
	mul.f32 	%f118, %f1, %f117;
	div.rn.f32 	%f119, %f118, %f2;
	setp.eq.s32 	%p21, %r4, %r49;
	sub.f32 	%f120, %f116, %f119;
	neg.f32 	%f121, %f119;
	selp.f32 	%f122, %f120, %f121, %p21;
	add.f32 	%f123, %f145, %f122;
	ld.global.nc.u32 	%r50, [%rd60+4];
	mul.wide.s32 	%rd65, %r50, 4;
	add.s64 	%rd66, %rd4, %rd65;
	ld.global.nc.u32 	%r51, [%rd66];
	ld.global.nc.f32 	%f124, [%rd63+4];
	add.s64 	%rd67, %rd3, %rd65;
	ld.global.nc.f32 	%f125, [%rd67];
	mul.f32 	%f126, %f1, %f125;
	div.rn.f32 	%f127, %f126, %f2;
	setp.eq.s32 	%p22, %r4, %r51;
	sub.f32 	%f128, %f124, %f127;
	neg.f32 	%f129, %f127;
	selp.f32 	%f130, %f128, %f129, %p22;
	add.f32 	%f145, %f123, %f130;
	add.s32 	%r57, %r57, 2;
$L__BB17_11:
	and.b32  	%r52, %r5, 1;
	setp.eq.b32 	%p23, %r52, 1;
	not.pred 	%p24, %p23;
	@%p24 bra 	$L__BB17_13;
	mul.wide.s32 	%rd68, %r57, 4;
	add.s64 	%rd69, %rd2, %rd68;
	ld.global.nc.u32 	%r53, [%rd69];
	mul.wide.s32 	%rd70, %r53, 4;
	add.s64 	%rd71, %rd4, %rd70;
	ld.global.nc.u32 	%r54, [%rd71];
	add.s64 	%rd72, %rd1, %rd68;
	ld.global.nc.f32 	%f131, [%rd72];
	add.s64 	%rd73, %rd3, %rd70;
	ld.global.nc.f32 	%f132, [%rd73];
	mul.f32 	%f133, %f1, %f132;
	div.rn.f32 	%f134, %f133, %f2;
	setp.eq.s32 	%p25, %r4, %r54;
	sub.f32 	%f135, %f131, %f134;
	neg.f32 	%f136, %f134;
	selp.f32 	%f137, %f135, %f136, %p25;
	add.f32 	%f145, %f145, %f137;
$L__BB17_13:
	cvta.to.global.u64 	%rd74, %rd7;
	mul.wide.s32 	%rd75, %r1, 4;
	add.s64 	%rd76, %rd74, %rd75;
	st.global.f32 	[%rd76], %f145;
$L__BB17_14:
	ret;

}
	// .globl	init_random_states_kernel
.visible .entry init_random_states_kernel(
	.param .u64 .ptr .align 1 init_random_states_kernel_param_0,
	.param .u32 init_random_states_kernel_param_1,
	.param .u32 init_random_states_kernel_param_2
)
{
	.reg .pred 	%p<25>;
	.reg .b32 	%r<411>;
	.reg .b64 	%rd<18>;

	ld.param.u64 	%rd8, [init_random_states_kernel_param_0];
	ld.param.u32 	%r184, [init_random_states_kernel_param_1];
	ld.param.u32 	%r183, [init_random_states_kernel_param_2];
	mov.u32 	%r185, %ctaid.x;
	mov.u32 	%r186, %ntid.x;
	mov.u32 	%r187, %tid.x;
	mad.lo.s32 	%r1, %r185, %r186, %r187;
	setp.ge.s32 	%p1, %r1, %r184;
	@%p1 bra 	$L__BB18_44;
	cvta.to.global.u64 	%rd9, %rd8;
	add.s32 	%r188, %r183, %r1;
	cvt.s64.s32 	%rd17, %r1;
	mul.wide.s32 	%rd10, %r1, 48;
	add.s64 	%rd2, %rd9, %rd10;
	xor.b32  	%r189, %r188, -1429050551;
	mul.lo.s32 	%r190, %r189, 1099087573;
	add.s32 	%r191, %r190, -638133224;
	add.s32 	%r192, %r190, 123456789;
	st.global.v2.u32 	[%rd2], {%r191, %r192};
	xor.b32  	%r193, %r190, 362436069;
	mov.b32 	%r194, -123459836;
	st.global.v2.u32 	[%rd2+8], {%r193, %r194};
	add.s32 	%r195, %r190, 5783321;
	mov.b32 	%r196, -589760388;
	st.global.v2.u32 	[%rd2+16], {%r196, %r195};
	setp.eq.s32 	%p2, %r1, 0;
	@%p2 bra 	$L__BB18_43;
	mov.b32 	%r317, 0;
	mov.u64 	%rd12, precalc_xorwow_matrix;
$L__BB18_3:
	and.b64  	%rd4, %rd17, 3;
	setp.eq.s64 	%p3, %rd4, 0;
	@%p3 bra 	$L__BB18_42;
	mul.wide.u32 	%rd11, %r317, 3200;
	add.s64 	%rd5, %rd12, %rd11;
	cvt.u32.u64 	%r3, %rd4;
	mov.b32 	%r318, 0;
$L__BB18_5:
	mov.b32 	%r331, 0;
	mov.u32 	%r332, %r331;
	mov.u32 	%r333, %r331;
	mov.u32 	%r334, %r331;
	mov.u32 	%r335, %r331;
	mov.u32 	%r324, %r331;
$L__BB18_6:
	mul.wide.u32 	%rd13, %r324, 4;
	add.s64 	%rd14, %rd2, %rd13;
	ld.global.u32 	%r11, [%rd14+4];
	shl.b32 	%r12, %r324, 5;
	mov.b32 	%r330, 0;
$L__BB18_7:
	.pragma "nounroll";
	shr.u32 	%r201, %r11, %r330;
	and.b32  	%r202, %r201, 1;
	setp.eq.b32 	%p4, %r202, 1;
	not.pred 	%p5, %p4;
	add.s32 	%r203, %r12, %r330;
	mul.lo.s32 	%r204, %r203, 5;
	mul.wide.u32 	%rd15, %r204, 4;
	add.s64 	%rd6, %rd5, %rd15;
	@%p5 bra 	$L__BB18_9;
	ld.global.nc.u32 	%r205, [%rd6];
	xor.b32  	%r335, %r335, %r205;
	ld.global.nc.u32 	%r206, [%rd6+4];
	xor.b32  	%r334, %r334, %r206;
	ld.global.nc.u32 	%r207, [%rd6+8];
	xor.b32  	%r333, %r333, %r207;
	ld.global.nc.u32 	%r208, [%rd6+12];
	xor.b32  	%r332, %r332, %r208;
	ld.global.nc.u32 	%r209, [%rd6+16];
	xor.b32  	%r331, %r331, %r209;
$L__BB18_9:
	and.b32  	%r211, %r201, 2;
	setp.eq.s32 	%p6, %r211, 0;
	@%p6 bra 	$L__BB18_11;
	ld.global.nc.u32 	%r212, [%rd6+20];
	xor.b32  	%r335, %r335, %r212;
	ld.global.nc.u32 	%r213, [%rd6+24];
	xor.b32  	%r334, %r334, %r213;
	ld.global.nc.u32 	%r214, [%rd6+28];
	xor.b32  	%r333, %r333, %r214;
	ld.global.nc.u32 	%r215, [%rd6+32];
	xor.b32  	%r332, %r332, %r215;
	ld.global.nc.u32 	%r216, [%rd6+36];
	xor.b32  	%r331, %r331, %r216;
$L__BB18_11:
	and.b32  	%r218, %r201, 4;
	setp.eq.s32 	%p7, %r218, 0;
	@%p7 bra 	$L__BB18_13;
	ld.global.nc.u32 	%r219, [%rd6+40];
	xor.b32  	%r335, %r335, %r219;
	ld.global.nc.u32 	%r220, [%rd6+44];
	xor.b32  	%r334, %r334, %r220;
	ld.global.nc.u32 	%r221, [%rd6+48];
	xor.b32  	%r333, %r333, %r221;
	ld.global.nc.u32 	%r222, [%rd6+52];
	xor.b32  	%r332, %r332, %r222;
	ld.global.nc.u32 	%r223, [%rd6+56];
	xor.b32  	%r331, %r331, %r223;
$L__BB18_13:
	and.b32  	%r225, %r201, 8;
	setp.eq.s32 	%p8, %r225, 0;
	@%p8 bra 	$L__BB18_15;
	ld.global.nc.u32 	%r226, [%rd6+60];
	xor.b32  	%r335, %r335, %r226;
	ld.global.nc.u32 	%r227, [%rd6+64];
	xor.b32  	%r334, %r334, %r227;
	ld.global.nc.u32 	%r228, [%rd6+68];
	xor.b32  	%r333, %r333, %r228;
	ld.global.nc.u32 	%r229, [%rd6+72];
	xor.b32  	%r332, %r332, %r229;
	ld.global.nc.u32 	%r230, [%rd6+76];
	xor.b32  	%r331, %r331, %r230;
$L__BB18_15:
	and.b32  	%r232, %r201, 16;
	setp.eq.s32 	%p9, %r232, 0;
	@%p9 bra 	$L__BB18_17;
	ld.global.nc.u32 	%r233, [%rd6+80];
	xor.b32  	%r335, %r335, %r233;
	ld.global.nc.u32 	%r234, [%rd6+84];
	xor.b32  	%r334, %r334, %r234;
	ld.global.nc.u32 	%r235, [%rd6+88];
	xor.b32  	%r333, %r333, %r235;
	ld.global.nc.u32 	%r236, [%rd6+92];
	xor.b32  	%r332, %r332, %r236;
	ld.global.nc.u32 	%r237, [%rd6+96];
	xor.b32  	%r331, %r331, %r237;
$L__BB18_17:
	and.b32  	%r239, %r201, 32;
	setp.eq.s32 	%p10, %r239, 0;
	@%p10 bra 	$L__BB18_19;
	ld.global.nc.u32 	%r240, [%rd6+100];
	xor.b32  	%r335, %r335, %r240;
	ld.global.nc.u32 	%r241, [%rd6+104];
	xor.b32  	%r334, %r334, %r241;
	ld.global.nc.u32 	%r242, [%rd6+108];
	xor.b32  	%r333, %r333, %r242;
	ld.global.nc.u32 	%r243, [%rd6+112];
	xor.b32  	%r332, %r332, %r243;
	ld.global.nc.u32 	%r244, [%rd6+116];
	xor.b32  	%r331, %r331, %r244;
$L__BB18_19:
	and.b32  	%r246, %r201, 64;
	setp.eq.s32 	%p11, %r246, 0;
	@%p11 bra 	$L__BB18_21;
	ld.global.nc.u32 	%r247, [%rd6+120];
	xor.b32  	%r335, %r335, %r247;
	ld.global.nc.u32 	%r248, [%rd6+124];
	xor.b32  	%r334, %r334, %r248;
	ld.global.nc.u32 	%r249, [%rd6+128];
	xor.b32  	%r333, %r333, %r249;
	ld.global.nc.u32 	%r250, [%rd6+132];
	xor.b32  	%r332, %r332, %r250;
	ld.global.nc.u32 	%r251, [%rd6+136];
	xor.b32  	%r331, %r331, %r251;
$L__BB18_21:
	and.b32  	%r253, %r201, 128;
	setp.eq.s32 	%p12, %r253, 0;
	@%p12 bra 	$L__BB18_23;
	ld.global.nc.u32 	%r254, [%rd6+140];
	xor.b32  	%r335, %r335, %r254;
	ld.global.nc.u32 	%r255, [%rd6+144];
	xor.b32  	%r334, %r334, %r255;
	ld.global.nc.u32 	%r256, [%rd6+148];
	xor.b32  	%r333, %r333, %r256;
	ld.global.nc.u32 	%r257, [%rd6+152];
	xor.b32  	%r332, %r332, %r257;
	ld.global.nc.u32 	%r258, [%rd6+156];
	xor.b32  	%r331, %r331, %r258;
$L__BB18_23:
	and.b32  	%r260, %r201, 256;
	setp.eq.s32 	%p13, %r260, 0;
	@%p13 bra 	$L__BB18_25;
	ld.global.nc.u32 	%r261, [%rd6+160];
	xor.b32  	%r335, %r335, %r261;
	ld.global.nc.u32 	%r262, [%rd6+164];
	xor.b32  	%r334, %r334, %r262;
	ld.global.nc.u32 	%r263, [%rd6+168];
	xor.b32  	%r333, %r333, %r263;
	ld.global.nc.u32 	%r264, [%rd6+172];
	xor.b32  	%r332, %r332, %r264;
	ld.global.nc.u32 	%r265, [%rd6+176];
	xor.b32  	%r331, %r331, %r265;
$L__BB18_25:
	and.b32  	%r267, %r201, 512;
	setp.eq.s32 	%p14, %r267, 0;
	@%p14 bra 	$L__BB18_27;
	ld.global.nc.u32 	%r268, [%rd6+180];
	xor.b32  	%r335, %r335, %r268;
	ld.global.nc.u32 	%r269, [%rd6+184];
	xor.b32  	%r334, %r334, %r269;
	ld.global.nc.u32 	%r270, [%rd6+188];
	xor.b32  	%r333, %r333, %r270;
	ld.global.nc.u32 	%r271, [%rd6+192];
	xor.b32  	%r332, %r332, %r271;
	ld.global.nc.u32 	%r272, [%rd6+196];
	xor.b32  	%r331, %r331, %r272;
$L__BB18_27:
	and.b32  	%r274, %r201, 1024;
	setp.eq.s32 	%p15, %r274, 0;
	@%p15 bra 	$L__BB18_29;
	ld.global.nc.u32 	%r275, [%rd6+200];
	xor.b32  	%r335, %r335, %r275;
	ld.global.nc.u32 	%r276, [%rd6+204];
	xor.b32  	%r334, %r334, %r276;
	ld.global.nc.u32 	%r277, [%rd6+208];
	xor.b32  	%r333, %r333, %r277;
	ld.global.nc.u32 	%r278, [%rd6+212];
	xor.b32  	%r332, %r332, %r278;
	ld.global.nc.u32 	%r279, [%rd6+216];
	xor.b32  	%r331, %r331, %r279;
$L__BB18_29:
	and.b32  	%r281, %r201, 2048;
	setp.eq.s32 	%p16, %r281, 0;
	@%p16 bra 	$L__BB18_31;
	ld.global.nc.u32 	%r282, [%rd6+220];
	xor.b32  	%r335, %r335, %r282;
	ld.global.nc.u32 	%r283, [%rd6+224];
	xor.b32  	%r334, %r334, %r283;
	ld.global.nc.u32 	%r284, [%rd6+228];
	xor.b32  	%r333, %r333, %r284;
	ld.global.nc.u32 	%r285, [%rd6+232];
	xor.b32  	%r332, %r332, %r285;
	ld.global.nc.u32 	%r286, [%rd6+236];
	xor.b32  	%r331, %r331, %r286;
$L__BB18_31:
	and.b32  	%r288, %r201, 4096;
	setp.eq.s32 	%p17, %r288, 0;
	@%p17 bra 	$L__BB18_33;
	ld.global.nc.u32 	%r289, [%rd6+240];
	xor.b32  	%r335, %r335, %r289;
	ld.global.nc.u32 	%r290, [%rd6+244];
	xor.b32  	%r334, %r334, %r290;
	ld.global.nc.u32 	%r291, [%rd6+248];
	xor.b32  	%r333, %r333, %r291;
	ld.global.nc.u32 	%r292, [%rd6+252];
	xor.b32  	%r332, %r332, %r292;
	ld.global.nc.u32 	%r293, [%rd6+256];
	xor.b32  	%r331, %r331, %r293;
$L__BB18_33:
	and.b32  	%r295, %r201, 8192;
	setp.eq.s32 	%p18, %r295, 0;
	@%p18 bra 	$L__BB18_35;
	ld.global.nc.u32 	%r296, [%rd6+260];
	xor.b32  	%r335, %r335, %r296;
	ld.global.nc.u32 	%r297, [%rd6+264];
	xor.b32  	%r334, %r334, %r297;
	ld.global.nc.u32 	%r298, [%rd6+268];
	xor.b32  	%r333, %r333, %r298;
	ld.global.nc.u32 	%r299, [%rd6+272];
	xor.b32  	%r332, %r332, %r299;
	ld.global.nc.u32 	%r300, [%rd6+276];
	xor.b32  	%r331, %r331, %r300;
$L__BB18_35:
	and.b32  	%r302, %r201, 16384;
	setp.eq.s32 	%p19, %r302, 0;
	@%p19 bra 	$L__BB18_37;
	ld.global.nc.u32 	%r303, [%rd6+280];
	xor.b32  	%r335, %r335, %r303;
	ld.global.nc.u32 	%r304, [%rd6+284];
	xor.b32  	%r334, %r334, %r304;
	ld.global.nc.u32 	%r305, [%rd6+288];
	xor.b32  	%r333, %r333, %r305;
	ld.global.nc.u32 	%r306, [%rd6+292];
	xor.b32  	%r332, %r332, %r306;
	ld.global.nc.u32 	%r307, [%rd6+296];
	xor.b32  	%r331, %r331, %r307;
$L__BB18_37:
	and.b32  	%r309, %r201, 32768;
	setp.eq.s32 	%p20, %r309, 0;
	@%p20 bra 	$L__BB18_39;
	ld.global.nc.u32 	%r310, [%rd6+300];
	xor.b32  	%r335, %r335, %r310;
	ld.global.nc.u32 	%r311, [%rd6+304];
	xor.b32  	%r334, %r334, %r311;
	ld.global.nc.u32 	%r312, [%rd6+308];
	xor.b32  	%r333, %r333, %r312;
	ld.global.nc.u32 	%r313, [%rd6+312];
	xor.b32  	%r332, %r332, %r313;
	ld.global.nc.u32 	%r314, [%rd6+316];
	xor.b32  	%r331, %r331, %r314;
$L__BB18_39:
	add.s32 	%r330, %r330, 16;
	setp.ne.s32 	%p21, %r330, 32;
	@%p21 bra 	$L__BB18_7;
	mad.lo.s32 	%r315, %r324, -31, %r12;
	add.s32 	%r324, %r315, 1;
	setp.ne.s32 	%p22, %r324, 5;
	@%p22 bra 	$L__BB18_6;
	st.global.u32 	[%rd2+4], %r335;
	st.global.u32 	[%rd2+8], %r334;
	st.global.u32 	[%rd2+12], %r333;
	st.global.u32 	[%rd2+16], %r332;
	st.global.u32 	[%rd2+20], %r331;
	add.s32 	%r318, %r318, 1;
	setp.lt.u32 	%p23, %r318, %r3;
	@%p23 bra 	$L__BB18_5;
$L__BB18_42:
	shr.u64 	%rd7, %rd17, 2;
	add.s32 	%r317, %r317, 1;
	setp.gt.u64 	%p24, %rd17, 3;
	mov.u64 	%rd17, %rd7;
	@%p24 bra 	$L__BB18_3;
$L__BB18_43:
	mov.b32 	%r316, 0;
	st.global.v2.u32 	[%rd2+24], {%r316, %r316};
	st.global.u32 	[%rd2+32], %r316;
	mov.b64 	%rd16, 0;
	st.global.u64 	[%rd2+40], %rd16;
$L__BB18_44:
	ret;

}
	// .globl	compute_node_degrees_kernel
.visible .entry compute_node_degrees_kernel(
	.param .u64 .ptr .align 1 compute_node_degrees_kernel_param_0,
	.param .u64 .ptr .align 1 compute_node_degrees_kernel_param_1,
	.param .u64 .ptr .align 1 compute_node_degrees_kernel_param_2,
	.param .u32 compute_node_degrees_kernel_param_3
)
{
	.reg .pred 	%p<11>;
	.reg .b32 	%r<36>;
	.reg .b32 	%f<83>;
	.reg .b64 	%rd<20>;

	ld.param.u64 	%rd3, [compute_node_degrees_kernel_param_0];
	ld.param.u64 	%rd5, [compute_node_degrees_kernel_param_1];
	ld.param.u64 	%rd4, [compute_node_degrees_kernel_param_2];
	ld.param.u32 	%r23, [compute_node_degrees_kernel_param_3];
	cvta.to.global.u64 	%rd1, %rd5;
	mov.u32 	%r24, %ctaid.x;
	mov.u32 	%r25, %ntid.x;
	mov.u32 	%r26, %tid.x;
	mad.lo.s32 	%r1, %r24, %r25, %r26;
	setp.ge.s32 	%p1, %r1, %r23;
	@%p1 bra 	$L__BB19_15;
	cvta.to.global.u64 	%rd6, %rd3;
	mul.wide.s32 	%rd7, %r1, 4;
	add.s64 	%rd8, %rd6, %rd7;
	ld.global.nc.u32 	%r31, [%rd8];
	ld.global.nc.u32 	%r3, [%rd8+4];
	setp.ge.s32 	%p2, %r31, %r3;
	mov.f32 	%f82, 0f00000000;
	@%p2 bra 	$L__BB19_14;
	sub.s32 	%r4, %r3, %r31;
	and.b32  	%r5, %r4, 15;
	sub.s32 	%r27, %r31, %r3;
	setp.gt.u32 	%p3, %r27, -16;
	mov.f32 	%f82, 0f00000000;
	@%p3 bra 	$L__BB19_5;
	and.b32  	%r28, %r4, -16;
	neg.s32 	%r29, %r28;
	add.s64 	%rd2, %rd1, 32;
	mov.f32 	%f82, 0f00000000;
$L__BB19_4:
	.pragma "nounroll";
	mul.wide.s32 	%rd9, %r31, 4;
	add.s64 	%rd10, %rd2, %rd9;
	ld.global.nc.f32 	%f18, [%rd10+-32];
	add.f32 	%f19, %f82, %f18;
	ld.global.nc.f32 	%f20, [%rd10+-28];
	add.f32 	%f21, %f19, %f20;
	ld.global.nc.f32 	%f22, [%rd10+-24];
	add.f32 	%f23, %f21, %f22;
	ld.global.nc.f32 	%f24, [%rd10+-20];
	add.f32 	%f25, %f23, %f24;
	ld.global.nc.f32 	%f26, [%rd10+-16];
	add.f32 	%f27, %f25, %f26;
	ld.global.nc.f32 	%f28, [%rd10+-12];
	add.f32 	%f29, %f27, %f28;
	ld.global.nc.f32 	%f30, [%rd10+-8];
	add.f32 	%f31, %f29, %f30;
	ld.global.nc.f32 	%f32, [%rd10+-4];
	add.f32 	%f33, %f31, %f32;
	ld.global.nc.f32 	%f34, [%rd10];
	add.f32 	%f35, %f33, %f34;
	ld.global.nc.f32 	%f36, [%rd10+4];
	add.f32 	%f37, %f35, %f36;
	ld.global.nc.f32 	%f38, [%rd10+8];
	add.f32 	%f39, %f37, %f38;
	ld.global.nc.f32 	%f40, [%rd10+12];
	add.f32 	%f41, %f39, %f40;
	ld.global.nc.f32 	%f42, [%rd10+16];
	add.f32 	%f43, %f41, %f42;
	ld.global.nc.f32 	%f44, [%rd10+20];
	add.f32 	%f45, %f43, %f44;
	ld.global.nc.f32 	%f46, [%rd10+24];
	add.f32 	%f47, %f45, %f46;
	ld.global.nc.f32 	%f48, [%rd10+28];
	add.f32 	%f82, %f47, %f48;
	add.s32 	%r31, %r31, 16;
	add.s32 	%r29, %r29, 16;
	setp.ne.s32 	%p4, %r29, 0;
	@%p4 bra 	$L__BB19_4;
$L__BB19_5:
	setp.eq.s32 	%p5, %r5, 0;
	@%p5 bra 	$L__BB19_14;
	and.b32  	%r12, %r4, 7;
	setp.lt.u32 	%p6, %r5, 8;
	@%p6 bra 	$L__BB19_8;
	mul.wide.s32 	%rd11, %r31, 4;
	add.s64 	%rd12, %rd1, %rd11;
	ld.global.nc.f32 	%f50, [%rd12];
	add.f32 	%f51, %f82, %f50;
	ld.global.nc.f32 	%f52, [%rd12+4];
	add.f32 	%f53, %f51, %f52;
	ld.global.nc.f32 	%f54, [%rd12+8];
	add.f32 	%f55, %f53, %f54;
	ld.global.nc.f32 	%f56, [%rd12+12];
	add.f32 	%f57, %f55, %f56;
	ld.global.nc.f32 	%f58, [%rd12+16];
	add.f32 	%f59, %f57, %f58;
	ld.global.nc.f32 	%f60, [%rd12+20];
	add.f32 	%f61, %f59, %f60;
	ld.global.nc.f32 	%f62, [%rd12+24];
	add.f32 	%f63, %f61, %f62;
	ld.global.nc.f32 	%f64, [%rd12+28];
	add.f32 	%f82, %f63, %f64;
	add.s32 	%r31, %r31, 8;
$L__BB19_8:
	setp.eq.s32 	%p7, %r12, 0;
	@%p7 bra 	$L__BB19_14;
	and.b32  	%r15, %r4, 3;
	setp.lt.u32 	%p8, %r12, 4;
	@%p8 bra 	$L__BB19_11;
	mul.wide.s32 	%rd13, %r31, 4;
	add.s64 	%rd14, %rd1, %rd13;
	ld.global.nc.f32 	%f66, [%rd14];
	add.f32 	%f67, %f82, %f66;
	ld.global.nc.f32 	%f68, [%rd14+4];
	add.f32 	%f69, %f67, %f68;
	ld.global.nc.f32 	%f70, [%rd14+8];
	add.f32 	%f71, %f69, %f70;
	ld.global.nc.f32 	%f72, [%rd14+12];
	add.f32 	%f82, %f71, %f72;
	add.s32 	%r31, %r31, 4;
$L__BB19_11:
	setp.eq.s32 	%p9, %r15, 0;
	@%p9 bra 	$L__BB19_14;
	neg.s32 	%r34, %r15;
$L__BB19_13:
	.pragma "nounroll";
	mul.wide.s32 	%rd15, %r31, 4;
	add.s64 	%rd16, %rd1, %rd15;
	ld.global.nc.f32 	%f73, [%rd16];
	add.f32 	%f82, %f82, %f73;
	add.s32 	%r31, %r31, 1;
	add.s32 	%r34, %r34, 1;
	setp.ne.s32 	%p10, %r34, 0;
	@%p10 bra 	$L__BB19_13;
$L__BB19_14:
	cvta.to.global.u64 	%rd17, %rd4;
	add.s64 	%rd19, %rd17, %rd7;
	st.global.f32 	[%rd19], %f82;
$L__BB19_15:
	ret;

}
	// .globl	count_community_sizes_kernel
.visible .entry count_community_sizes_kernel(
	.param .u64 .ptr .align 1 count_community_sizes_kernel_param_0,
	.param .u64 .ptr .align 1 count_community_sizes_kernel_param_1,
	.param .u32 count_community_sizes_kernel_param_2,
	.param .u32 count_community_sizes_kernel_param_3
)
{
	.reg .pred 	%p<5>;
	.reg .b32 	%r<9>;
	.reg .b64 	%rd<9>;

	ld.param.u64 	%rd1, [count_community_sizes_kernel_param_0];
	ld.param.u64 	%rd2, [count_community_sizes_kernel_param_1];
	ld.param.u32 	%r4, [count_community_sizes_kernel_param_2];
	ld.param.u32 	%r3, [count_community_sizes_kernel_param_3];
	mov.u32 	%r5, %ctaid.x;
	mov.u32 	%r6, %ntid.x;
	mov.u32 	%r7, %tid.x;
	mad.lo.s32 	%r1, %r5, %r6, %r7;
	setp.ge.s32 	%p1, %r1, %r4;
	@%p1 bra 	$L__BB20_3;
	cvta.to.global.u64 	%rd3, %rd1;
	mul.wide.s32 	%rd4, %r1, 4;
	add.s64 	%rd5, %rd3, %rd4;
	ld.global.nc.u32 	%r2, [%rd5];
	setp.lt.s32 	%p2, %r2, 0;
	setp.ge.s32 	%p3, %r2, %r3;
	or.pred  	%p4, %p2, %p3;
	@%p4 bra 	$L__BB20_3;
	cvta.to.global.u64 	%rd6, %rd2;
	mul.wide.u32 	%rd7, %r2, 4;
	add.s64 	%rd8, %rd6, %rd7;
	atom.global.add.u32 	%r8, [%rd8], 1;
$L__BB20_3:
	ret;

}
	// .globl	relabel_communities_kernel
.visible .entry relabel_communities_kernel(
	.param .u64 .ptr .align 1 relabel_communities_kernel_param_0,
	.param .u64 .ptr .align 1 relabel_communities_kernel_param_1,
	.param .u32 relabel_communities_kernel_param_2
)
{
	.reg .pred 	%p<3>;
	.reg .b32 	%r<8>;
	.reg .b64 	%rd<9>;

	ld.param.u64 	%rd2, [relabel_communities_kernel_param_0];
	ld.param.u64 	%rd3, [relabel_communities_kernel_param_1];
	ld.param.u32 	%r3, [relabel_communities_kernel_param_2];
	mov.u32 	%r4, %ctaid.x;
	mov.u32 	%r5, %ntid.x;
	mov.u32 	%r6, %tid.x;
	mad.lo.s32 	%r1, %r4, %r5, %r6;
	setp.ge.s32 	%p1, %r1, %r3;
	@%p1 bra 	$L__BB21_3;
	cvta.to.global.u64 	%rd4, %rd2;
	mul.wide.s32 	%rd5, %r1, 4;
	add.s64 	%rd1, %rd4, %rd5;
	ld.global.u32 	%r2, [%rd1];
	setp.lt.s32 	%p2, %r2, 0;
	@%p2 bra 	$L__BB21_3;
	cvta.to.global.u64 	%rd6, %rd3;
	mul.wide.u32 	%rd7, %r2, 4;
	add.s64 	%rd8, %rd6, %rd7;
	ld.global.nc.u32 	%r7, [%rd8];
	st.global.u32 	[%rd1], %r7;
$L__BB21_3:
	ret;

}
	// .globl	_ZN3cub18CUB_300001_SM_10006detail11EmptyKernelIvEEvv
.visible .entry _ZN3cub18CUB_300001_SM_10006detail11EmptyKernelIvEEvv()
{


	ret;

}
	// .globl	_ZN3cub18CUB_300001_SM_10006detail4scan20DeviceScanInitKernelINS0_13ScanTileStateIiLb1EEEEEvT_i
.visible .entry _ZN3cub18CUB_300001_SM_10006detail4scan20DeviceScanInitKernelINS0_13ScanTileStateIiLb1EEEEEvT_i(
	.param .align 8 .b8 _ZN3cub18CUB_300001_SM_10006detail4scan20DeviceScanInitKernelINS0_13ScanTileStateIiLb1EEEEEvT_i_param_0[8],
	.param .u32 _ZN3cub18CUB_300001_SM_10006detail4scan20DeviceScanInitKernelINS0_13ScanTileStateIiLb1EEEEEvT_i_param_1
)
{
	.reg .pred 	%p<5>;
	.reg .b32 	%r<10>;
	.reg .b64 	%rd<7>;

	ld.param.u64 	%rd2, [_ZN3cub18CUB_300001_SM_10006detail4scan20DeviceScanInitKernelINS0_13ScanTileStateIiLb1EEEEEvT_i_param_0];
	ld.param.u32 	%r4, [_ZN3cub18CUB_300001_SM_10006detail4scan20DeviceScanInitKernelINS0_13ScanTileStateIiLb1EEEEEvT_i_param_1];
	cvta.to.global.u64 	%rd1, %rd2;
	mov.u32 	%r1, %ctaid.x;
	mov.u32 	%r5, %ntid.x;
	mov.u32 	%r2, %tid.x;
	mad.lo.s32 	%r3, %r1, %r5, %r2;
	setp.ge.s32 	%p1, %r3, %r4;
	@%p1 bra 	$L__BB23_2;
	mul.wide.s32 	%rd3, %r3, 8;
	add.s64 	%rd4, %rd1, %rd3;
	mov.b32 	%r6, 0;
	mov.b32 	%r7, 99;
	st.global.v2.u32 	[%rd4+256], {%r7, %r6};
$L__BB23_2:
	setp.ne.s32 	%p2, %r1, 0;
	setp.gt.u32 	%p3, %r2, 31;
	or.pred  	%p4, %p2, %p3;
	@%p4 bra 	$L__BB23_4;
	mul.wide.u32 	%rd5, %r2, 8;
	add.s64 	%rd6, %rd1, %rd5;
	mov.b32 	%r9, 0;
	st.global.v2.u32 	[%rd6], {%r9, %r9};
$L__BB23_4:
	ret;

}
	// .globl	_ZN3cub18CUB_300001_SM_10006detail4scan16DeviceScanKernelINS2_10policy_hubIiiijN4cuda3std3__44plusIvEEE10Policy1000EN6thrust24THRUST_300001_SM_1000_NS10device_ptrIiEESF_NS0_13ScanTileStateIiLb1EEES9_NS1_10InputValueIiPiEEjiLb0EiEEvT0_T1_T2_iT3_T4_T5_
.visible .entry _ZN3cub18CUB_300001_SM_10006detail4scan16DeviceScanKernelINS2_10policy_hubIiiijN4cuda3std3__44plusIvEEE10Policy1000EN6thrust24THRUST_300001_SM_1000_NS10device_ptrIiEESF_NS0_13ScanTileStateIiLb1EEES9_NS1_10InputValueIiPiEEjiLb0EiEEvT0_T1_T2_iT3_T4_T5_(
	.param .align 8 .b8 _ZN3cub18CUB_300001_SM_10006detail4scan16DeviceScanKernelINS2_10policy_hubIiiijN4cuda3std3__44plusIvEEE10Policy1000EN6thrust24THRUST_300001_SM_1000_NS10device_ptrIiEESF_NS0_13ScanTileStateIiLb1EEES9_NS1_10InputValueIiPiEEjiLb0EiEEvT0_T1_T2_iT3_T4_T5__param_0[8],
	.param .align 8 .b8 _ZN3cub18CUB_300001_SM_10006detail4scan16DeviceScanKernelINS2_10policy_hubIiiijN4cuda3std3__44plusIvEEE10Policy1000EN6thrust24THRUST_300001_SM_1000_NS10device_ptrIiEESF_NS0_13ScanTileStateIiLb1EEES9_NS1_10InputValueIiPiEEjiLb0EiEEvT0_T1_T2_iT3_T4_T5__param_1[8],
	.param .align 8 .b8 _ZN3cub18CUB_300001_SM_10006detail4scan16DeviceScanKernelINS2_10policy_hubIiiijN4cuda3std3__44plusIvEEE10Policy1000EN6thrust24THRUST_300001_SM_1000_NS10device_ptrIiEESF_NS0_13ScanTileStateIiLb1EEES9_NS1_10InputValueIiPiEEjiLb0EiEEvT0_T1_T2_iT3_T4_T5__param_2[8],
	.param .u32 _ZN3cub18CUB_300001_SM_10006detail4scan16DeviceScanKernelINS2_10policy_hubIiiijN4cuda3std3__44plusIvEEE10Policy1000EN6thrust24THRUST_300001_SM_1000_NS10device_ptrIiEESF_NS0_13ScanTileStateIiLb1EEES9_NS1_10InputValueIiPiEEjiLb0EiEEvT0_T1_T2_iT3_T4_T5__param_3,
	.param .align 1 .b8 _ZN3cub18CUB_300001_SM_10006detail4scan16DeviceScanKernelINS2_10policy_hubIiiijN4cuda3std3__44plusIvEEE10Policy1000EN6thrust24THRUST_300001_SM_1000_NS10device_ptrIiEESF_NS0_13ScanTileStateIiLb1EEES9_NS1_10InputValueIiPiEEjiLb0EiEEvT0_T1_T2_iT3_T4_T5__param_4[1],
	.param .align 8 .b8 _ZN3cub18CUB_300001_SM_10006detail4scan16DeviceScanKernelINS2_10policy_hubIiiijN4cuda3std3__44plusIvEEE10Policy1000EN6thrust24THRUST_300001_SM_1000_NS10device_ptrIiEESF_NS0_13ScanTileStateIiLb1EEES9_NS1_10InputValueIiPiEEjiLb0EiEEvT0_T1_T2_iT3_T4_T5__param_5[16],
	.param .u32 _ZN3cub18CUB_300001_SM_10006detail4scan16DeviceScanKernelINS2_10policy_hubIiiijN4cuda3std3__44plusIvEEE10Policy1000EN6thrust24THRUST_300001_SM_1000_NS10device_ptrIiEESF_NS0_13ScanTileStateIiLb1EEES9_NS1_10InputValueIiPiEEjiLb0EiEEvT0_T1_T2_iT3_T4_T5__param_6
)
.maxntid 384
{
	.reg .pred 	%p<160>;
	.reg .b16 	%rs<3>;
	.reg .b32 	%r<1050>;
	.reg .b64 	%rd<58>;
	// demoted variable
	.shared .align 16 .b8 _ZZN3cub18CUB_300001_SM_10006detail4scan16DeviceScanKernelINS2_10policy_hubIiiijN4cuda3std3__44plusIvEEE10Policy1000EN6thrust24THRUST_300001_SM_1000_NS10device_ptrIiEESF_NS0_13ScanTileStateIiLb1EEES9_NS1_10InputValueIiPiEEjiLb0EiEEvT0_T1_T2_iT3_T4_T5_E12temp_storage[33808];
	ld.param.u32 	%r239, [_ZN3cub18CUB_300001_SM_10006detail4scan16DeviceScanKernelINS2_10policy_hubIiiijN4cuda3std3__44plusIvEEE10Policy1000EN6thrust24THRUST_300001_SM_1000_NS10device_ptrIiEESF_NS0_13ScanTileStateIiLb1EEES9_NS1_10InputValueIiPiEEjiLb0EiEEvT0_T1_T2_iT3_T4_T5__param_5];
	bfe.u32 	%r240, %r239, 0, 8;
	cvt.u16.u32 	%rs1, %r240;
	and.b16  	%rs2, %rs1, 255;
	ld.param.u64 	%rd16, [_ZN3cub18CUB_300001_SM_10006detail4scan16DeviceScanKernelINS2_10policy_hubIiiijN4cuda3std3__44plusIvEEE10Policy1000EN6thrust24THRUST_300001_SM_1000_NS10device_ptrIiEESF_NS0_13ScanTileStateIiLb1EEES9_NS1_10InputValueIiPiEEjiLb0EiEEvT0_T1_T2_iT3_T4_T5__param_2];
	ld.param.u64 	%rd15, [_ZN3cub18CUB_300001_SM_10006detail4scan16DeviceScanKernelINS2_10policy_hubIiiijN4cuda3std3__44plusIvEEE10Policy1000EN6thrust24THRUST_300001_SM_1000_NS10device_ptrIiEESF_NS0_13ScanTileStateIiLb1EEES9_NS1_10InputValueIiPiEEjiLb0EiEEvT0_T1_T2_iT3_T4_T5__param_1];
	ld.param.u64 	%rd14, [_ZN3cub18CUB_300001_SM_10006detail4scan16DeviceScanKernelINS2_10policy_hubIiiijN4cuda3std3__44plusIvEEE10Policy1000EN6thrust24THRUST_300001_SM_1000_NS10device_ptrIiEESF_NS0_13ScanTileStateIiLb1EEES9_NS1_10InputValueIiPiEEjiLb0EiEEvT0_T1_T2_iT3_T4_T5__param_0];
	ld.param.u64 	%rd1, [_ZN3cub18CUB_300001_SM_10006detail4scan16DeviceScanKernelINS2_10policy_hubIiiijN4cuda3std3__44plusIvEEE10Policy1000EN6thrust24THRUST_300001_SM_1000_NS10device_ptrIiEESF_NS0_13ScanTileStateIiLb1EEES9_NS1_10InputValueIiPiEEjiLb0EiEEvT0_T1_T2_iT3_T4_T5__param_5+8];
	ld.param.u32 	%r238, [_ZN3cub18CUB_300001_SM_10006detail4scan16DeviceScanKernelINS2_10policy_hubIiiijN4cuda3std3__44plusIvEEE10Policy1000EN6thrust24THRUST_300001_SM_1000_NS10device_ptrIiEESF_NS0_13ScanTileStateIiLb1EEES9_NS1_10InputValueIiPiEEjiLb0EiEEvT0_T1_T2_iT3_T4_T5__param_6];
	setp.eq.s16 	%p1, %rs2, 0;
	@%p1 bra 	$L__BB24_2;
	cvta.to.global.u64 	%rd17, %rd1;
	ld.global.u32 	%r997, [%rd17];
	bra.uni 	$L__BB24_3;
$L__BB24_2:
	cvt.u32.u64 	%r997, %rd1;
$L__BB24_3:
	ld.param.u32 	%r995, [_ZN3cub18CUB_300001_SM_10006detail4scan16DeviceScanKernelINS2_10policy_hubIiiijN4cuda3std3__44plusIvEEE10Policy1000EN6thrust24THRUST_300001_SM_1000_NS10device_ptrIiEESF_NS0_13ScanTileStateIiLb1EEES9_NS1_10InputValueIiPiEEjiLb0EiEEvT0_T1_T2_iT3_T4_T5__param_3];
	cvta.to.global.u64 	%rd3, %rd14;
	cvta.to.global.u64 	%rd4, %rd15;
	mov.u32 	%r241, %ctaid.x;
	add.s32 	%r998, %r995, %r241;
	mul.lo.s32 	%r5, %r998, 8448;
	sub.s32 	%r6, %r238, %r5;
	setp.lt.u32 	%p2, %r6, 8449;
	@%p2 bra 	$L__BB24_29;
	cvt.u64.u32 	%rd40, %r5;
	mov.u32 	%r7, %tid.x;
	and.b32  	%r640, %r7, 31;
	and.b32  	%r641, %r7, 992;
	mul.lo.s32 	%r642, %r641, 22;
	or.b32  	%r643, %r642, %r640;
	cvt.u64.u32 	%rd41, %r643;
	add.s64 	%rd5, %rd41, %rd40;
	shl.b64 	%rd42, %rd5, 2;
	add.s64 	%rd43, %rd3, %rd42;
	ld.global.u32 	%r644, [%rd43];
	ld.global.u32 	%r645, [%rd43+128];
	ld.global.u32 	%r646, [%rd43+256];
	ld.global.u32 	%r647, [%rd43+384];
	ld.global.u32 	%r648, [%rd43+512];
	ld.global.u32 	%r649, [%rd43+640];
	ld.global.u32 	%r650, [%rd43+768];
	ld.global.u32 	%r651, [%rd43+896];
	ld.global.u32 	%r652, [%rd43+1024];
	ld.global.u32 	%r653, [%rd43+1152];
	ld.global.u32 	%r654, [%rd43+1280];
	ld.global.u32 	%r655, [%rd43+1408];
	ld.global.u32 	%r656, [%rd43+1536];
	ld.global.u32 	%r657, [%rd43+1664];
	ld.global.u32 	%r658, [%rd43+1792];
	ld.global.u32 	%r659, [%rd43+1920];
	ld.global.u32 	%r660, [%rd43+2048];
	ld.global.u32 	%r661, [%rd43+2176];
	ld.global.u32 	%r662, [%rd43+2304];
	ld.global.u32 	%r663, [%rd43+2432];
	ld.global.u32 	%r664, [%rd43+2560];
	ld.global.u32 	%r665, [%rd43+2688];
	// begin inline asm
	mov.u32 %r639, %laneid;
	// end inline asm
	shr.u32 	%r9, %r7, 5;
	mad.lo.s32 	%r666, %r9, 704, %r639;
	shl.b32 	%r667, %r666, 2;
	mov.u32 	%r668, _ZZN3cub18CUB_300001_SM_10006detail4scan16DeviceScanKernelINS2_10policy_hubIiiijN4cuda3std3__44plusIvEEE10Policy1000EN6thrust24THRUST_300001_SM_1000_NS10device_ptrIiEESF_NS0_13ScanTileStateIiLb1EEES9_NS1_10InputValueIiPiEEjiLb0EiEEvT0_T1_T2_iT3_T4_T5_E12temp_storage;
	add.s32 	%r10, %r668, %r667;
	st.shared.u32 	[%r10], %r644;
	st.shared.u32 	[%r10+128], %r645;
	st.shared.u32 	[%r10+256], %r646;
	st.shared.u32 	[%r10+384], %r647;
	st.shared.u32 	[%r10+512], %r648;
	st.shared.u32 	[%r10+640], %r649;
	st.shared.u32 	[%r10+768], %r650;
	st.shared.u32 	[%r10+896], %r651;
	st.shared.u32 	[%r10+1024], %r652;
	st.shared.u32 	[%r10+1152], %r653;
	st.shared.u32 	[%r10+1280], %r654;
	st.shared.u32 	[%r10+1408], %r655;
	st.shared.u32 	[%r10+1536], %r656;
	st.shared.u32 	[%r10+1664], %r657;
	st.shared.u32 	[%r10+1792], %r658;
	st.shared.u32 	[%r10+1920], %r659;
	st.shared.u32 	[%r10+2048], %r660;
	st.shared.u32 	[%r10+2176], %r661;
	st.shared.u32 	[%r10+2304], %r662;
	st.shared.u32 	[%r10+2432], %r663;
	st.shared.u32 	[%r10+2560], %r664;
	st.shared.u32 	[%r10+2688], %r665;
	bar.warp.sync 	-1;
	mad.lo.s32 	%r11, %r639, 84, %r10;
	ld.shared.v2.u32 	{%r12, %r13}, [%r11];
	ld.shared.v2.u32 	{%r14, %r15}, [%r11+8];
	ld.shared.v2.u32 	{%r16, %r17}, [%r11+16];
	ld.shared.v2.u32 	{%r18, %r19}, [%r11+24];
	ld.shared.v2.u32 	{%r20, %r21}, [%r11+32];
	ld.shared.v2.u32 	{%r22, %r23}, [%r11+40];
	ld.shared.v2.u32 	{%r24, %r25}, [%r11+48];
	ld.shared.v2.u32 	{%r26, %r27}, [%r11+56];
	ld.shared.v2.u32 	{%r28, %r29}, [%r11+64];
	ld.shared.v2.u32 	{%r30, %r31}, [%r11+72];
	ld.shared.v2.u32 	{%r32, %r33}, [%r11+80];
	bar.sync 	0;
	setp.ne.s32 	%p104, %r998, 0;
	@%p104 bra 	$L__BB24_9;
	add.s32 	%r890, %r13, %r12;
	add.s32 	%r891, %r14, %r890;
	add.s32 	%r892, %r15, %r891;
	add.s32 	%r893, %r16, %r892;
	add.s32 	%r894, %r17, %r893;
	add.s32 	%r895, %r18, %r894;
	add.s32 	%r896, %r19, %r895;
	add.s32 	%r897, %r20, %r896;
	add.s32 	%r898, %r21, %r897;
	add.s32 	%r899, %r22, %r898;
	add.s32 	%r900, %r23, %r899;
	add.s32 	%r901, %r24, %r900;
	add.s32 	%r902, %r25, %r901;
	add.s32 	%r903, %r26, %r902;
	add.s32 	%r904, %r27, %r903;
	add.s32 	%r905, %r28, %r904;
	add.s32 	%r906, %r29, %r905;
	add.s32 	%r907, %r30, %r906;
	add.s32 	%r908, %r31, %r907;
	add.s32 	%r909, %r32, %r908;
	add.s32 	%r864, %r33, %r909;
	mov.b32 	%r862, 1;
	mov.b32 	%r887, 0;
	mov.b32 	%r889, -1;
	// begin inline asm
	{  .reg .s32 r0;  .reg .pred p;  shfl.sync.up.b32 r0|p, %r864, %r862, %r887, %r889;  @p add.s32 r0, r0, %r864;  mov.s32 %r860, r0;}
	// end inline asm
	mov.b32 	%r868, 2;
	// begin inline asm
	{  .reg .s32 r0;  .reg .pred p;  shfl.sync.up.b32 r0|p, %r860, %r868, %r887, %r889;  @p add.s32 r0, r0, %r860;  mov.s32 %r866, r0;}
	// end inline asm
	mov.b32 	%r874, 4;
	// begin inline asm
	{  .reg .s32 r0;  .reg .pred p;  shfl.sync.up.b32 r0|p, %r866, %r874, %r887, %r889;  @p add.s32 r0, r0, %r866;  mov.s32 %r872, r0;}
	// end inline asm
	mov.b32 	%r880, 8;
	// begin inline asm
	{  .reg .s32 r0;  .reg .pred p;  shfl.sync.up.b32 r0|p, %r872, %r880, %r887, %r889;  @p add.s32 r0, r0, %r872;  mov.s32 %r878, r0;}
	// end inline asm
	mov.b32 	%r886, 16;
	// begin inline asm
	{  .reg .s32 r0;  .reg .pred p;  shfl.sync.up.b32 r0|p, %r878, %r886, %r887, %r889;  @p add.s32 r0, r0, %r878;  mov.s32 %r884, r0;}
	// end inline asm
	setp.ne.s32 	%p146, %r639, 31;
	@%p146 bra 	$L__BB24_7;
	shl.b32 	%r910, %r9, 2;
	add.s32 	%r912, %r668, %r910;
	st.shared.u32 	[%r912+16], %r884;
$L__BB24_7:
	bar.sync 	0;
	ld.shared.v4.u32 	{%r913, %r914, %r915, %r916}, [_ZZN3cub18CUB_300001_SM_10006detail4scan16DeviceScanKernelINS2_10policy_hubIiiijN4cuda3std3__44plusIvEEE10Policy1000EN6thrust24THRUST_300001_SM_1000_NS10device_ptrIiEESF_NS0_13ScanTileStateIiLb1EEES9_NS1_10InputValueIiPiEEjiLb0EiEEvT0_T1_T2_iT3_T4_T5_E12temp_storage+16];
	add.s32 	%r917, %r914, %r913;
	setp.eq.s32 	%p147, %r9, 2;
	selp.b32 	%r918, %r917, %r913, %p147;
	add.s32 	%r919, %r917, %r915;
	setp.eq.s32 	%p148, %r9, 3;
	selp.b32 	%r920, %r919, %r918, %p148;
	add.s32 	%r921, %r919, %r916;
	setp.eq.s32 	%p149, %r9, 4;
	selp.b32 	%r922, %r921, %r920, %p149;
	ld.shared.v4.u32 	{%r923, %r924, %r925, %r926}, [_ZZN3cub18CUB_300001_SM_10006detail4scan16DeviceScanKernelINS2_10policy_hubIiiijN4cuda3std3__44plusIvEEE10Policy1000EN6thrust24THRUST_300001_SM_1000_NS10device_ptrIiEESF_NS0_13ScanTileStateIiLb1EEES9_NS1_10InputValueIiPiEEjiLb0EiEEvT0_T1_T2_iT3_T4_T5_E12temp_storage+32];
	add.s32 	%r927, %r921, %r923;
	setp.eq.s32 	%p150, %r9, 5;
	selp.b32 	%r928, %r927, %r922, %p150;
	add.s32 	%r929, %r927, %r924;
	setp.eq.s32 	%p151, %r9, 6;
	selp.b32 	%r930, %r929, %r928, %p151;
	add.s32 	%r931, %r929, %r925;
	setp.eq.s32 	%p152, %r9, 7;
	selp.b32 	%r932, %r931, %r930, %p152;
	add.s32 	%r933, %r931, %r926;
	setp.eq.s32 	%p153, %r9, 8;
	selp.b32 	%r934, %r933, %r932, %p153;
	ld.shared.v4.u32 	{%r935, %r936, %r937, %r938}, [_ZZN3cub18CUB_300001_SM_10006detail4scan16DeviceScanKernelINS2_10policy_hubIiiijN4cuda3std3__44plusIvEEE10Policy1000EN6thrust24THRUST_300001_SM_1000_NS10device_ptrIiEESF_NS0_13ScanTileStateIiLb1EEES9_NS1_10InputValueIiPiEEjiLb0EiEEvT0_T1_T2_iT3_T4_T5_E12temp_storage+48];
	add.s32 	%r939, %r933, %r935;
	setp.eq.s32 	%p154, %r9, 9;
	selp.b32 	%r940, %r939, %r934, %p154;
	add.s32 	%r941, %r939, %r936;
	setp.eq.s32 	%p155, %r9, 10;
	selp.b32 	%r942, %r941, %r940, %p155;
	add.s32 	%r943, %r941, %r937;
	setp.eq.s32 	%p156, %r9, 11;
	selp.b32 	%r944, %r943, %r942, %p156;
	setp.lt.u32 	%p157, %r7, 32;
	selp.b32 	%r945, 0, %r944, %p157;
	setp.eq.s32 	%p158, %r639, 0;
	sub.s32 	%r946, %r884, %r864;
	selp.b32 	%r947, 0, %r946, %p158;
	add.s32 	%r948, %r947, %r997;
	add.s32 	%r1012, %r948, %r945;
	add.s32 	%r949, %r938, %r997;
	add.s32 	%r37, %r949, %r943;
	setp.ne.s32 	%p159, %r7, 0;
	@%p159 bra 	$L__BB24_28;
	add.s64 	%rd55, %rd16, 256;
	mov.b32 	%r950, 101;
	// begin inline asm
	st.relaxed.gpu.v2.u32 [%rd55], {%r950, %r37};
	// end inline asm
	bra.uni 	$L__BB24_28;
$L__BB24_9:
	add.s32 	%r699, %r13, %r12;
	add.s32 	%r700, %r14, %r699;
	add.s32 	%r701, %r15, %r700;
	add.s32 	%r702, %r16, %r701;
	add.s32 	%r703, %r17, %r702;
	add.s32 	%r704, %r18, %r703;
	add.s32 	%r705, %r19, %r704;
	add.s32 	%r706, %r20, %r705;
	add.s32 	%r707, %r21, %r706;
	add.s32 	%r708, %r22, %r707;
	add.s32 	%r709, %r23, %r708;
	add.s32 	%r710, %r24, %r709;
	add.s32 	%r711, %r25, %r710;
	add.s32 	%r712, %r26, %r711;
	add.s32 	%r713, %r27, %r712;
	add.s32 	%r714, %r28, %r713;
	add.s32 	%r715, %r29, %r714;
	add.s32 	%r716, %r30, %r715;
	add.s32 	%r717, %r31, %r716;
	add.s32 	%r718, %r32, %r717;
	add.s32 	%r673, %r33, %r718;
	mov.b32 	%r671, 1;
	mov.b32 	%r696, 0;
	mov.b32 	%r698, -1;
	// begin inline asm
	{  .reg .s32 r0;  .reg .pred p;  shfl.sync.up.b32 r0|p, %r673, %r671, %r696, %r698;  @p add.s32 r0, r0, %r673;  mov.s32 %r669, r0;}
	// end inline asm
	mov.b32 	%r677, 2;
	// begin inline asm
	{  .reg .s32 r0;  .reg .pred p;  shfl.sync.up.b32 r0|p, %r669, %r677, %r696, %r698;  @p add.s32 r0, r0, %r669;  mov.s32 %r675, r0;}
	// end inline asm
	mov.b32 	%r683, 4;
	// begin inline asm
	{  .reg .s32 r0;  .reg .pred p;  shfl.sync.up.b32 r0|p, %r675, %r683, %r696, %r698;  @p add.s32 r0, r0, %r675;  mov.s32 %r681, r0;}
	// end inline asm
	mov.b32 	%r689, 8;
	// begin inline asm
	{  .reg .s32 r0;  .reg .pred p;  shfl.sync.up.b32 r0|p, %r681, %r689, %r696, %r698;  @p add.s32 r0, r0, %r681;  mov.s32 %r687, r0;}
	// end inline asm
	mov.b32 	%r695, 16;
	// begin inline asm
	{  .reg .s32 r0;  .reg .pred p;  shfl.sync.up.b32 r0|p, %r687, %r695, %r696, %r698;  @p add.s32 r0, r0, %r687;  mov.s32 %r693, r0;}
	// end inline asm
	setp.ne.s32 	%p105, %r639, 31;
	@%p105 bra 	$L__BB24_11;
	shl.b32 	%r719, %r9, 2;
	add.s32 	%r721, %r668, %r719;
	st.shared.u32 	[%r721+16], %r693;
$L__BB24_11:
	sub.s32 	%r722, %r693, %r673;
	bar.sync 	0;
	ld.shared.v4.u32 	{%r723, %r724, %r725, %r726}, [_ZZN3cub18CUB_300001_SM_10006detail4scan16DeviceScanKernelINS2_10policy_hubIiiijN4cuda3std3__44plusIvEEE10Policy1000EN6thrust24THRUST_300001_SM_1000_NS10device_ptrIiEESF_NS0_13ScanTileStateIiLb1EEES9_NS1_10InputValueIiPiEEjiLb0EiEEvT0_T1_T2_iT3_T4_T5_E12temp_storage+16];
	add.s32 	%r727, %r724, %r723;
	setp.eq.s32 	%p106, %r9, 2;
	selp.b32 	%r728, %r727, %r723, %p106;
	add.s32 	%r729, %r727, %r725;
	setp.eq.s32 	%p107, %r9, 3;
	selp.b32 	%r730, %r729, %r728, %p107;
	add.s32 	%r731, %r729, %r726;
	setp.eq.s32 	%p108, %r9, 4;
	selp.b32 	%r732, %r731, %r730, %p108;
	ld.shared.v4.u32 	{%r733, %r734, %r735, %r736}, [_ZZN3cub18CUB_300001_SM_10006detail4scan16DeviceScanKernelINS2_10policy_hubIiiijN4cuda3std3__44plusIvEEE10Policy1000EN6thrust24THRUST_300001_SM_1000_NS10device_ptrIiEESF_NS0_13ScanTileStateIiLb1EEES9_NS1_10InputValueIiPiEEjiLb0EiEEvT0_T1_T2_iT3_T4_T5_E12temp_storage+32];
	add.s32 	%r737, %r731, %r733;
	setp.eq.s32 	%p109, %r9, 5;
	selp.b32 	%r738, %r737, %r732, %p109;
	add.s32 	%r739, %r737, %r734;
	setp.eq.s32 	%p110, %r9, 6;
	selp.b32 	%r740, %r739, %r738, %p110;
	add.s32 	%r741, %r739, %r735;
	setp.eq.s32 	%p111, %r9, 7;
	selp.b32 	%r742, %r741, %r740, %p111;
	add.s32 	%r743, %r741, %r736;
	setp.eq.s32 	%p112, %r9, 8;
	selp.b32 	%r744, %r743, %r742, %p112;
	ld.shared.v4.u32 	{%r745, %r746, %r747, %r748}, [_ZZN3cub18CUB_300001_SM_10006detail4scan16DeviceScanKernelINS2_10policy_hubIiiijN4cuda3std3__44plusIvEEE10Policy1000EN6thrust24THRUST_300001_SM_1000_NS10device_ptrIiEESF_NS0_13ScanTileStateIiLb1EEES9_NS1_10InputValueIiPiEEjiLb0EiEEvT0_T1_T2_iT3_T4_T5_E12temp_storage+48];
	add.s32 	%r749, %r743, %r745;
	setp.eq.s32 	%p113, %r9, 9;
	selp.b32 	%r750, %r749, %r744, %p113;
	add.s32 	%r751, %r749, %r746;
	setp.eq.s32 	%p114, %r9, 10;
	selp.b32 	%r752, %r751, %r750, %p114;
	add.s32 	%r753, %r751, %r747;
	setp.eq.s32 	%p115, %r9, 11;
	selp.b32 	%r754, %r753, %r752, %p115;
	add.s32 	%r40, %r753, %r748;
	setp.gt.u32 	%p116, %r7, 31;
	setp.lt.u32 	%p117, %r7, 32;
	setp.eq.s32 	%p118, %r639, 0;
	selp.b32 	%r755, 0, %r722, %p118;
	add.s32 	%r1011, %r754, %r755;
	selp.b32 	%r42, %r722, %r1011, %p117;
	@%p116 bra 	$L__BB24_27;
	setp.ne.s32 	%p119, %r7, 0;
	mul.wide.s32 	%rd44, %r998, 8;
	add.s64 	%rd6, %rd16, %rd44;
	@%p119 bra 	$L__BB24_14;
	st.shared.u32 	[_ZZN3cub18CUB_300001_SM_10006detail4scan16DeviceScanKernelINS2_10policy_hubIiiijN4cuda3std3__44plusIvEEE10Policy1000EN6thrust24THRUST_300001_SM_1000_NS10device_ptrIiEESF_NS0_13ScanTileStateIiLb1EEES9_NS1_10InputValueIiPiEEjiLb0EiEEvT0_T1_T2_iT3_T4_T5_E12temp_storage+12], %r40;
	add.s64 	%rd45, %rd6, 256;
	mov.b32 	%r756, 100;
	// begin inline asm
	st.relaxed.gpu.v2.u32 [%rd45], {%r756, %r40};
	// end inline asm
$L__BB24_14:
	not.b32 	%r762, %r7;
	add.s32 	%r1006, %r998, %r762;
	mov.b32 	%r758, 830;
	// begin inline asm
	nanosleep.u32 %r758;
	// end inline asm
	mul.wide.s32 	%rd47, %r1006, 8;
	add.s64 	%rd48, %rd16, %rd47;
	add.s64 	%rd46, %rd48, 256;
	// begin inline asm
	ld.relaxed.gpu.v2.u32 {%r1008, %r1000}, [%rd46];
	// end inline asm
	mov.b32 	%r1001, 952;
$L__BB24_15:
	setp.eq.s32 	%p120, %r1008, 99;
	mov.b32 	%r763, -1;
	vote.sync.any.pred 	%p121, %p120, %r763;
	not.pred 	%p122, %p121;
	@%p122 bra 	$L__BB24_17;
	mul.lo.s32 	%r858, %r998, 16807;
	and.b32  	%r998, %r858, 2147483647;
	add.s32 	%r859, %r1001, 1;
	rem.u32 	%r855, %r998, %r859;
	// begin inline asm
	nanosleep.u32 %r855;
	// end inline asm
	shr.u32 	%r1001, %r1001, 1;
	// begin inline asm
	ld.relaxed.gpu.v2.u32 {%r1008, %r1000}, [%rd46];
	// end inline asm
	bra.uni 	$L__BB24_15;
$L__BB24_17:
	setp.eq.s32 	%p123, %r1008, 101;
	mov.b32 	%r790, -1;
	vote.sync.ballot.b32 	%r792, %p123, %r790;
	// begin inline asm
	mov.u32 %r765, %lanemask_ge;
	// end inline asm
	and.b32  	%r793, %r792, %r765;
	or.b32  	%r794, %r793, -2147483648;
	add.s32 	%r795, %r794, -1;
	not.b32 	%r796, %r794;
	and.b32  	%r797, %r796, %r795;
	popc.b32 	%r769, %r797;
	mov.b32 	%r768, 1;
	// begin inline asm
	shfl.sync.down.b32 %r766, %r1000, %r768, %r769, %r790;
	// end inline asm
	setp.lt.s32 	%p125, %r639, %r769;
	selp.b32 	%r798, %r766, 0, %p125;
	add.s32 	%r772, %r798, %r1000;
	mov.b32 	%r773, 2;
	// begin inline asm
	shfl.sync.down.b32 %r771, %r772, %r773, %r769, %r790;
	// end inline asm
	add.s32 	%r57, %r639, 2;
	setp.gt.s32 	%p126, %r57, %r769;
	selp.b32 	%r799, 0, %r771, %p126;
	add.s32 	%r777, %r772, %r799;
	mov.b32 	%r778, 4;
	// begin inline asm
	shfl.sync.down.b32 %r776, %r777, %r778, %r769, %r790;
	// end inline asm
	add.s32 	%r58, %r639, 4;
	setp.gt.s32 	%p127, %r58, %r769;
	selp.b32 	%r800, 0, %r776, %p127;
	add.s32 	%r782, %r777, %r800;
	mov.b32 	%r783, 8;
	// begin inline asm
	shfl.sync.down.b32 %r781, %r782, %r783, %r769, %r790;
	// end inline asm
	add.s32 	%r59, %r639, 8;
	setp.gt.s32 	%p128, %r59, %r769;
	selp.b32 	%r801, 0, %r781, %p128;
	add.s32 	%r787, %r782, %r801;
	mov.b32 	%r788, 16;
	// begin inline asm
	shfl.sync.down.b32 %r786, %r787, %r788, %r769, %r790;
	// end inline asm
	add.s32 	%r60, %r639, 16;
	setp.gt.s32 	%p129, %r60, %r769;
	selp.b32 	%r802, 0, %r786, %p129;
	add.s32 	%r1005, %r787, %r802;
	add.s64 	%rd8, %rd16, 256;
	mov.b32 	%r1002, 952;
$L__BB24_18:
	setp.ne.s32 	%p130, %r1008, 101;
	mov.b32 	%r803, -1;
	vote.sync.all.pred 	%p131, %p130, %r803;
	not.pred 	%p132, %p131;
	@%p132 bra 	$L__BB24_23;
	shr.u32 	%r1002, %r1002, 1;
	mul.wide.s32 	%rd51, %r1006, 8;
	add.s64 	%rd52, %rd8, %rd51;
	add.s64 	%rd50, %rd52, -256;
	// begin inline asm
	ld.relaxed.gpu.v2.u32 {%r1008, %r1009}, [%rd50];
	// end inline asm
	mov.u32 	%r1010, %r1002;
$L__BB24_20:
	setp.eq.s32 	%p136, %r1008, 99;
	mov.b32 	%r811, -1;
	vote.sync.any.pred 	%p137, %p136, %r811;
	not.pred 	%p138, %p137;
	@%p138 bra 	$L__BB24_22;
	mul.lo.s32 	%r853, %r998, 16807;
	and.b32  	%r998, %r853, 2147483647;
	add.s32 	%r854, %r1010, 1;
	rem.u32 	%r850, %r998, %r854;
	// begin inline asm
	nanosleep.u32 %r850;
	// end inline asm
	shr.u32 	%r1010, %r1010, 1;
	// begin inline asm
	ld.relaxed.gpu.v2.u32 {%r1008, %r1009}, [%rd50];
	// end inline asm
	bra.uni 	$L__BB24_20;
$L__BB24_22:
	setp.eq.s32 	%p139, %r1008, 101;
	mov.b32 	%r837, -1;
	vote.sync.ballot.b32 	%r838, %p139, %r837;
	and.b32  	%r839, %r838, %r765;
	or.b32  	%r840, %r839, -2147483648;
	add.s32 	%r841, %r840, -1;
	not.b32 	%r842, %r840;
	and.b32  	%r843, %r842, %r841;
	popc.b32 	%r816, %r843;
	mov.b32 	%r815, 1;
	// begin inline asm
	shfl.sync.down.b32 %r813, %r1009, %r815, %r816, %r837;
	// end inline asm
	setp.lt.s32 	%p141, %r639, %r816;
	selp.b32 	%r844, %r813, 0, %p141;
	add.s32 	%r819, %r844, %r1009;
	mov.b32 	%r820, 2;
	// begin inline asm
	shfl.sync.down.b32 %r818, %r819, %r820, %r816, %r837;
	// end inline asm
	setp.gt.s32 	%p142, %r57, %r816;
	selp.b32 	%r845, 0, %r818, %p142;
	add.s32 	%r824, %r819, %r845;
	mov.b32 	%r825, 4;
	// begin inline asm
	shfl.sync.down.b32 %r823, %r824, %r825, %r816, %r837;
	// end inline asm
	setp.gt.s32 	%p143, %r58, %r816;
	selp.b32 	%r846, 0, %r823, %p143;
	add.s32 	%r829, %r824, %r846;
	mov.b32 	%r830, 8;
	// begin inline asm
	shfl.sync.down.b32 %r828, %r829, %r830, %r816, %r837;
	// end inline asm
	setp.gt.s32 	%p144, %r59, %r816;
	selp.b32 	%r847, 0, %r828, %p144;
	add.s32 	%r834, %r829, %r847;
	mov.b32 	%r835, 16;
	// begin inline asm
	shfl.sync.down.b32 %r833, %r834, %r835, %r816, %r837;
	// end inline asm
	setp.gt.s32 	%p145, %r60, %r816;
	selp.b32 	%r848, 0, %r833, %p145;
	add.s32 	%r849, %r848, %r1005;
	add.s32 	%r1005, %r849, %r834;
	add.s32 	%r1006, %r1006, -32;
	bra.uni 	$L__BB24_18;
$L__BB24_23:
	@%p119 bra 	$L__BB24_25;
	add.s32 	%r806, %r1005, %r40;
	add.s64 	%rd49, %rd6, 256;
	mov.b32 	%r805, 101;
	// begin inline asm
	st.relaxed.gpu.v2.u32 [%rd49], {%r805, %r806};
	// end inline asm
	st.shared.u32 	[_ZZN3cub18CUB_300001_SM_10006detail4scan16DeviceScanKernelINS2_10policy_hubIiiijN4cuda3std3__44plusIvEEE10Policy1000EN6thrust24THRUST_300001_SM_1000_NS10device_ptrIiEESF_NS0_13ScanTileStateIiLb1EEES9_NS1_10InputValueIiPiEEjiLb0EiEEvT0_T1_T2_iT3_T4_T5_E12temp_storage+4], %r1005;
	st.shared.u32 	[_ZZN3cub18CUB_300001_SM_10006detail4scan16DeviceScanKernelINS2_10policy_hubIiiijN4cuda3std3__44plusIvEEE10Policy1000EN6thrust24THRUST_300001_SM_1000_NS10device_ptrIiEESF_NS0_13ScanTileStateIiLb1EEES9_NS1_10InputValueIiPiEEjiLb0EiEEvT0_T1_T2_iT3_T4_T5_E12temp_storage+8], %r806;
$L__BB24_25:
	setp.ne.s32 	%p134, %r639, 0;
	mov.u32 	%r1011, %r42;
	@%p134 bra 	$L__BB24_27;
	st.shared.u32 	[_ZZN3cub18CUB_300001_SM_10006detail4scan16DeviceScanKernelINS2_10policy_hubIiiijN4cuda3std3__44plusIvEEE10Policy1000EN6thrust24THRUST_300001_SM_1000_NS10device_ptrIiEESF_NS0_13ScanTileStateIiLb1EEES9_NS1_10InputValueIiPiEEjiLb0EiEEvT0_T1_T2_iT3_T4_T5_E12temp_storage+76], %r1005;
	mov.u32 	%r1011, %r1005;
$L__BB24_27:
	bar.sync 	0;
	setp.eq.s32 	%p135, %r7, 0;
	ld.shared.u32 	%r807, [_ZZN3cub18CUB_300001_SM_10006detail4scan16DeviceScanKernelINS2_10policy_hubIiiijN4cuda3std3__44plusIvEEE10Policy1000EN6thrust24THRUST_300001_SM_1000_NS10device_ptrIiEESF_NS0_13ScanTileStateIiLb1EEES9_NS1_10InputValueIiPiEEjiLb0EiEEvT0_T1_T2_iT3_T4_T5_E12temp_storage+76];
	selp.b32 	%r808, 0, %r807, %p135;
	add.s32 	%r1012, %r808, %r1011;
$L__BB24_28:
	add.s32 	%r952, %r1012, %r12;
	add.s32 	%r953, %r13, %r952;
	add.s32 	%r954, %r14, %r953;
	add.s32 	%r955, %r15, %r954;
	add.s32 	%r956, %r16, %r955;
	add.s32 	%r957, %r17, %r956;
	add.s32 	%r958, %r18, %r957;
	add.s32 	%r959, %r19, %r958;
	add.s32 	%r960, %r20, %r959;
	add.s32 	%r961, %r21, %r960;
	add.s32 	%r962, %r22, %r961;
	add.s32 	%r963, %r23, %r962;
	add.s32 	%r964, %r24, %r963;
	add.s32 	%r965, %r25, %r964;
	add.s32 	%r966, %r26, %r965;
	add.s32 	%r967, %r27, %r966;
	add.s32 	%r968, %r28, %r967;
	add.s32 	%r969, %r29, %r968;
	add.s32 	%r970, %r30, %r969;
	add.s32 	%r971, %r31, %r970;
	add.s32 	%r972, %r32, %r971;
	bar.sync 	0;
	st.shared.v2.u32 	[%r11], {%r1012, %r952};
	st.shared.v2.u32 	[%r11+8], {%r953, %r954};
	st.shared.v2.u32 	[%r11+16], {%r955, %r956};
	st.shared.v2.u32 	[%r11+24], {%r957, %r958};
	st.shared.v2.u32 	[%r11+32], {%r959, %r960};
	st.shared.v2.u32 	[%r11+40], {%r961, %r962};
	st.shared.v2.u32 	[%r11+48], {%r963, %r964};
	st.shared.v2.u32 	[%r11+56], {%r965, %r966};
	st.shared.v2.u32 	[%r11+64], {%r967, %r968};
	st.shared.v2.u32 	[%r11+72], {%r969, %r970};
	st.shared.v2.u32 	[%r11+80], {%r971, %r972};
	bar.warp.sync 	-1;
	ld.shared.u32 	%r973, [%r10];
	ld.shared.u32 	%r974, [%r10+128];
	ld.shared.u32 	%r975, [%r10+256];
	ld.shared.u32 	%r976, [%r10+384];
	ld.shared.u32 	%r977, [%r10+512];
	ld.shared.u32 	%r978, [%r10+640];
	ld.shared.u32 	%r979, [%r10+768];
	ld.shared.u32 	%r980, [%r10+896];
	ld.shared.u32 	%r981, [%r10+1024];
	ld.shared.u32 	%r982, [%r10+1152];
	ld.shared.u32 	%r983, [%r10+1280];
	ld.shared.u32 	%r984, [%r10+1408];
	ld.shared.u32 	%r985, [%r10+1536];
	ld.shared.u32 	%r986, [%r10+1664];
	ld.shared.u32 	%r987, [%r10+1792];
	ld.shared.u32 	%r988, [%r10+1920];
	ld.shared.u32 	%r989, [%r10+2048];
	ld.shared.u32 	%r990, [%r10+2176];
	ld.shared.u32 	%r991, [%r10+2304];
	ld.shared.u32 	%r992, [%r10+2432];
	ld.shared.u32 	%r993, [%r10+2560];
	ld.shared.u32 	%r994, [%r10+2688];
	add.s64 	%rd57, %rd4, %rd42;
	st.global.u32 	[%rd57], %r973;
	st.global.u32 	[%rd57+128], %r974;
	st.global.u32 	[%rd57+256], %r975;
	st.global.u32 	[%rd57+384], %r976;
	st.global.u32 	[%rd57+512], %r977;
	st.global.u32 	[%rd57+640], %r978;
	st.global.u32 	[%rd57+768], %r979;
	st.global.u32 	[%rd57+896], %r980;
	st.global.u32 	[%rd57+1024], %r981;
	st.global.u32 	[%rd57+1152], %r982;
	st.global.u32 	[%rd57+1280], %r983;
	st.global.u32 	[%rd57+1408], %r984;
	st.global.u32 	[%rd57+1536], %r985;
	st.global.u32 	[%rd57+1664], %r986;
	st.global.u32 	[%rd57+1792], %r987;
	st.global.u32 	[%rd57+1920], %r988;
	st.global.u32 	[%rd57+2048], %r989;
	st.global.u32 	[%rd57+2176], %r990;
	st.global.u32 	[%rd57+2304], %r991;
	st.global.u32 	[%rd57+2432], %r992;
	st.global.u32 	[%rd57+2560], %r993;
	st.global.u32 	[%rd57+2688], %r994;
	bra.uni 	$L__BB24_143;
$L__BB24_29:
	setp.eq.s32 	%p3, %r6, 0;
	@%p3 bra 	$L__BB24_143;
	mul.wide.u32 	%rd18, %r5, 4;
	add.s64 	%rd19, %rd3, %rd18;
	mov.u32 	%r85, %tid.x;
	ld.global.u32 	%r1034, [%rd19];
	and.b32  	%r242, %r85, 31;
	and.b32  	%r243, %r85, 992;
	mul.lo.s32 	%r244, %r243, 22;
	or.b32  	%r87, %r244, %r242;
	setp.ge.u32 	%p4, %r87, %r6;
	shl.b32 	%r245, %r87, 2;
	cvt.u64.u32 	%rd20, %r245;
	add.s64 	%rd10, %rd19, %rd20;
	mov.u32 	%r1013, %r1034;
	@%p4 bra 	$L__BB24_32;
	ld.global.u32 	%r1013, [%rd10];
$L__BB24_32:
	add.s32 	%r90, %r87, 32;
	setp.ge.u32 	%p5, %r90, %r6;
	mov.u32 	%r1014, %r1034;
	@%p5 bra 	$L__BB24_34;
	ld.global.u32 	%r1014, [%rd10+128];
$L__BB24_34:
	add.s32 	%r93, %r87, 64;
	setp.ge.u32 	%p6, %r93, %r6;
	mov.u32 	%r1015, %r1034;
	@%p6 bra 	$L__BB24_36;
	ld.global.u32 	%r1015, [%rd10+256];
$L__BB24_36:
	add.s32 	%r96, %r87, 96;
	setp.ge.u32 	%p7, %r96, %r6;
	mov.u32 	%r1016, %r1034;
	@%p7 bra 	$L__BB24_38;
	ld.global.u32 	%r1016, [%rd10+384];
$L__BB24_38:
	add.s32 	%r246, %r87, 128;
	setp.ge.u32 	%p8, %r246, %r6;
	mov.u32 	%r1017, %r1034;
	@%p8 bra 	$L__BB24_40;
	ld.global.u32 	%r1017, [%rd10+512];
$L__BB24_40:
	add.s32 	%r247, %r87, 160;
	setp.ge.u32 	%p9, %r247, %r6;
	mov.u32 	%r1018, %r1034;
	@%p9 bra 	$L__BB24_42;
	ld.global.u32 	%r1018, [%rd10+640];
$L__BB24_42:
	add.s32 	%r248, %r87, 192;
	setp.ge.u32 	%p10, %r248, %r6;
	mov.u32 	%r1019, %r1034;
	@%p10 bra 	$L__BB24_44;
	ld.global.u32 	%r1019, [%rd10+768];
$L__BB24_44:
	add.s32 	%r249, %r87, 224;
	setp.ge.u32 	%p11, %r249, %r6;
	mov.u32 	%r1020, %r1034;
	@%p11 bra 	$L__BB24_46;
	ld.global.u32 	%r1020, [%rd10+896];
$L__BB24_46:
	add.s32 	%r250, %r87, 256;
	setp.ge.u32 	%p12, %r250, %r6;
	mov.u32 	%r1021, %r1034;
	@%p12 bra 	$L__BB24_48;
	ld.global.u32 	%r1021, [%rd10+1024];
$L__BB24_48:
	add.s32 	%r251, %r87, 288;
	setp.ge.u32 	%p13, %r251, %r6;
	mov.u32 	%r1022, %r1034;
	@%p13 bra 	$L__BB24_50;
	ld.global.u32 	%r1022, [%rd10+1152];
$L__BB24_50:
	add.s32 	%r111, %r87, 320;
	setp.ge.u32 	%p14, %r111, %r6;
	mov.u32 	%r1023, %r1034;
	@%p14 bra 	$L__BB24_52;
	ld.global.u32 	%r1023, [%rd10+1280];
$L__BB24_52:
	add.s32 	%r114, %r87, 352;
	setp.ge.u32 	%p15, %r114, %r6;
	mov.u32 	%r1024, %r1034;
	@%p15 bra 	$L__BB24_54;
	ld.global.u32 	%r1024, [%rd10+1408];
$L__BB24_54:
	add.s32 	%r117, %r87, 384;
	setp.ge.u32 	%p16, %r117, %r6;
	mov.u32 	%r1025, %r1034;
	@%p16 bra 	$L__BB24_56;
	ld.global.u32 	%r1025, [%rd10+1536];
$L__BB24_56:
	add.s32 	%r120, %r87, 416;
	setp.ge.u32 	%p17, %r120, %r6;
	mov.u32 	%r1026, %r1034;
	@%p17 bra 	$L__BB24_58;
	ld.global.u32 	%r1026, [%rd10+1664];
$L__BB24_58:
	add.s32 	%r252, %r87, 448;
	setp.ge.u32 	%p18, %r252, %r6;
	mov.u32 	%r1027, %r1034;
	@%p18 bra 	$L__BB24_60;
	ld.global.u32 	%r1027, [%rd10+1792];
$L__BB24_60:
	add.s32 	%r253, %r87, 480;
	setp.ge.u32 	%p19, %r253, %r6;
	mov.u32 	%r1028, %r1034;
	@%p19 bra 	$L__BB24_62;
	ld.global.u32 	%r1028, [%rd10+1920];
$L__BB24_62:
	add.s32 	%r254, %r87, 512;
	setp.ge.u32 	%p20, %r254, %r6;
	mov.u32 	%r1029, %r1034;
	@%p20 bra 	$L__BB24_64;
	ld.global.u32 	%r1029, [%rd10+2048];
$L__BB24_64:
	add.s32 	%r129, %r87, 544;
	setp.ge.u32 	%p21, %r129, %r6;
	mov.u32 	%r1030, %r1034;
	@%p21 bra 	$L__BB24_66;
	ld.global.u32 	%r1030, [%rd10+2176];
$L__BB24_66:
	add.s32 	%r132, %r87, 576;
	setp.ge.u32 	%p22, %r132, %r6;
	mov.u32 	%r1031, %r1034;
	@%p22 bra 	$L__BB24_68;
	ld.global.u32 	%r1031, [%rd10+2304];
$L__BB24_68:
	add.s32 	%r255, %r87, 608;
	setp.ge.u32 	%p23, %r255, %r6;
	mov.u32 	%r1032, %r1034;
	@%p23 bra 	$L__BB24_70;
	ld.global.u32 	%r1032, [%rd10+2432];
$L__BB24_70:
	add.s32 	%r256, %r87, 640;
	setp.ge.u32 	%p24, %r256, %r6;
	mov.u32 	%r1033, %r1034;
	@%p24 bra 	$L__BB24_72;
	ld.global.u32 	%r1033, [%rd10+2560];
$L__BB24_72:
	add.s32 	%r139, %r87, 672;
	setp.ge.u32 	%p25, %r139, %r6;
	@%p25 bra 	$L__BB24_74;
	ld.global.u32 	%r1034, [%rd10+2688];
$L__BB24_74:
	// begin inline asm
	mov.u32 %r257, %laneid;
	// end inline asm
	shr.u32 	%r143, %r85, 5;
	mad.lo.s32 	%r258, %r143, 704, %r257;
	shl.b32 	%r259, %r258, 2;
	mov.u32 	%r260, _ZZN3cub18CUB_300001_SM_10006detail4scan16DeviceScanKernelINS2_10policy_hubIiiijN4cuda3std3__44plusIvEEE10Policy1000EN6thrust24THRUST_300001_SM_1000_NS10device_ptrIiEESF_NS0_13ScanTileStateIiLb1EEES9_NS1_10InputValueIiPiEEjiLb0EiEEvT0_T1_T2_iT3_T4_T5_E12temp_storage;
	add.s32 	%r144, %r260, %r259;
	st.shared.u32 	[%r144], %r1013;
	st.shared.u32 	[%r144+128], %r1014;
	st.shared.u32 	[%r144+256], %r1015;
	st.shared.u32 	[%r144+384], %r1016;
	st.shared.u32 	[%r144+512], %r1017;
	st.shared.u32 	[%r144+640], %r1018;
	st.shared.u32 	[%r144+768], %r1019;
	st.shared.u32 	[%r144+896], %r1020;
	st.shared.u32 	[%r144+1024], %r1021;
	st.shared.u32 	[%r144+1152], %r1022;
	st.shared.u32 	[%r144+1280], %r1023;
	st.shared.u32 	[%r144+1408], %r1024;
	st.shared.u32 	[%r144+1536], %r1025;
	st.shared.u32 	[%r144+1664], %r1026;
	st.shared.u32 	[%r144+1792], %r1027;
	st.shared.u32 	[%r144+1920], %r1028;
	st.shared.u32 	[%r144+2048], %r1029;
	st.shared.u32 	[%r144+2176], %r1030;
	st.shared.u32 	[%r144+2304], %r1031;
	st.shared.u32 	[%r144+2432], %r1032;
	st.shared.u32 	[%r144+2560], %r1033;
	st.shared.u32 	[%r144+2688], %r1034;
	bar.warp.sync 	-1;
	mad.lo.s32 	%r145, %r257, 84, %r144;
	ld.shared.v2.u32 	{%r146, %r147}, [%r145];
	ld.shared.v2.u32 	{%r148, %r149}, [%r145+8];
	ld.shared.v2.u32 	{%r150, %r151}, [%r145+16];
	ld.shared.v2.u32 	{%r152, %r153}, [%r145+24];
	ld.shared.v2.u32 	{%r154, %r155}, [%r145+32];
	ld.shared.v2.u32 	{%r156, %r157}, [%r145+40];
	ld.shared.v2.u32 	{%r158, %r159}, [%r145+48];
	ld.shared.v2.u32 	{%r160, %r161}, [%r145+56];
	ld.shared.v2.u32 	{%r162, %r163}, [%r145+64];
	ld.shared.v2.u32 	{%r164, %r165}, [%r145+72];
	ld.shared.v2.u32 	{%r166, %r167}, [%r145+80];
	bar.sync 	0;
	setp.ne.s32 	%p26, %r998, 0;
	@%p26 bra 	$L__BB24_78;
	add.s32 	%r490, %r147, %r146;
	add.s32 	%r491, %r148, %r490;
	add.s32 	%r492, %r149, %r491;
	add.s32 	%r493, %r150, %r492;
	add.s32 	%r494, %r151, %r493;
	add.s32 	%r495, %r152, %r494;
	add.s32 	%r496, %r153, %r495;
	add.s32 	%r497, %r154, %r496;
	add.s32 	%r498, %r155, %r497;
	add.s32 	%r499, %r156, %r498;
	add.s32 	%r500, %r157, %r499;
	add.s32 	%r501, %r158, %r500;
	add.s32 	%r502, %r159, %r501;
	add.s32 	%r503, %r160, %r502;
	add.s32 	%r504, %r161, %r503;
	add.s32 	%r505, %r162, %r504;
	add.s32 	%r506, %r163, %r505;
	add.s32 	%r507, %r164, %r506;
	add.s32 	%r508, %r165, %r507;
	add.s32 	%r509, %r166, %r508;
	add.s32 	%r464, %r167, %r509;
	mov.b32 	%r462, 1;
	mov.b32 	%r487, 0;
	mov.b32 	%r489, -1;
	// begin inline asm
	{  .reg .s32 r0;  .reg .pred p;  shfl.sync.up.b32 r0|p, %r464, %r462, %r487, %r489;  @p add.s32 r0, r0, %r464;  mov.s32 %r460, r0;}
	// end inline asm
	mov.b32 	%r468, 2;
	// begin inline asm
	{  .reg .s32 r0;  .reg .pred p;  shfl.sync.up.b32 r0|p, %r460, %r468, %r487, %r489;  @p add.s32 r0, r0, %r460;  mov.s32 %r466, r0;}
	// end inline asm
	mov.b32 	%r474, 4;
	// begin inline asm
	{  .reg .s32 r0;  .reg .pred p;  shfl.sync.up.b32 r0|p, %r466, %r474, %r487, %r489;  @p add.s32 r0, r0, %r466;  mov.s32 %r472, r0;}
	// end inline asm
	mov.b32 	%r480, 8;
	// begin inline asm
	{  .reg .s32 r0;  .reg .pred p;  shfl.sync.up.b32 r0|p, %r472, %r480, %r487, %r489;  @p add.s32 r0, r0, %r472;  mov.s32 %r478, r0;}
	// end inline asm
	mov.b32 	%r486, 16;
	// begin inline asm
	{  .reg .s32 r0;  .reg .pred p;  shfl.sync.up.b32 r0|p, %r478, %r486, %r487, %r489;  @p add.s32 r0, r0, %r478;  mov.s32 %r484, r0;}
	// end inline asm
	setp.ne.s32 	%p68, %r257, 31;
	@%p68 bra 	$L__BB24_77;
	shl.b32 	%r510, %r143, 2;
	mov.u32 	%r511, _ZZN3cub18CUB_300001_SM_10006detail4scan16DeviceScanKernelINS2_10policy_hubIiiijN4cuda3std3__44plusIvEEE10Policy1000EN6thrust24THRUST_300001_SM_1000_NS10device_ptrIiEESF_NS0_13ScanTileStateIiLb1EEES9_NS1_10InputValueIiPiEEjiLb0EiEEvT0_T1_T2_iT3_T4_T5_E12temp_storage;
	add.s32 	%r512, %r511, %r510;
	st.shared.u32 	[%r512+16], %r484;
$L__BB24_77:
	bar.sync 	0;
	ld.shared.v4.u32 	{%r513, %r514, %r515, %r516}, [_ZZN3cub18CUB_300001_SM_10006detail4scan16DeviceScanKernelINS2_10policy_hubIiiijN4cuda3std3__44plusIvEEE10Policy1000EN6thrust24THRUST_300001_SM_1000_NS10device_ptrIiEESF_NS0_13ScanTileStateIiLb1EEES9_NS1_10InputValueIiPiEEjiLb0EiEEvT0_T1_T2_iT3_T4_T5_E12temp_storage+16];
	add.s32 	%r517, %r514, %r513;
	setp.eq.s32 	%p69, %r143, 2;
	selp.b32 	%r518, %r517, %r513, %p69;
	add.s32 	%r519, %r517, %r515;
	setp.eq.s32 	%p70, %r143, 3;
	selp.b32 	%r520, %r519, %r518, %p70;
	add.s32 	%r521, %r519, %r516;
	setp.eq.s32 	%p71, %r143, 4;
	selp.b32 	%r522, %r521, %r520, %p71;
	ld.shared.v4.u32 	{%r523, %r524, %r525, %r526}, [_ZZN3cub18CUB_300001_SM_10006detail4scan16DeviceScanKernelINS2_10policy_hubIiiijN4cuda3std3__44plusIvEEE10Policy1000EN6thrust24THRUST_300001_SM_1000_NS10device_ptrIiEESF_NS0_13ScanTileStateIiLb1EEES9_NS1_10InputValueIiPiEEjiLb0EiEEvT0_T1_T2_iT3_T4_T5_E12temp_storage+32];
	add.s32 	%r527, %r521, %r523;
	setp.eq.s32 	%p72, %r143, 5;
	selp.b32 	%r528, %r527, %r522, %p72;
	add.s32 	%r529, %r527, %r524;
	setp.eq.s32 	%p73, %r143, 6;
	selp.b32 	%r530, %r529, %r528, %p73;
	add.s32 	%r531, %r529, %r525;
	setp.eq.s32 	%p74, %r143, 7;
	selp.b32 	%r532, %r531, %r530, %p74;
	add.s32 	%r533, %r531, %r526;
	setp.eq.s32 	%p75, %r143, 8;
	selp.b32 	%r534, %r533, %r532, %p75;
	.pragma "used_bytes_mask 4095";
	ld.shared.v4.u32 	{%r535, %r536, %r537, %r538}, [_ZZN3cub18CUB_300001_SM_10006detail4scan16DeviceScanKernelINS2_10policy_hubIiiijN4cuda3std3__44plusIvEEE10Policy1000EN6thrust24THRUST_300001_SM_1000_NS10device_ptrIiEESF_NS0_13ScanTileStateIiLb1EEES9_NS1_10InputValueIiPiEEjiLb0EiEEvT0_T1_T2_iT3_T4_T5_E12temp_storage+48];
	add.s32 	%r539, %r533, %r535;
	setp.eq.s32 	%p76, %r143, 9;
	selp.b32 	%r540, %r539, %r534, %p76;
	add.s32 	%r541, %r539, %r536;
	setp.eq.s32 	%p77, %r143, 10;
	selp.b32 	%r542, %r541, %r540, %p77;
	add.s32 	%r543, %r541, %r537;
	setp.eq.s32 	%p78, %r143, 11;
	selp.b32 	%r544, %r543, %r542, %p78;
	setp.lt.u32 	%p79, %r85, 32;
	selp.b32 	%r545, 0, %r544, %p79;
	setp.eq.s32 	%p80, %r257, 0;
	sub.s32 	%r546, %r484, %r464;
	selp.b32 	%r547, 0, %r546, %p80;
	add.s32 	%r548, %r547, %r997;
	add.s32 	%r1049, %r548, %r545;
	bra.uni 	$L__BB24_97;
$L__BB24_78:
	add.s32 	%r291, %r147, %r146;
	add.s32 	%r292, %r148, %r291;
	add.s32 	%r293, %r149, %r292;
	add.s32 	%r294, %r150, %r293;
	add.s32 	%r295, %r151, %r294;
	add.s32 	%r296, %r152, %r295;
	add.s32 	%r297, %r153, %r296;
	add.s32 	%r298, %r154, %r297;
	add.s32 	%r299, %r155, %r298;
	add.s32 	%r300, %r156, %r299;
	add.s32 	%r301, %r157, %r300;
	add.s32 	%r302, %r158, %r301;
	add.s32 	%r303, %r159, %r302;
	add.s32 	%r304, %r160, %r303;
	add.s32 	%r305, %r161, %r304;
	add.s32 	%r306, %r162, %r305;
	add.s32 	%r307, %r163, %r306;
	add.s32 	%r308, %r164, %r307;
	add.s32 	%r309, %r165, %r308;
	add.s32 	%r310, %r166, %r309;
	add.s32 	%r265, %r167, %r310;
	mov.b32 	%r263, 1;
	mov.b32 	%r288, 0;
	mov.b32 	%r290, -1;
	// begin inline asm
	{  .reg .s32 r0;  .reg .pred p;  shfl.sync.up.b32 r0|p, %r265, %r263, %r288, %r290;  @p add.s32 r0, r0, %r265;  mov.s32 %r261, r0;}
	// end inline asm
	mov.b32 	%r269, 2;
	// begin inline asm
	{  .reg .s32 r0;  .reg .pred p;  shfl.sync.up.b32 r0|p, %r261, %r269, %r288, %r290;  @p add.s32 r0, r0, %r261;  mov.s32 %r267, r0;}
	// end inline asm
	mov.b32 	%r275, 4;
	// begin inline asm
	{  .reg .s32 r0;  .reg .pred p;  shfl.sync.up.b32 r0|p, %r267, %r275, %r288, %r290;  @p add.s32 r0, r0, %r267;  mov.s32 %r273, r0;}
	// end inline asm
	mov.b32 	%r281, 8;
	// begin inline asm
	{  .reg .s32 r0;  .reg .pred p;  shfl.sync.up.b32 r0|p, %r273, %r281, %r288, %r290;  @p add.s32 r0, r0, %r273;  mov.s32 %r279, r0;}
	// end inline asm
	mov.b32 	%r287, 16;
	// begin inline asm
	{  .reg .s32 r0;  .reg .pred p;  shfl.sync.up.b32 r0|p, %r279, %r287, %r288, %r290;  @p add.s32 r0, r0, %r279;  mov.s32 %r285, r0;}
	// end inline asm
	setp.ne.s32 	%p27, %r257, 31;
	@%p27 bra 	$L__BB24_80;
	shl.b32 	%r311, %r143, 2;
	mov.u32 	%r312, _ZZN3cub18CUB_300001_SM_10006detail4scan16DeviceScanKernelINS2_10policy_hubIiiijN4cuda3std3__44plusIvEEE10Policy1000EN6thrust24THRUST_300001_SM_1000_NS10device_ptrIiEESF_NS0_13ScanTileStateIiLb1EEES9_NS1_10InputValueIiPiEEjiLb0EiEEvT0_T1_T2_iT3_T4_T5_E12temp_storage;
	add.s32 	%r313, %r312, %r311;
	st.shared.u32 	[%r313+16], %r285;
$L__BB24_80:
	sub.s32 	%r314, %r285, %r265;
	bar.sync 	0;
	ld.shared.v4.u32 	{%r315, %r316, %r317, %r318}, [_ZZN3cub18CUB_300001_SM_10006detail4scan16DeviceScanKernelINS2_10policy_hubIiiijN4cuda3std3__44plusIvEEE10Policy1000EN6thrust24THRUST_300001_SM_1000_NS10device_ptrIiEESF_NS0_13ScanTileStateIiLb1EEES9_NS1_10InputValueIiPiEEjiLb0EiEEvT0_T1_T2_iT3_T4_T5_E12temp_storage+16];
	add.s32 	%r319, %r316, %r315;
	setp.eq.s32 	%p28, %r143, 2;
	selp.b32 	%r320, %r319, %r315, %p28;
	add.s32 	%r321, %r319, %r317;
	setp.eq.s32 	%p29, %r143, 3;
	selp.b32 	%r322, %r321, %r320, %p29;
	add.s32 	%r323, %r321, %r318;
	setp.eq.s32 	%p30, %r143, 4;
	selp.b32 	%r324, %r323, %r322, %p30;
	ld.shared.v4.u32 	{%r325, %r326, %r327, %r328}, [_ZZN3cub18CUB_300001_SM_10006detail4scan16DeviceScanKernelINS2_10policy_hubIiiijN4cuda3std3__44plusIvEEE10Policy1000EN6thrust24THRUST_300001_SM_1000_NS10device_ptrIiEESF_NS0_13ScanTileStateIiLb1EEES9_NS1_10InputValueIiPiEEjiLb0EiEEvT0_T1_T2_iT3_T4_T5_E12temp_storage+32];
	add.s32 	%r329, %r323, %r325;
	setp.eq.s32 	%p31, %r143, 5;
	selp.b32 	%r330, %r329, %r324, %p31;
	add.s32 	%r331, %r329, %r326;
	setp.eq.s32 	%p32, %r143, 6;
	selp.b32 	%r332, %r331, %r330, %p32;
	add.s32 	%r333, %r331, %r327;
	setp.eq.s32 	%p33, %r143, 7;
	selp.b32 	%r334, %r333, %r332, %p33;
	add.s32 	%r335, %r333, %r328;
	setp.eq.s32 	%p34, %r143, 8;
	selp.b32 	%r336, %r335, %r334, %p34;
	ld.shared.v4.u32 	{%r337, %r338, %r339, %r340}, [_ZZN3cub18CUB_300001_SM_10006detail4scan16DeviceScanKernelINS2_10policy_hubIiiijN4cuda3std3__44plusIvEEE10Policy1000EN6thrust24THRUST_300001_SM_1000_NS10device_ptrIiEESF_NS0_13ScanTileStateIiLb1EEES9_NS1_10InputValueIiPiEEjiLb0EiEEvT0_T1_T2_iT3_T4_T5_E12temp_storage+48];
	add.s32 	%r341, %r335, %r337;
	setp.eq.s32 	%p35, %r143, 9;
	selp.b32 	%r342, %r341, %r336, %p35;
	add.s32 	%r343, %r341, %r338;
	setp.eq.s32 	%p36, %r143, 10;
	selp.b32 	%r344, %r343, %r342, %p36;
	add.s32 	%r345, %r343, %r339;
	setp.eq.s32 	%p37, %r143, 11;
	selp.b32 	%r346, %r345, %r344, %p37;
	add.s32 	%r173, %r345, %r340;
	setp.gt.u32 	%p38, %r85, 31;
	setp.lt.u32 	%p39, %r85, 32;
	setp.eq.s32 	%p40, %r257, 0;
	selp.b32 	%r347, 0, %r314, %p40;
	add.s32 	%r1048, %r346, %r347;
	selp.b32 	%r175, %r314, %r1048, %p39;
	@%p38 bra 	$L__BB24_96;
	setp.ne.s32 	%p41, %r85, 0;
	mul.wide.s32 	%rd21, %r998, 8;
	add.s64 	%rd11, %rd16, %rd21;
	@%p41 bra 	$L__BB24_83;
	st.shared.u32 	[_ZZN3cub18CUB_300001_SM_10006detail4scan16DeviceScanKernelINS2_10policy_hubIiiijN4cuda3std3__44plusIvEEE10Policy1000EN6thrust24THRUST_300001_SM_1000_NS10device_ptrIiEESF_NS0_13ScanTileStateIiLb1EEES9_NS1_10InputValueIiPiEEjiLb0EiEEvT0_T1_T2_iT3_T4_T5_E12temp_storage+12], %r173;
	add.s64 	%rd22, %rd11, 256;
	mov.b32 	%r348, 100;
	// begin inline asm
	st.relaxed.gpu.v2.u32 [%rd22], {%r348, %r173};
	// end inline asm
$L__BB24_83:
	not.b32 	%r354, %r85;
	add.s32 	%r1043, %r998, %r354;
	mov.b32 	%r350, 830;
	// begin inline asm
	nanosleep.u32 %r350;
	// end inline asm
	mul.wide.s32 	%rd24, %r1043, 8;
	add.s64 	%rd25, %rd16, %rd24;
	add.s64 	%rd23, %rd25, 256;
	// begin inline asm
	ld.relaxed.gpu.v2.u32 {%r1045, %r1037}, [%rd23];
	// end inline asm
	mov.b32 	%r1038, 952;
$L__BB24_84:
	setp.eq.s32 	%p42, %r1045, 99;
	mov.b32 	%r355, -1;
	vote.sync.any.pred 	%p43, %p42, %r355;
	not.pred 	%p44, %p43;
	@%p44 bra 	$L__BB24_86;
	mul.lo.s32 	%r458, %r998, 16807;
	and.b32  	%r998, %r458, 2147483647;
	add.s32 	%r459, %r1038, 1;
	rem.u32 	%r455, %r998, %r459;
	// begin inline asm
	nanosleep.u32 %r455;
	// end inline asm
	shr.u32 	%r1038, %r1038, 1;
	// begin inline asm
	ld.relaxed.gpu.v2.u32 {%r1045, %r1037}, [%rd23];
	// end inline asm
	bra.uni 	$L__BB24_84;
$L__BB24_86:
	setp.eq.s32 	%p45, %r1045, 101;
	mov.b32 	%r382, -1;
	vote.sync.ballot.b32 	%r384, %p45, %r382;
	// begin inline asm
	mov.u32 %r357, %lanemask_ge;
	// end inline asm
	and.b32  	%r385, %r384, %r357;
	or.b32  	%r386, %r385, -2147483648;
	add.s32 	%r387, %r386, -1;
	not.b32 	%r388, %r386;
	and.b32  	%r389, %r388, %r387;
	popc.b32 	%r361, %r389;
	mov.b32 	%r360, 1;
	// begin inline asm
	shfl.sync.down.b32 %r358, %r1037, %r360, %r361, %r382;
	// end inline asm
	setp.lt.s32 	%p47, %r257, %r361;
	selp.b32 	%r390, %r358, 0, %p47;
	add.s32 	%r364, %r390, %r1037;
	mov.b32 	%r365, 2;
	// begin inline asm
	shfl.sync.down.b32 %r363, %r364, %r365, %r361, %r382;
	// end inline asm
	add.s32 	%r391, %r257, 2;
	setp.gt.s32 	%p48, %r391, %r361;
	selp.b32 	%r392, 0, %r363, %p48;
	add.s32 	%r369, %r364, %r392;
	mov.b32 	%r370, 4;
	// begin inline asm
	shfl.sync.down.b32 %r368, %r369, %r370, %r361, %r382;
	// end inline asm
	add.s32 	%r393, %r257, 4;
	setp.gt.s32 	%p49, %r393, %r361;
	selp.b32 	%r394, 0, %r368, %p49;
	add.s32 	%r374, %r369, %r394;
	mov.b32 	%r375, 8;
	// begin inline asm
	shfl.sync.down.b32 %r373, %r374, %r375, %r361, %r382;
	// end inline asm
	add.s32 	%r395, %r257, 8;
	setp.gt.s32 	%p50, %r395, %r361;
	selp.b32 	%r396, 0, %r373, %p50;
	add.s32 	%r379, %r374, %r396;
	mov.b32 	%r380, 16;
	// begin inline asm
	shfl.sync.down.b32 %r378, %r379, %r380, %r361, %r382;
	// end inline asm
	add.s32 	%r397, %r257, 16;
	setp.gt.s32 	%p51, %r397, %r361;
	selp.b32 	%r398, 0, %r378, %p51;
	add.s32 	%r1041, %r379, %r398;
	add.s64 	%rd12, %rd16, 256;
	mov.b32 	%r1039, 952;
$L__BB24_87:
	setp.ne.s32 	%p52, %r1045, 101;
	mov.b32 	%r399, -1;
	vote.sync.all.pred 	%p53, %p52, %r399;
	not.pred 	%p54, %p53;
	@%p54 bra 	$L__BB24_92;
	shr.u32 	%r1039, %r1039, 1;
	mul.wide.s32 	%rd28, %r1043, 8;
	add.s64 	%rd29, %rd12, %rd28;
	add.s64 	%rd27, %rd29, -256;
	// begin inline asm
	ld.relaxed.gpu.v2.u32 {%r1045, %r1046}, [%rd27];
	// end inline asm
	mov.u32 	%r1047, %r1039;
$L__BB24_89:
	setp.eq.s32 	%p58, %r1045, 99;
	mov.b32 	%r407, -1;
	vote.sync.any.pred 	%p59, %p58, %r407;
	not.pred 	%p60, %p59;
	@%p60 bra 	$L__BB24_91;
	mul.lo.s32 	%r453, %r998, 16807;
	and.b32  	%r998, %r453, 2147483647;
	add.s32 	%r454, %r1047, 1;
	rem.u32 	%r450, %r998, %r454;
	// begin inline asm
	nanosleep.u32 %r450;
	// end inline asm
	shr.u32 	%r1047, %r1047, 1;
	// begin inline asm
	ld.relaxed.gpu.v2.u32 {%r1045, %r1046}, [%rd27];
	// end inline asm
	bra.uni 	$L__BB24_89;
$L__BB24_91:
	setp.eq.s32 	%p61, %r1045, 101;
	mov.b32 	%r433, -1;
	vote.sync.ballot.b32 	%r434, %p61, %r433;
	and.b32  	%r435, %r434, %r357;
	or.b32  	%r436, %r435, -2147483648;
	add.s32 	%r437, %r436, -1;
	not.b32 	%r438, %r436;
	and.b32  	%r439, %r438, %r437;
	popc.b32 	%r412, %r439;
	mov.b32 	%r411, 1;
	// begin inline asm
	shfl.sync.down.b32 %r409, %r1046, %r411, %r412, %r433;
	// end inline asm
	setp.lt.s32 	%p63, %r257, %r412;
	selp.b32 	%r440, %r409, 0, %p63;
	add.s32 	%r415, %r440, %r1046;
	mov.b32 	%r416, 2;
	// begin inline asm
	shfl.sync.down.b32 %r414, %r415, %r416, %r412, %r433;
	// end inline asm
	add.s32 	%r441, %r257, 2;
	setp.gt.s32 	%p64, %r441, %r412;
	selp.b32 	%r442, 0, %r414, %p64;
	add.s32 	%r420, %r415, %r442;
	mov.b32 	%r421, 4;
	// begin inline asm
	shfl.sync.down.b32 %r419, %r420, %r421, %r412, %r433;
	// end inline asm
	add.s32 	%r443, %r257, 4;
	setp.gt.s32 	%p65, %r443, %r412;
	selp.b32 	%r444, 0, %r419, %p65;
	add.s32 	%r425, %r420, %r444;
	mov.b32 	%r426, 8;
	// begin inline asm
	shfl.sync.down.b32 %r424, %r425, %r426, %r412, %r433;
	// end inline asm
	add.s32 	%r445, %r257, 8;
	setp.gt.s32 	%p66, %r445, %r412;
	selp.b32 	%r446, 0, %r424, %p66;
	add.s32 	%r430, %r425, %r446;
	mov.b32 	%r431, 16;
	// begin inline asm
	shfl.sync.down.b32 %r429, %r430, %r431, %r412, %r433;
	// end inline asm
	add.s32 	%r447, %r257, 16;
	setp.gt.s32 	%p67, %r447, %r412;
	selp.b32 	%r448, 0, %r429, %p67;
	add.s32 	%r449, %r448, %r1041;
	add.s32 	%r1041, %r449, %r430;
	add.s32 	%r1043, %r1043, -32;
	bra.uni 	$L__BB24_87;
$L__BB24_92:
	@%p41 bra 	$L__BB24_94;
	add.s32 	%r402, %r1041, %r173;
	add.s64 	%rd26, %rd11, 256;
	mov.b32 	%r401, 101;
	// begin inline asm
	st.relaxed.gpu.v2.u32 [%rd26], {%r401, %r402};
	// end inline asm
	st.shared.u32 	[_ZZN3cub18CUB_300001_SM_10006detail4scan16DeviceScanKernelINS2_10policy_hubIiiijN4cuda3std3__44plusIvEEE10Policy1000EN6thrust24THRUST_300001_SM_1000_NS10device_ptrIiEESF_NS0_13ScanTileStateIiLb1EEES9_NS1_10InputValueIiPiEEjiLb0EiEEvT0_T1_T2_iT3_T4_T5_E12temp_storage+4], %r1041;
	st.shared.u32 	[_ZZN3cub18CUB_300001_SM_10006detail4scan16DeviceScanKernelINS2_10policy_hubIiiijN4cuda3std3__44plusIvEEE10Policy1000EN6thrust24THRUST_300001_SM_1000_NS10device_ptrIiEESF_NS0_13ScanTileStateIiLb1EEES9_NS1_10InputValueIiPiEEjiLb0EiEEvT0_T1_T2_iT3_T4_T5_E12temp_storage+8], %r402;
$L__BB24_94:
	setp.ne.s32 	%p56, %r257, 0;
	mov.u32 	%r1048, %r175;
	@%p56 bra 	$L__BB24_96;
	st.shared.u32 	[_ZZN3cub18CUB_300001_SM_10006detail4scan16DeviceScanKernelINS2_10policy_hubIiiijN4cuda3std3__44plusIvEEE10Policy1000EN6thrust24THRUST_300001_SM_1000_NS10device_ptrIiEESF_NS0_13ScanTileStateIiLb1EEES9_NS1_10InputValueIiPiEEjiLb0EiEEvT0_T1_T2_iT3_T4_T5_E12temp_storage+76], %r1041;
	mov.u32 	%r1048, %r1041;
$L__BB24_96:
	bar.sync 	0;
	setp.eq.s32 	%p57, %r85, 0;
	ld.shared.u32 	%r403, [_ZZN3cub18CUB_300001_SM_10006detail4scan16DeviceScanKernelINS2_10policy_hubIiiijN4cuda3std3__44plusIvEEE10Policy1000EN6thrust24THRUST_300001_SM_1000_NS10device_ptrIiEESF_NS0_13ScanTileStateIiLb1EEES9_NS1_10InputValueIiPiEEjiLb0EiEEvT0_T1_T2_iT3_T4_T5_E12temp_storage+76];
	selp.b32 	%r404, 0, %r403, %p57;
	add.s32 	%r1049, %r404, %r1048;
$L__BB24_97:
	add.s32 	%r549, %r1049, %r146;
	add.s32 	%r550, %r147, %r549;
	add.s32 	%r551, %r148, %r550;
	add.s32 	%r552, %r149, %r551;
	add.s32 	%r553, %r150, %r552;
	add.s32 	%r554, %r151, %r553;
	add.s32 	%r555, %r152, %r554;
	add.s32 	%r556, %r153, %r555;
	add.s32 	%r557, %r154, %r556;
	add.s32 	%r558, %r155, %r557;
	add.s32 	%r559, %r156, %r558;
	add.s32 	%r560, %r157, %r559;
	add.s32 	%r561, %r158, %r560;
	add.s32 	%r562, %r159, %r561;
	add.s32 	%r563, %r160, %r562;
	add.s32 	%r564, %r161, %r563;
	add.s32 	%r565, %r162, %r564;
	add.s32 	%r566, %r163, %r565;
	add.s32 	%r567, %r164, %r566;
	add.s32 	%r568, %r165, %r567;
	add.s32 	%r569, %r166, %r568;
	bar.sync 	0;
	st.shared.v2.u32 	[%r145], {%r1049, %r549};
	st.shared.v2.u32 	[%r145+8], {%r550, %r551};
	st.shared.v2.u32 	[%r145+16], {%r552, %r553};
	st.shared.v2.u32 	[%r145+24], {%r554, %r555};
	st.shared.v2.u32 	[%r145+32], {%r556, %r557};
	st.shared.v2.u32 	[%r145+40], {%r558, %r559};
	st.shared.v2.u32 	[%r145+48], {%r560, %r561};
	st.shared.v2.u32 	[%r145+56], {%r562, %r563};
	st.shared.v2.u32 	[%r145+64], {%r564, %r565};
	st.shared.v2.u32 	[%r145+72], {%r566, %r567};
	st.shared.v2.u32 	[%r145+80], {%r568, %r569};
	bar.warp.sync 	-1;
	ld.shared.u32 	%r214, [%r144];
	ld.shared.u32 	%r215, [%r144+128];
	ld.shared.u32 	%r216, [%r144+256];
	ld.shared.u32 	%r217, [%r144+384];
	ld.shared.u32 	%r218, [%r144+512];
	ld.shared.u32 	%r219, [%r144+640];
	ld.shared.u32 	%r220, [%r144+768];
	ld.shared.u32 	%r221, [%r144+896];
	ld.shared.u32 	%r222, [%r144+1024];
	ld.shared.u32 	%r223, [%r144+1152];
	ld.shared.u32 	%r224, [%r144+1280];
	ld.shared.u32 	%r225, [%r144+1408];
	ld.shared.u32 	%r226, [%r144+1536];
	ld.shared.u32 	%r227, [%r144+1664];
	ld.shared.u32 	%r228, [%r144+1792];
	ld.shared.u32 	%r229, [%r144+1920];
	ld.shared.u32 	%r230, [%r144+2048];
	ld.shared.u32 	%r231, [%r144+2176];
	ld.shared.u32 	%r232, [%r144+2304];
	ld.shared.u32 	%r233, [%r144+2432];
	ld.shared.u32 	%r234, [%r144+2560];
	ld.shared.u32 	%r235, [%r144+2688];
	setp.ne.s32 	%p81, %r85, 0;
	@%p81 bra 	$L__BB24_99;
	st.volatile.shared.u32 	[_ZZN3cub18CUB_300001_SM_10006detail4scan16DeviceScanKernelINS2_10policy_hubIiiijN4cuda3std3__44plusIvEEE10Policy1000EN6thrust24THRUST_300001_SM_1000_NS10device_ptrIiEESF_NS0_13ScanTileStateIiLb1EEES9_NS1_10InputValueIiPiEEjiLb0EiEEvT0_T1_T2_iT3_T4_T5_E12temp_storage+33792], %r6;
$L__BB24_99:
	ld.param.u32 	%r996, [_ZN3cub18CUB_300001_SM_10006detail4scan16DeviceScanKernelINS2_10policy_hubIiiijN4cuda3std3__44plusIvEEE10Policy1000EN6thrust24THRUST_300001_SM_1000_NS10device_ptrIiEESF_NS0_13ScanTileStateIiLb1EEES9_NS1_10InputValueIiPiEEjiLb0EiEEvT0_T1_T2_iT3_T4_T5__param_3];
	bar.sync 	0;
	ld.volatile.shared.u32 	%r236, [_ZZN3cub18CUB_300001_SM_10006detail4scan16DeviceScanKernelINS2_10policy_hubIiiijN4cuda3std3__44plusIvEEE10Policy1000EN6thrust24THRUST_300001_SM_1000_NS10device_ptrIiEESF_NS0_13ScanTileStateIiLb1EEES9_NS1_10InputValueIiPiEEjiLb0EiEEvT0_T1_T2_iT3_T4_T5_E12temp_storage+33792];
	cvt.u64.u32 	%rd36, %r87;
	mov.u32 	%r570, %ctaid.x;
	add.s32 	%r571, %r996, %r570;
	mul.lo.s32 	%r572, %r571, 8448;
	cvt.u64.u32 	%rd37, %r572;
	add.s64 	%rd38, %rd36, %rd37;
	setp.ge.s32 	%p82, %r87, %r236;
	shl.b64 	%rd39, %rd38, 2;
	add.s64 	%rd13, %rd4, %rd39;
	@%p82 bra 	$L__BB24_101;
	st.global.u32 	[%rd13], %r214;
$L__BB24_101:
	setp.ge.s32 	%p83, %r90, %r236;
	@%p83 bra 	$L__BB24_103;
	st.global.u32 	[%rd13+128], %r215;
$L__BB24_103:
	setp.ge.s32 	%p84, %r93, %r236;
	@%p84 bra 	$L__BB24_105;
	st.global.u32 	[%rd13+256], %r216;
$L__BB24_105:
	setp.ge.s32 	%p85, %r96, %r236;
	@%p85 bra 	$L__BB24_107;
	st.global.u32 	[%rd13+384], %r217;
$L__BB24_107:
	mov.u32 	%r573, %tid.x;
	and.b32  	%r574, %r573, 992;
	mul.lo.s32 	%r575, %r574, 22;
	and.b32  	%r576, %r573, 31;
	or.b32  	%r577, %r575, %r576;
	add.s32 	%r578, %r577, 128;
	setp.ge.s32 	%p86, %r578, %r236;
	@%p86 bra 	$L__BB24_109;
	st.global.u32 	[%rd13+512], %r218;
$L__BB24_109:
	add.s32 	%r584, %r577, 160;
	setp.ge.s32 	%p87, %r584, %r236;
	@%p87 bra 	$L__BB24_111;
	st.global.u32 	[%rd13+640], %r219;
$L__BB24_111:
	add.s32 	%r590, %r577, 192;
	setp.ge.s32 	%p88, %r590, %r236;
	@%p88 bra 	$L__BB24_113;
	st.global.u32 	[%rd13+768], %r220;
$L__BB24_113:
	add.s32 	%r596, %r577, 224;
	setp.ge.s32 	%p89, %r596, %r236;
	@%p89 bra 	$L__BB24_115;
	st.global.u32 	[%rd13+896], %r221;
$L__BB24_115:
	add.s32 	%r602, %r577, 256;
	setp.ge.s32 	%p90, %r602, %r236;
	@%p90 bra 	$L__BB24_117;
	st.global.u32 	[%rd13+1024], %r222;
$L__BB24_117:
	add.s32 	%r608, %r577, 288;
	setp.ge.s32 	%p91, %r608, %r236;
	@%p91 bra 	$L__BB24_119;
	st.global.u32 	[%rd13+1152], %r223;
$L__BB24_119:
	setp.ge.s32 	%p92, %r111, %r236;
	@%p92 bra 	$L__BB24_121;
	st.global.u32 	[%rd13+1280], %r224;
$L__BB24_121:
	setp.ge.s32 	%p93, %r114, %r236;
	@%p93 bra 	$L__BB24_123;
	st.global.u32 	[%rd13+1408], %r225;
$L__BB24_123:
	setp.ge.s32 	%p94, %r117, %r236;
	@%p94 bra 	$L__BB24_125;
	st.global.u32 	[%rd13+1536], %r226;
$L__BB24_125:
	setp.ge.s32 	%p95, %r120, %r236;
	@%p95 bra 	$L__BB24_127;
	st.global.u32 	[%rd13+1664], %r227;
$L__BB24_127:
	add.s32 	%r614, %r577, 448;
	setp.ge.s32 	%p96, %r614, %r236;
	@%p96 bra 	$L__BB24_129;
	st.global.u32 	[%rd13+1792], %r228;
$L__BB24_129:
	add.s32 	%r620, %r577, 480;
	setp.ge.s32 	%p97, %r620, %r236;
	@%p97 bra 	$L__BB24_131;
	st.global.u32 	[%rd13+1920], %r229;
$L__BB24_131:
	add.s32 	%r626, %r577, 512;
	setp.ge.s32 	%p98, %r626, %r236;
	@%p98 bra 	$L__BB24_133;
	st.global.u32 	[%rd13+2048], %r230;
$L__BB24_133:
	setp.ge.s32 	%p99, %r129, %r236;
	@%p99 bra 	$L__BB24_135;
	st.global.u32 	[%rd13+2176], %r231;
$L__BB24_135:
	setp.ge.s32 	%p100, %r132, %r236;
	@%p100 bra 	$L__BB24_137;
	st.global.u32 	[%rd13+2304], %r232;
$L__BB24_137:
	add.s32 	%r632, %r577, 608;
	setp.ge.s32 	%p101, %r632, %r236;
	@%p101 bra 	$L__BB24_139;
	st.global.u32 	[%rd13+2432], %r233;
$L__BB24_139:
	add.s32 	%r638, %r577, 640;
	setp.ge.s32 	%p102, %r638, %r236;
	@%p102 bra 	$L__BB24_141;
	st.global.u32 	[%rd13+2560], %r234;
$L__BB24_141:
	setp.ge.s32 	%p103, %r139, %r236;
	@%p103 bra 	$L__BB24_143;
	st.global.u32 	[%rd13+2688], %r235;
$L__BB24_143:
	ret;

}
	// .globl	_ZN3cub18CUB_300001_SM_10006detail4scan16DeviceScanKernelINS2_10policy_hubIiiimN4cuda3std3__44plusIvEEE10Policy1000EN6thrust24THRUST_300001_SM_1000_NS10device_ptrIiEESF_NS0_13ScanTileStateIiLb1EEES9_NS1_10InputValueIiPiEEmiLb0EiEEvT0_T1_T2_iT3_T4_T5_
.visible .entry _ZN3cub18CUB_300001_SM_10006detail4scan16DeviceScanKernelINS2_10policy_hubIiiimN4cuda3std3__44plusIvEEE10Policy1000EN6thrust24THRUST_300001_SM_1000_NS10device_ptrIiEESF_NS0_13ScanTileStateIiLb1EEES9_NS1_10InputValueIiPiEEmiLb0EiEEvT0_T1_T2_iT3_T4_T5_(
	.param .align 8 .b8 _ZN3cub18CUB_300001_SM_10006detail4scan16DeviceScanKernelINS2_10policy_hubIiiimN4cuda3std3__44plusIvEEE10Policy1000EN6thrust24THRUST_300001_SM_1000_NS10device_ptrIiEESF_NS0_13ScanTileStateIiLb1EEES9_NS1_10InputValueIiPiEEmiLb0EiEEvT0_T1_T2_iT3_T4_T5__param_0[8],
	.param .align 8 .b8 _ZN3cub18CUB_300001_SM_10006detail4scan16DeviceScanKernelINS2_10policy_hubIiiimN4cuda3std3__44plusIvEEE10Policy1000EN6thrust24THRUST_300001_SM_1000_NS10device_ptrIiEESF_NS0_13ScanTileStateIiLb1EEES9_NS1_10InputValueIiPiEEmiLb0EiEEvT0_T1_T2_iT3_T4_T5__param_1[8],
	.param .align 8 .b8 _ZN3cub18CUB_300001_SM_10006detail4scan16DeviceScanKernelINS2_10policy_hubIiiimN4cuda3std3__44plusIvEEE10Policy1000EN6thrust24THRUST_300001_SM_1000_NS10device_ptrIiEESF_NS0_13ScanTileStateIiLb1EEES9_NS1_10InputValueIiPiEEmiLb0EiEEvT0_T1_T2_iT3_T4_T5__param_2[8],
	.param .u32 _ZN3cub18CUB_300001_SM_10006detail4scan16DeviceScanKernelINS2_10policy_hubIiiimN4cuda3std3__44plusIvEEE10Policy1000EN6thrust24THRUST_300001_SM_1000_NS10device_ptrIiEESF_NS0_13ScanTileStateIiLb1EEES9_NS1_10InputValueIiPiEEmiLb0EiEEvT0_T1_T2_iT3_T4_T5__param_3,
	.param .align 1 .b8 _ZN3cub18CUB_300001_SM_10006detail4scan16DeviceScanKernelINS2_10policy_hubIiiimN4cuda3std3__44plusIvEEE10Policy1000EN6thrust24THRUST_300001_SM_1000_NS10device_ptrIiEESF_NS0_13ScanTileStateIiLb1EEES9_NS1_10InputValueIiPiEEmiLb0EiEEvT0_T1_T2_iT3_T4_T5__param_4[1],
	.param .align 8 .b8 _ZN3cub18CUB_300001_SM_10006detail4scan16DeviceScanKernelINS2_10policy_hubIiiimN4cuda3std3__44plusIvEEE10Policy1000EN6thrust24THRUST_300001_SM_1000_NS10device_ptrIiEESF_NS0_13ScanTileStateIiLb1EEES9_NS1_10InputValueIiPiEEmiLb0EiEEvT0_T1_T2_iT3_T4_T5__param_5[16],
	.param .u64 _ZN3cub18CUB_300001_SM_10006detail4scan16DeviceScanKernelINS2_10policy_hubIiiimN4cuda3std3__44plusIvEEE10Policy1000EN6thrust24THRUST_300001_SM_1000_NS10device_ptrIiEESF_NS0_13ScanTileStateIiLb1EEES9_NS1_10InputValueIiPiEEmiLb0EiEEvT0_T1_T2_iT3_T4_T5__param_6
)
.maxntid 416
{
	.reg .pred 	%p<158>;
	.reg .b16 	%rs<3>;
	.reg .b32 	%r<1003>;
	.reg .b64 	%rd<59>;
	// demoted variable
	.shared .align 16 .b8 _ZZN3cub18CUB_300001_SM_10006detail4scan16DeviceScanKernelINS2_10policy_hubIiiimN4cuda3std3__44plusIvEEE10Policy1000EN6thrust24THRUST_300001_SM_1000_NS10device_ptrIiEESF_NS0_13ScanTileStateIiLb1EEES9_NS1_10InputValueIiPiEEmiLb0EiEEvT0_T1_T2_iT3_T4_T5_E12temp_storage[31632];
	ld.param.u32 	%r206, [_ZN3cub18CUB_300001_SM_10006detail4scan16DeviceScanKernelINS2_10policy_hubIiiimN4cuda3std3__44plusIvEEE10Policy1000EN6thrust24THRUST_300001_SM_1000_NS10device_ptrIiEESF_NS0_13ScanTileStateIiLb1EEES9_NS1_10InputValueIiPiEEmiLb0EiEEvT0_T1_T2_iT3_T4_T5__param_5];
	bfe.u32 	%r207, %r206, 0, 8;
	cvt.u16.u32 	%rs1, %r207;
	and.b16  	%rs2, %rs1, 255;
	ld.param.u64 	%rd18, [_ZN3cub18CUB_300001_SM_10006detail4scan16DeviceScanKernelINS2_10policy_hubIiiimN4cuda3std3__44plusIvEEE10Policy1000EN6thrust24THRUST_300001_SM_1000_NS10device_ptrIiEESF_NS0_13ScanTileStateIiLb1EEES9_NS1_10InputValueIiPiEEmiLb0EiEEvT0_T1_T2_iT3_T4_T5__param_2];
	ld.param.u64 	%rd17, [_ZN3cub18CUB_300001_SM_10006detail4scan16DeviceScanKernelINS2_10policy_hubIiiimN4cuda3std3__44plusIvEEE10Policy1000EN6thrust24THRUST_300001_SM_1000_NS10device_ptrIiEESF_NS0_13ScanTileStateIiLb1EEES9_NS1_10InputValueIiPiEEmiLb0EiEEvT0_T1_T2_iT3_T4_T5__param_1];
	ld.param.u64 	%rd16, [_ZN3cub18CUB_300001_SM_10006detail4scan16DeviceScanKernelINS2_10policy_hubIiiimN4cuda3std3__44plusIvEEE10Policy1000EN6thrust24THRUST_300001_SM_1000_NS10device_ptrIiEESF_NS0_13ScanTileStateIiLb1EEES9_NS1_10InputValueIiPiEEmiLb0EiEEvT0_T1_T2_iT3_T4_T5__param_0];
	ld.param.u64 	%rd1, [_ZN3cub18CUB_300001_SM_10006detail4scan16DeviceScanKernelINS2_10policy_hubIiiimN4cuda3std3__44plusIvEEE10Policy1000EN6thrust24THRUST_300001_SM_1000_NS10device_ptrIiEESF_NS0_13ScanTileStateIiLb1EEES9_NS1_10InputValueIiPiEEmiLb0EiEEvT0_T1_T2_iT3_T4_T5__param_5+8];
	ld.param.u32 	%r205, [_ZN3cub18CUB_300001_SM_10006detail4scan16DeviceScanKernelINS2_10policy_hubIiiimN4cuda3std3__44plusIvEEE10Policy1000EN6thrust24THRUST_300001_SM_1000_NS10device_ptrIiEESF_NS0_13ScanTileStateIiLb1EEES9_NS1_10InputValueIiPiEEmiLb0EiEEvT0_T1_T2_iT3_T4_T5__param_3];
	ld.param.u64 	%rd19, [_ZN3cub18CUB_300001_SM_10006detail4scan16DeviceScanKernelINS2_10policy_hubIiiimN4cuda3std3__44plusIvEEE10Policy1000EN6thrust24THRUST_300001_SM_1000_NS10device_ptrIiEESF_NS0_13ScanTileStateIiLb1EEES9_NS1_10InputValueIiPiEEmiLb0EiEEvT0_T1_T2_iT3_T4_T5__param_6];
	setp.eq.s16 	%p1, %rs2, 0;
	@%p1 bra 	$L__BB25_2;
	cvta.to.global.u64 	%rd20, %rd1;
	ld.global.u32 	%r959, [%rd20];
	bra.uni 	$L__BB25_3;
$L__BB25_2:
	cvt.u32.u64 	%r959, %rd1;
$L__BB25_3:
	cvta.to.global.u64 	%rd3, %rd16;
	cvta.to.global.u64 	%rd4, %rd17;
	mov.u32 	%r208, %ctaid.x;
	add.s32 	%r4, %r205, %r208;
	mul.wide.s32 	%rd5, %r4, 7904;
	sub.s64 	%rd6, %rd19, %rd5;
	setp.lt.u64 	%p2, %rd6, 7905;
	@%p2 bra 	$L__BB25_29;
	mov.u32 	%r5, %tid.x;
	and.b32  	%r617, %r5, 31;
	and.b32  	%r618, %r5, 992;
	mul.lo.s32 	%r619, %r618, 19;
	or.b32  	%r620, %r619, %r617;
	cvt.u64.u32 	%rd42, %r620;
	add.s64 	%rd7, %rd5, %rd42;
	shl.b64 	%rd43, %rd7, 2;
	add.s64 	%rd44, %rd3, %rd43;
	ld.global.u32 	%r621, [%rd44];
	ld.global.u32 	%r622, [%rd44+128];
	ld.global.u32 	%r623, [%rd44+256];
	ld.global.u32 	%r624, [%rd44+384];
	ld.global.u32 	%r625, [%rd44+512];
	ld.global.u32 	%r626, [%rd44+640];
	ld.global.u32 	%r627, [%rd44+768];
	ld.global.u32 	%r628, [%rd44+896];
	ld.global.u32 	%r629, [%rd44+1024];
	ld.global.u32 	%r630, [%rd44+1152];
	ld.global.u32 	%r631, [%rd44+1280];
	ld.global.u32 	%r632, [%rd44+1408];
	ld.global.u32 	%r633, [%rd44+1536];
	ld.global.u32 	%r634, [%rd44+1664];
	ld.global.u32 	%r635, [%rd44+1792];
	ld.global.u32 	%r636, [%rd44+1920];
	ld.global.u32 	%r637, [%rd44+2048];
	ld.global.u32 	%r638, [%rd44+2176];
	ld.global.u32 	%r639, [%rd44+2304];
	// begin inline asm
	mov.u32 %r616, %laneid;
	// end inline asm
	shr.u32 	%r7, %r5, 5;
	mad.lo.s32 	%r640, %r7, 608, %r616;
	shl.b32 	%r641, %r640, 2;
	mov.u32 	%r642, _ZZN3cub18CUB_300001_SM_10006detail4scan16DeviceScanKernelINS2_10policy_hubIiiimN4cuda3std3__44plusIvEEE10Policy1000EN6thrust24THRUST_300001_SM_1000_NS10device_ptrIiEESF_NS0_13ScanTileStateIiLb1EEES9_NS1_10InputValueIiPiEEmiLb0EiEEvT0_T1_T2_iT3_T4_T5_E12temp_storage;
	add.s32 	%r8, %r642, %r641;
	st.shared.u32 	[%r8], %r621;
	st.shared.u32 	[%r8+128], %r622;
	st.shared.u32 	[%r8+256], %r623;
	st.shared.u32 	[%r8+384], %r624;
	st.shared.u32 	[%r8+512], %r625;
	st.shared.u32 	[%r8+640], %r626;
	st.shared.u32 	[%r8+768], %r627;
	st.shared.u32 	[%r8+896], %r628;
	st.shared.u32 	[%r8+1024], %r629;
	st.shared.u32 	[%r8+1152], %r630;
	st.shared.u32 	[%r8+1280], %r631;
	st.shared.u32 	[%r8+1408], %r632;
	st.shared.u32 	[%r8+1536], %r633;
	st.shared.u32 	[%r8+1664], %r634;
	st.shared.u32 	[%r8+1792], %r635;
	st.shared.u32 	[%r8+1920], %r636;
	st.shared.u32 	[%r8+2048], %r637;
	st.shared.u32 	[%r8+2176], %r638;
	st.shared.u32 	[%r8+2304], %r639;
	bar.warp.sync 	-1;
	mad.lo.s32 	%r9, %r616, 72, %r8;
	ld.shared.u32 	%r10, [%r9];
	ld.shared.u32 	%r11, [%r9+4];
	ld.shared.u32 	%r12, [%r9+8];
	ld.shared.u32 	%r13, [%r9+12];
	ld.shared.u32 	%r14, [%r9+16];
	ld.shared.u32 	%r15, [%r9+20];
	ld.shared.u32 	%r16, [%r9+24];
	ld.shared.u32 	%r17, [%r9+28];
	ld.shared.u32 	%r18, [%r9+32];
	ld.shared.u32 	%r19, [%r9+36];
	ld.shared.u32 	%r20, [%r9+40];
	ld.shared.u32 	%r21, [%r9+44];
	ld.shared.u32 	%r22, [%r9+48];
	ld.shared.u32 	%r23, [%r9+52];
	ld.shared.u32 	%r24, [%r9+56];
	ld.shared.u32 	%r25, [%r9+60];
	ld.shared.u32 	%r26, [%r9+64];
	ld.shared.u32 	%r27, [%r9+68];
	ld.shared.u32 	%r28, [%r9+72];
	bar.sync 	0;
	setp.ne.s32 	%p100, %r4, 0;
	@%p100 bra 	$L__BB25_9;
	add.s32 	%r860, %r11, %r10;
	add.s32 	%r861, %r12, %r860;
	add.s32 	%r862, %r13, %r861;
	add.s32 	%r863, %r14, %r862;
	add.s32 	%r864, %r15, %r863;
	add.s32 	%r865, %r16, %r864;
	add.s32 	%r866, %r17, %r865;
	add.s32 	%r867, %r18, %r866;
	add.s32 	%r868, %r19, %r867;
	add.s32 	%r869, %r20, %r868;
	add.s32 	%r870, %r21, %r869;
	add.s32 	%r871, %r22, %r870;
	add.s32 	%r872, %r23, %r871;
	add.s32 	%r873, %r24, %r872;
	add.s32 	%r874, %r25, %r873;
	add.s32 	%r875, %r26, %r874;
	add.s32 	%r876, %r27, %r875;
	add.s32 	%r834, %r28, %r876;
	mov.b32 	%r832, 1;
	mov.b32 	%r857, 0;
	mov.b32 	%r859, -1;
	// begin inline asm
	{  .reg .s32 r0;  .reg .pred p;  shfl.sync.up.b32 r0|p, %r834, %r832, %r857, %r859;  @p add.s32 r0, r0, %r834;  mov.s32 %r830, r0;}
	// end inline asm
	mov.b32 	%r838, 2;
	// begin inline asm
	{  .reg .s32 r0;  .reg .pred p;  shfl.sync.up.b32 r0|p, %r830, %r838, %r857, %r859;  @p add.s32 r0, r0, %r830;  mov.s32 %r836, r0;}
	// end inline asm
	mov.b32 	%r844, 4;
	// begin inline asm
	{  .reg .s32 r0;  .reg .pred p;  shfl.sync.up.b32 r0|p, %r836, %r844, %r857, %r859;  @p add.s32 r0, r0, %r836;  mov.s32 %r842, r0;}
	// end inline asm
	mov.b32 	%r850, 8;
	// begin inline asm
	{  .reg .s32 r0;  .reg .pred p;  shfl.sync.up.b32 r0|p, %r842, %r850, %r857, %r859;  @p add.s32 r0, r0, %r842;  mov.s32 %r848, r0;}
	// end inline asm
	mov.b32 	%r856, 16;
	// begin inline asm
	{  .reg .s32 r0;  .reg .pred p;  shfl.sync.up.b32 r0|p, %r848, %r856, %r857, %r859;  @p add.s32 r0, r0, %r848;  mov.s32 %r854, r0;}
	// end inline asm
	setp.ne.s32 	%p143, %r616, 31;
	@%p143 bra 	$L__BB25_7;
	shl.b32 	%r877, %r7, 2;
	mov.u32 	%r878, _ZZN3cub18CUB_300001_SM_10006detail4scan16DeviceScanKernelINS2_10policy_hubIiiimN4cuda3std3__44plusIvEEE10Policy1000EN6thrust24THRUST_300001_SM_1000_NS10device_ptrIiEESF_NS0_13ScanTileStateIiLb1EEES9_NS1_10InputValueIiPiEEmiLb0EiEEvT0_T1_T2_iT3_T4_T5_E12temp_storage;
	add.s32 	%r879, %r878, %r877;
	st.shared.u32 	[%r879+16], %r854;
$L__BB25_7:
	bar.sync 	0;
	ld.shared.v4.u32 	{%r880, %r881, %r882, %r883}, [_ZZN3cub18CUB_300001_SM_10006detail4scan16DeviceScanKernelINS2_10policy_hubIiiimN4cuda3std3__44plusIvEEE10Policy1000EN6thrust24THRUST_300001_SM_1000_NS10device_ptrIiEESF_NS0_13ScanTileStateIiLb1EEES9_NS1_10InputValueIiPiEEmiLb0EiEEvT0_T1_T2_iT3_T4_T5_E12temp_storage+16];
	add.s32 	%r884, %r881, %r880;
	setp.eq.s32 	%p144, %r7, 2;
	selp.b32 	%r885, %r884, %r880, %p144;
	add.s32 	%r886, %r884, %r882;
	setp.eq.s32 	%p145, %r7, 3;
	selp.b32 	%r887, %r886, %r885, %p145;
	add.s32 	%r888, %r886, %r883;
	setp.eq.s32 	%p146, %r7, 4;
	selp.b32 	%r889, %r888, %r887, %p146;
	ld.shared.v4.u32 	{%r890, %r891, %r892, %r893}, [_ZZN3cub18CUB_300001_SM_10006detail4scan16DeviceScanKernelINS2_10policy_hubIiiimN4cuda3std3__44plusIvEEE10Policy1000EN6thrust24THRUST_300001_SM_1000_NS10device_ptrIiEESF_NS0_13ScanTileStateIiLb1EEES9_NS1_10InputValueIiPiEEmiLb0EiEEvT0_T1_T2_iT3_T4_T5_E12temp_storage+32];
	add.s32 	%r894, %r888, %r890;
	setp.eq.s32 	%p147, %r7, 5;
	selp.b32 	%r895, %r894, %r889, %p147;
	add.s32 	%r896, %r894, %r891;
	setp.eq.s32 	%p148, %r7, 6;
	selp.b32 	%r897, %r896, %r895, %p148;
	add.s32 	%r898, %r896, %r892;
	setp.eq.s32 	%p149, %r7, 7;
	selp.b32 	%r899, %r898, %r897, %p149;
	add.s32 	%r900, %r898, %r893;
	setp.eq.s32 	%p150, %r7, 8;
	selp.b32 	%r901, %r900, %r899, %p150;
	ld.shared.v4.u32 	{%r902, %r903, %r904, %r905}, [_ZZN3cub18CUB_300001_SM_10006detail4scan16DeviceScanKernelINS2_10policy_hubIiiimN4cuda3std3__44plusIvEEE10Policy1000EN6thrust24THRUST_300001_SM_1000_NS10device_ptrIiEESF_NS0_13ScanTileStateIiLb1EEES9_NS1_10InputValueIiPiEEmiLb0EiEEvT0_T1_T2_iT3_T4_T5_E12temp_storage+48];
	add.s32 	%r906, %r900, %r902;
	setp.eq.s32 	%p151, %r7, 9;
	selp.b32 	%r907, %r906, %r901, %p151;
	add.s32 	%r908, %r906, %r903;
	setp.eq.s32 	%p152, %r7, 10;
	selp.b32 	%r909, %r908, %r907, %p152;
	add.s32 	%r910, %r908, %r904;
	setp.eq.s32 	%p153, %r7, 11;
	selp.b32 	%r911, %r910, %r909, %p153;
	add.s32 	%r912, %r910, %r905;
	setp.eq.s32 	%p154, %r7, 12;
	selp.b32 	%r913, %r912, %r911, %p154;
	ld.shared.u32 	%r914, [_ZZN3cub18CUB_300001_SM_10006detail4scan16DeviceScanKernelINS2_10policy_hubIiiimN4cuda3std3__44plusIvEEE10Policy1000EN6thrust24THRUST_300001_SM_1000_NS10device_ptrIiEESF_NS0_13ScanTileStateIiLb1EEES9_NS1_10InputValueIiPiEEmiLb0EiEEvT0_T1_T2_iT3_T4_T5_E12temp_storage+64];
	setp.lt.u32 	%p155, %r5, 32;
	selp.b32 	%r915, 0, %r913, %p155;
	setp.eq.s32 	%p156, %r616, 0;
	sub.s32 	%r916, %r854, %r834;
	selp.b32 	%r917, 0, %r916, %p156;
	add.s32 	%r918, %r917, %r959;
	add.s32 	%r971, %r918, %r915;
	add.s32 	%r919, %r914, %r959;
	add.s32 	%r32, %r919, %r912;
	setp.ne.s32 	%p157, %r5, 0;
	@%p157 bra 	$L__BB25_28;
	add.s64 	%rd56, %rd18, 256;
	mov.b32 	%r920, 101;
	// begin inline asm
	st.relaxed.gpu.v2.u32 [%rd56], {%r920, %r32};
	// end inline asm
	bra.uni 	$L__BB25_28;
$L__BB25_9:
	add.s32 	%r673, %r11, %r10;
	add.s32 	%r674, %r12, %r673;
	add.s32 	%r675, %r13, %r674;
	add.s32 	%r676, %r14, %r675;
	add.s32 	%r677, %r15, %r676;
	add.s32 	%r678, %r16, %r677;
	add.s32 	%r679, %r17, %r678;
	add.s32 	%r680, %r18, %r679;
	add.s32 	%r681, %r19, %r680;
	add.s32 	%r682, %r20, %r681;
	add.s32 	%r683, %r21, %r682;
	add.s32 	%r684, %r22, %r683;
	add.s32 	%r685, %r23, %r684;
	add.s32 	%r686, %r24, %r685;
	add.s32 	%r687, %r25, %r686;
	add.s32 	%r688, %r26, %r687;
	add.s32 	%r689, %r27, %r688;
	add.s32 	%r647, %r28, %r689;
	mov.b32 	%r645, 1;
	mov.b32 	%r670, 0;
	mov.b32 	%r672, -1;
	// begin inline asm
	{  .reg .s32 r0;  .reg .pred p;  shfl.sync.up.b32 r0|p, %r647, %r645, %r670, %r672;  @p add.s32 r0, r0, %r647;  mov.s32 %r643, r0;}
	// end inline asm
	mov.b32 	%r651, 2;
	// begin inline asm
	{  .reg .s32 r0;  .reg .pred p;  shfl.sync.up.b32 r0|p, %r643, %r651, %r670, %r672;  @p add.s32 r0, r0, %r643;  mov.s32 %r649, r0;}
	// end inline asm
	mov.b32 	%r657, 4;
	// begin inline asm
	{  .reg .s32 r0;  .reg .pred p;  shfl.sync.up.b32 r0|p, %r649, %r657, %r670, %r672;  @p add.s32 r0, r0, %r649;  mov.s32 %r655, r0;}
	// end inline asm
	mov.b32 	%r663, 8;
	// begin inline asm
	{  .reg .s32 r0;  .reg .pred p;  shfl.sync.up.b32 r0|p, %r655, %r663, %r670, %r672;  @p add.s32 r0, r0, %r655;  mov.s32 %r661, r0;}
	// end inline asm
	mov.b32 	%r669, 16;
	// begin inline asm
	{  .reg .s32 r0;  .reg .pred p;  shfl.sync.up.b32 r0|p, %r661, %r669, %r670, %r672;  @p add.s32 r0, r0, %r661;  mov.s32 %r667, r0;}
	// end inline asm
	setp.ne.s32 	%p101, %r616, 31;
	@%p101 bra 	$L__BB25_11;
	shl.b32 	%r690, %r7, 2;
	mov.u32 	%r691, _ZZN3cub18CUB_300001_SM_10006detail4scan16DeviceScanKernelINS2_10policy_hubIiiimN4cuda3std3__44plusIvEEE10Policy1000EN6thrust24THRUST_300001_SM_1000_NS10device_ptrIiEESF_NS0_13ScanTileStateIiLb1EEES9_NS1_10InputValueIiPiEEmiLb0EiEEvT0_T1_T2_iT3_T4_T5_E12temp_storage;
	add.s32 	%r692, %r691, %r690;
	st.shared.u32 	[%r692+16], %r667;
$L__BB25_11:
	sub.s32 	%r693, %r667, %r647;
	bar.sync 	0;
	ld.shared.v4.u32 	{%r694, %r695, %r696, %r697}, [_ZZN3cub18CUB_300001_SM_10006detail4scan16DeviceScanKernelINS2_10policy_hubIiiimN4cuda3std3__44plusIvEEE10Policy1000EN6thrust24THRUST_300001_SM_1000_NS10device_ptrIiEESF_NS0_13ScanTileStateIiLb1EEES9_NS1_10InputValueIiPiEEmiLb0EiEEvT0_T1_T2_iT3_T4_T5_E12temp_storage+16];
	add.s32 	%r698, %r695, %r694;
	setp.eq.s32 	%p102, %r7, 2;
	selp.b32 	%r699, %r698, %r694, %p102;
	add.s32 	%r700, %r698, %r696;
	setp.eq.s32 	%p103, %r7, 3;
	selp.b32 	%r701, %r700, %r699, %p103;
	add.s32 	%r702, %r700, %r697;
	setp.eq.s32 	%p104, %r7, 4;
	selp.b32 	%r703, %r702, %r701, %p104;
	ld.shared.v4.u32 	{%r704, %r705, %r706, %r707}, [_ZZN3cub18CUB_300001_SM_10006detail4scan16DeviceScanKernelINS2_10policy_hubIiiimN4cuda3std3__44plusIvEEE10Policy1000EN6thrust24THRUST_300001_SM_1000_NS10device_ptrIiEESF_NS0_13ScanTileStateIiLb1EEES9_NS1_10InputValueIiPiEEmiLb0EiEEvT0_T1_T2_iT3_T4_T5_E12temp_storage+32];
	add.s32 	%r708, %r702, %r704;
	setp.eq.s32 	%p105, %r7, 5;
	selp.b32 	%r709, %r708, %r703, %p105;
	add.s32 	%r710, %r708, %r705;
	setp.eq.s32 	%p106, %r7, 6;
	selp.b32 	%r711, %r710, %r709, %p106;
	add.s32 	%r712, %r710, %r706;
	setp.eq.s32 	%p107, %r7, 7;
	selp.b32 	%r713, %r712, %r711, %p107;
	add.s32 	%r714, %r712, %r707;
	setp.eq.s32 	%p108, %r7, 8;
	selp.b32 	%r715, %r714, %r713, %p108;
	ld.shared.v4.u32 	{%r716, %r717, %r718, %r719}, [_ZZN3cub18CUB_300001_SM_10006detail4scan16DeviceScanKernelINS2_10policy_hubIiiimN4cuda3std3__44plusIvEEE10Policy1000EN6thrust24THRUST_300001_SM_1000_NS10device_ptrIiEESF_NS0_13ScanTileStateIiLb1EEES9_NS1_10InputValueIiPiEEmiLb0EiEEvT0_T1_T2_iT3_T4_T5_E12temp_storage+48];
	add.s32 	%r720, %r714, %r716;
	setp.eq.s32 	%p109, %r7, 9;
	selp.b32 	%r721, %r720, %r715, %p109;
	add.s32 	%r722, %r720, %r717;
	setp.eq.s32 	%p110, %r7, 10;
	selp.b32 	%r723, %r722, %r721, %p110;
	add.s32 	%r724, %r722, %r718;
	setp.eq.s32 	%p111, %r7, 11;
	selp.b32 	%r725, %r724, %r723, %p111;
	add.s32 	%r726, %r724, %r719;
	setp.eq.s32 	%p112, %r7, 12;
	selp.b32 	%r727, %r726, %r725, %p112;
	ld.shared.u32 	%r728, [_ZZN3cub18CUB_300001_SM_10006detail4scan16DeviceScanKernelINS2_10policy_hubIiiimN4cuda3std3__44plusIvEEE10Policy1000EN6thrust24THRUST_300001_SM_1000_NS10device_ptrIiEESF_NS0_13ScanTileStateIiLb1EEES9_NS1_10InputValueIiPiEEmiLb0EiEEvT0_T1_T2_iT3_T4_T5_E12temp_storage+64];
	add.s32 	%r35, %r726, %r728;
	setp.gt.u32 	%p113, %r5, 31;
	setp.lt.u32 	%p114, %r5, 32;
	setp.eq.s32 	%p115, %r616, 0;
	selp.b32 	%r729, 0, %r693, %p115;
	add.s32 	%r970, %r727, %r729;
	selp.b32 	%r37, %r693, %r970, %p114;
	@%p113 bra 	$L__BB25_27;
	setp.ne.s32 	%p116, %r5, 0;
	mul.wide.s32 	%rd45, %r4, 8;
	add.s64 	%rd8, %rd18, %rd45;
	@%p116 bra 	$L__BB25_14;
	st.shared.u32 	[_ZZN3cub18CUB_300001_SM_10006detail4scan16DeviceScanKernelINS2_10policy_hubIiiimN4cuda3std3__44plusIvEEE10Policy1000EN6thrust24THRUST_300001_SM_1000_NS10device_ptrIiEESF_NS0_13ScanTileStateIiLb1EEES9_NS1_10InputValueIiPiEEmiLb0EiEEvT0_T1_T2_iT3_T4_T5_E12temp_storage+12], %r35;
	add.s64 	%rd46, %rd8, 256;
	mov.b32 	%r730, 100;
	// begin inline asm
	st.relaxed.gpu.v2.u32 [%rd46], {%r730, %r35};
	// end inline asm
$L__BB25_14:
	not.b32 	%r736, %r5;
	add.s32 	%r966, %r4, %r736;
	mov.b32 	%r732, 550;
	// begin inline asm
	nanosleep.u32 %r732;
	// end inline asm
	mul.wide.s32 	%rd48, %r966, 8;
	add.s64 	%rd49, %rd18, %rd48;
	add.s64 	%rd47, %rd49, 256;
	// begin inline asm
	ld.relaxed.gpu.v2.u32 {%r967, %r961}, [%rd47];
	// end inline asm
	mov.b32 	%r962, 478;
$L__BB25_15:
	setp.eq.s32 	%p117, %r967, 99;
	mov.b32 	%r737, -1;
	vote.sync.any.pred 	%p118, %p117, %r737;
	not.pred 	%p119, %p118;
	@%p119 bra 	$L__BB25_17;
	// begin inline asm
	nanosleep.u32 %r962;
	// end inline asm
	shr.u32 	%r962, %r962, 1;
	// begin inline asm
	ld.relaxed.gpu.v2.u32 {%r967, %r961}, [%rd47];
	// end inline asm
	bra.uni 	$L__BB25_15;
$L__BB25_17:
	setp.eq.s32 	%p120, %r967, 101;
	mov.b32 	%r764, -1;
	vote.sync.ballot.b32 	%r766, %p120, %r764;
	// begin inline asm
	mov.u32 %r739, %lanemask_ge;
	// end inline asm
	and.b32  	%r767, %r766, %r739;
	or.b32  	%r768, %r767, -2147483648;
	add.s32 	%r769, %r768, -1;
	not.b32 	%r770, %r768;
	and.b32  	%r771, %r770, %r769;
	popc.b32 	%r743, %r771;
	mov.b32 	%r742, 1;
	// begin inline asm
	shfl.sync.down.b32 %r740, %r961, %r742, %r743, %r764;
	// end inline asm
	setp.lt.s32 	%p122, %r616, %r743;
	selp.b32 	%r772, %r740, 0, %p122;
	add.s32 	%r746, %r772, %r961;
	mov.b32 	%r747, 2;
	// begin inline asm
	shfl.sync.down.b32 %r745, %r746, %r747, %r743, %r764;
	// end inline asm
	add.s32 	%r50, %r616, 2;
	setp.gt.s32 	%p123, %r50, %r743;
	selp.b32 	%r773, 0, %r745, %p123;
	add.s32 	%r751, %r746, %r773;
	mov.b32 	%r752, 4;
	// begin inline asm
	shfl.sync.down.b32 %r750, %r751, %r752, %r743, %r764;
	// end inline asm
	add.s32 	%r51, %r616, 4;
	setp.gt.s32 	%p124, %r51, %r743;
	selp.b32 	%r774, 0, %r750, %p124;
	add.s32 	%r756, %r751, %r774;
	mov.b32 	%r757, 8;
	// begin inline asm
	shfl.sync.down.b32 %r755, %r756, %r757, %r743, %r764;
	// end inline asm
	add.s32 	%r52, %r616, 8;
	setp.gt.s32 	%p125, %r52, %r743;
	selp.b32 	%r775, 0, %r755, %p125;
	add.s32 	%r761, %r756, %r775;
	mov.b32 	%r762, 16;
	// begin inline asm
	shfl.sync.down.b32 %r760, %r761, %r762, %r743, %r764;
	// end inline asm
	add.s32 	%r53, %r616, 16;
	setp.gt.s32 	%p126, %r53, %r743;
	selp.b32 	%r776, 0, %r760, %p126;
	add.s32 	%r965, %r761, %r776;
	add.s64 	%rd10, %rd18, 256;
	mov.b32 	%r963, 478;
$L__BB25_18:
	setp.ne.s32 	%p127, %r967, 101;
	mov.b32 	%r777, -1;
	vote.sync.all.pred 	%p128, %p127, %r777;
	not.pred 	%p129, %p128;
	@%p129 bra 	$L__BB25_23;
	shr.u32 	%r963, %r963, 1;
	mul.wide.s32 	%rd52, %r966, 8;
	add.s64 	%rd53, %rd10, %rd52;
	add.s64 	%rd51, %rd53, -256;
	// begin inline asm
	ld.relaxed.gpu.v2.u32 {%r967, %r968}, [%rd51];
	// end inline asm
	mov.u32 	%r969, %r963;
$L__BB25_20:
	setp.eq.s32 	%p133, %r967, 99;
	mov.b32 	%r785, -1;
	vote.sync.any.pred 	%p134, %p133, %r785;
	not.pred 	%p135, %p134;
	@%p135 bra 	$L__BB25_22;
	// begin inline asm
	nanosleep.u32 %r969;
	// end inline asm
	shr.u32 	%r969, %r969, 1;
	// begin inline asm
	ld.relaxed.gpu.v2.u32 {%r967, %r968}, [%rd51];
	// end inline asm
	bra.uni 	$L__BB25_20;
$L__BB25_22:
	setp.eq.s32 	%p136, %r967, 101;
	mov.b32 	%r811, -1;
	vote.sync.ballot.b32 	%r812, %p136, %r811;
	and.b32  	%r813, %r812, %r739;
	or.b32  	%r814, %r813, -2147483648;
	add.s32 	%r815, %r814, -1;
	not.b32 	%r816, %r814;
	and.b32  	%r817, %r816, %r815;
	popc.b32 	%r790, %r817;
	mov.b32 	%r789, 1;
	// begin inline asm
	shfl.sync.down.b32 %r787, %r968, %r789, %r790, %r811;
	// end inline asm
	setp.lt.s32 	%p138, %r616, %r790;
	selp.b32 	%r818, %r787, 0, %p138;
	add.s32 	%r793, %r818, %r968;
	mov.b32 	%r794, 2;
	// begin inline asm
	shfl.sync.down.b32 %r792, %r793, %r794, %r790, %r811;
	// end inline asm
	setp.gt.s32 	%p139, %r50, %r790;
	selp.b32 	%r819, 0, %r792, %p139;
	add.s32 	%r798, %r793, %r819;
	mov.b32 	%r799, 4;
	// begin inline asm
	shfl.sync.down.b32 %r797, %r798, %r799, %r790, %r811;
	// end inline asm
	setp.gt.s32 	%p140, %r51, %r790;
	selp.b32 	%r820, 0, %r797, %p140;
	add.s32 	%r803, %r798, %r820;
	mov.b32 	%r804, 8;
	// begin inline asm
	shfl.sync.down.b32 %r802, %r803, %r804, %r790, %r811;
	// end inline asm
	setp.gt.s32 	%p141, %r52, %r790;
	selp.b32 	%r821, 0, %r802, %p141;
	add.s32 	%r808, %r803, %r821;
	mov.b32 	%r809, 16;
	// begin inline asm
	shfl.sync.down.b32 %r807, %r808, %r809, %r790, %r811;
	// end inline asm
	setp.gt.s32 	%p142, %r53, %r790;
	selp.b32 	%r822, 0, %r807, %p142;
	add.s32 	%r823, %r822, %r965;
	add.s32 	%r965, %r823, %r808;
	add.s32 	%r966, %r966, -32;
	bra.uni 	$L__BB25_18;
$L__BB25_23:
	@%p116 bra 	$L__BB25_25;
	add.s32 	%r780, %r965, %r35;
	add.s64 	%rd50, %rd8, 256;
	mov.b32 	%r779, 101;
	// begin inline asm
	st.relaxed.gpu.v2.u32 [%rd50], {%r779, %r780};
	// end inline asm
	st.shared.u32 	[_ZZN3cub18CUB_300001_SM_10006detail4scan16DeviceScanKernelINS2_10policy_hubIiiimN4cuda3std3__44plusIvEEE10Policy1000EN6thrust24THRUST_300001_SM_1000_NS10device_ptrIiEESF_NS0_13ScanTileStateIiLb1EEES9_NS1_10InputValueIiPiEEmiLb0EiEEvT0_T1_T2_iT3_T4_T5_E12temp_storage+4], %r965;
	st.shared.u32 	[_ZZN3cub18CUB_300001_SM_10006detail4scan16DeviceScanKernelINS2_10policy_hubIiiimN4cuda3std3__44plusIvEEE10Policy1000EN6thrust24THRUST_300001_SM_1000_NS10device_ptrIiEESF_NS0_13ScanTileStateIiLb1EEES9_NS1_10InputValueIiPiEEmiLb0EiEEvT0_T1_T2_iT3_T4_T5_E12temp_storage+8], %r780;
$L__BB25_25:
	setp.ne.s32 	%p131, %r616, 0;
	mov.u32 	%r970, %r37;
	@%p131 bra 	$L__BB25_27;
	st.shared.u32 	[_ZZN3cub18CUB_300001_SM_10006detail4scan16DeviceScanKernelINS2_10policy_hubIiiimN4cuda3std3__44plusIvEEE10Policy1000EN6thrust24THRUST_300001_SM_1000_NS10device_ptrIiEESF_NS0_13ScanTileStateIiLb1EEES9_NS1_10InputValueIiPiEEmiLb0EiEEvT0_T1_T2_iT3_T4_T5_E12temp_storage+84], %r965;
	mov.u32 	%r970, %r965;
$L__BB25_27:
	bar.sync 	0;
	setp.eq.s32 	%p132, %r5, 0;
	ld.shared.u32 	%r781, [_ZZN3cub18CUB_300001_SM_10006detail4scan16DeviceScanKernelINS2_10policy_hubIiiimN4cuda3std3__44plusIvEEE10Policy1000EN6thrust24THRUST_300001_SM_1000_NS10device_ptrIiEESF_NS0_13ScanTileStateIiLb1EEES9_NS1_10InputValueIiPiEEmiLb0EiEEvT0_T1_T2_iT3_T4_T5_E12temp_storage+84];
	selp.b32 	%r782, 0, %r781, %p132;
	add.s32 	%r971, %r782, %r970;
$L__BB25_28:
	add.s32 	%r922, %r971, %r10;
	add.s32 	%r923, %r11, %r922;
	add.s32 	%r924, %r12, %r923;
	add.s32 	%r925, %r13, %r924;
	add.s32 	%r926, %r14, %r925;
	add.s32 	%r927, %r15, %r926;
	add.s32 	%r928, %r16, %r927;
	add.s32 	%r929, %r17, %r928;
	add.s32 	%r930, %r18, %r929;
	add.s32 	%r931, %r19, %r930;
	add.s32 	%r932, %r20, %r931;
	add.s32 	%r933, %r21, %r932;
	add.s32 	%r934, %r22, %r933;
	add.s32 	%r935, %r23, %r934;
	add.s32 	%r936, %r24, %r935;
	add.s32 	%r937, %r25, %r936;
	add.s32 	%r938, %r26, %r937;
	add.s32 	%r939, %r27, %r938;
	bar.sync 	0;
	st.shared.u32 	[%r9], %r971;
	st.shared.u32 	[%r9+4], %r922;
	st.shared.u32 	[%r9+8], %r923;
	st.shared.u32 	[%r9+12], %r924;
	st.shared.u32 	[%r9+16], %r925;
	st.shared.u32 	[%r9+20], %r926;
	st.shared.u32 	[%r9+24], %r927;
	st.shared.u32 	[%r9+28], %r928;
	st.shared.u32 	[%r9+32], %r929;
	st.shared.u32 	[%r9+36], %r930;
	st.shared.u32 	[%r9+40], %r931;
	st.shared.u32 	[%r9+44], %r932;
	st.shared.u32 	[%r9+48], %r933;
	st.shared.u32 	[%r9+52], %r934;
	st.shared.u32 	[%r9+56], %r935;
	st.shared.u32 	[%r9+60], %r936;
	st.shared.u32 	[%r9+64], %r937;
	st.shared.u32 	[%r9+68], %r938;
	st.shared.u32 	[%r9+72], %r939;
	bar.warp.sync 	-1;
	ld.shared.u32 	%r940, [%r8];
	ld.shared.u32 	%r941, [%r8+128];
	ld.shared.u32 	%r942, [%r8+256];
	ld.shared.u32 	%r943, [%r8+384];
	ld.shared.u32 	%r944, [%r8+512];
	ld.shared.u32 	%r945, [%r8+640];
	ld.shared.u32 	%r946, [%r8+768];
	ld.shared.u32 	%r947, [%r8+896];
	ld.shared.u32 	%r948, [%r8+1024];
	ld.shared.u32 	%r949, [%r8+1152];
	ld.shared.u32 	%r950, [%r8+1280];
	ld.shared.u32 	%r951, [%r8+1408];
	ld.shared.u32 	%r952, [%r8+1536];
	ld.shared.u32 	%r953, [%r8+1664];
	ld.shared.u32 	%r954, [%r8+1792];
	ld.shared.u32 	%r955, [%r8+1920];
	ld.shared.u32 	%r956, [%r8+2048];
	ld.shared.u32 	%r957, [%r8+2176];
	ld.shared.u32 	%r958, [%r8+2304];
	add.s64 	%rd58, %rd4, %rd43;
	st.global.u32 	[%rd58], %r940;
	st.global.u32 	[%rd58+128], %r941;
	st.global.u32 	[%rd58+256], %r942;
	st.global.u32 	[%rd58+384], %r943;
	st.global.u32 	[%rd58+512], %r944;
	st.global.u32 	[%rd58+640], %r945;
	st.global.u32 	[%rd58+768], %r946;
	st.global.u32 	[%rd58+896], %r947;
	st.global.u32 	[%rd58+1024], %r948;
	st.global.u32 	[%rd58+1152], %r949;
	st.global.u32 	[%rd58+1280], %r950;
	st.global.u32 	[%rd58+1408], %r951;
	st.global.u32 	[%rd58+1536], %r952;
	st.global.u32 	[%rd58+1664], %r953;
	st.global.u32 	[%rd58+1792], %r954;
	st.global.u32 	[%rd58+1920], %r955;
	st.global.u32 	[%rd58+2048], %r956;
	st.global.u32 	[%rd58+2176], %r957;
	st.global.u32 	[%rd58+2304], %r958;
	bra.uni 	$L__BB25_131;
$L__BB25_29:
	setp.eq.s64 	%p3, %rd6, 0;
	@%p3 bra 	$L__BB25_131;
	cvt.u32.u64 	%r75, %rd6;
	shl.b64 	%rd21, %rd5, 2;
	add.s64 	%rd22, %rd3, %rd21;
	mov.u32 	%r76, %tid.x;
	ld.global.u32 	%r990, [%rd22];
	and.b32  	%r209, %r76, 31;
	and.b32  	%r210, %r76, 992;
	mul.lo.s32 	%r211, %r210, 19;
	or.b32  	%r78, %r211, %r209;
	setp.ge.u32 	%p4, %r78, %r75;
	shl.b32 	%r212, %r78, 2;
	cvt.u64.u32 	%rd23, %r212;
	add.s64 	%rd12, %rd22, %rd23;
	mov.u32 	%r972, %r990;
	@%p4 bra 	$L__BB25_32;
	ld.global.u32 	%r972, [%rd12];
$L__BB25_32:
	add.s32 	%r213, %r78, 32;
	setp.ge.u32 	%p5, %r213, %r75;
	mov.u32 	%r973, %r990;
	@%p5 bra 	$L__BB25_34;
	ld.global.u32 	%r973, [%rd12+128];
$L__BB25_34:
	add.s32 	%r214, %r78, 64;
	setp.ge.u32 	%p6, %r214, %r75;
	mov.u32 	%r974, %r990;
	@%p6 bra 	$L__BB25_36;
	ld.global.u32 	%r974, [%rd12+256];
$L__BB25_36:
	add.s32 	%r215, %r78, 96;
	setp.ge.u32 	%p7, %r215, %r75;
	mov.u32 	%r975, %r990;
	@%p7 bra 	$L__BB25_38;
	ld.global.u32 	%r975, [%rd12+384];
$L__BB25_38:
	add.s32 	%r216, %r78, 128;
	setp.ge.u32 	%p8, %r216, %r75;
	mov.u32 	%r976, %r990;
	@%p8 bra 	$L__BB25_40;
	ld.global.u32 	%r976, [%rd12+512];
$L__BB25_40:
	add.s32 	%r217, %r78, 160;
	setp.ge.u32 	%p9, %r217, %r75;
	mov.u32 	%r977, %r990;
	@%p9 bra 	$L__BB25_42;
	ld.global.u32 	%r977, [%rd12+640];
$L__BB25_42:
	add.s32 	%r218, %r78, 192;
	setp.ge.u32 	%p10, %r218, %r75;
	mov.u32 	%r978, %r990;
	@%p10 bra 	$L__BB25_44;
	ld.global.u32 	%r978, [%rd12+768];
$L__BB25_44:
	add.s32 	%r219, %r78, 224;
	setp.ge.u32 	%p11, %r219, %r75;
	mov.u32 	%r979, %r990;
	@%p11 bra 	$L__BB25_46;
	ld.global.u32 	%r979, [%rd12+896];
$L__BB25_46:
	add.s32 	%r95, %r78, 256;
	setp.ge.u32 	%p12, %r95, %r75;
	mov.u32 	%r980, %r990;
	@%p12 bra 	$L__BB25_48;
	ld.global.u32 	%r980, [%rd12+1024];
$L__BB25_48:
	add.s32 	%r98, %r78, 288;
	setp.ge.u32 	%p13, %r98, %r75;
	mov.u32 	%r981, %r990;
	@%p13 bra 	$L__BB25_50;
	ld.global.u32 	%r981, [%rd12+1152];
$L__BB25_50:
	add.s32 	%r220, %r78, 320;
	setp.ge.u32 	%p14, %r220, %r75;
	mov.u32 	%r982, %r990;
	@%p14 bra 	$L__BB25_52;
	ld.global.u32 	%r982, [%rd12+1280];
$L__BB25_52:
	add.s32 	%r221, %r78, 352;
	setp.ge.u32 	%p15, %r221, %r75;
	mov.u32 	%r983, %r990;
	@%p15 bra 	$L__BB25_54;
	ld.global.u32 	%r983, [%rd12+1408];
$L__BB25_54:
	add.s32 	%r222, %r78, 384;
	setp.ge.u32 	%p16, %r222, %r75;
	mov.u32 	%r984, %r990;
	@%p16 bra 	$L__BB25_56;
	ld.global.u32 	%r984, [%rd12+1536];
$L__BB25_56:
	add.s32 	%r223, %r78, 416;
	setp.ge.u32 	%p17, %r223, %r75;
	mov.u32 	%r985, %r990;
	@%p17 bra 	$L__BB25_58;
	ld.global.u32 	%r985, [%rd12+1664];
$L__BB25_58:
	add.s32 	%r224, %r78, 448;
	setp.ge.u32 	%p18, %r224, %r75;
	mov.u32 	%r986, %r990;
	@%p18 bra 	$L__BB25_60;
	ld.global.u32 	%r986, [%rd12+1792];
$L__BB25_60:
	add.s32 	%r225, %r78, 480;
	setp.ge.u32 	%p19, %r225, %r75;
	mov.u32 	%r987, %r990;
	@%p19 bra 	$L__BB25_62;
	ld.global.u32 	%r987, [%rd12+1920];
$L__BB25_62:
	add.s32 	%r226, %r78, 512;
	setp.ge.u32 	%p20, %r226, %r75;
	mov.u32 	%r988, %r990;
	@%p20 bra 	$L__BB25_64;
	ld.global.u32 	%r988, [%rd12+2048];
$L__BB25_64:
	add.s32 	%r115, %r78, 544;
	setp.ge.u32 	%p21, %r115, %r75;
	mov.u32 	%r989, %r990;
	@%p21 bra 	$L__BB25_66;
	ld.global.u32 	%r989, [%rd12+2176];
$L__BB25_66:
	add.s32 	%r118, %r78, 576;
	setp.ge.u32 	%p22, %r118, %r75;
	@%p22 bra 	$L__BB25_68;
	ld.global.u32 	%r990, [%rd12+2304];
$L__BB25_68:
	// begin inline asm
	mov.u32 %r227, %laneid;
	// end inline asm
	shr.u32 	%r122, %r76, 5;
	mad.lo.s32 	%r228, %r122, 608, %r227;
	shl.b32 	%r229, %r228, 2;
	mov.u32 	%r230, _ZZN3cub18CUB_300001_SM_10006detail4scan16DeviceScanKernelINS2_10policy_hubIiiimN4cuda3std3__44plusIvEEE10Policy1000EN6thrust24THRUST_300001_SM_1000_NS10device_ptrIiEESF_NS0_13ScanTileStateIiLb1EEES9_NS1_10InputValueIiPiEEmiLb0EiEEvT0_T1_T2_iT3_T4_T5_E12temp_storage;
	add.s32 	%r123, %r230, %r229;
	st.shared.u32 	[%r123], %r972;
	st.shared.u32 	[%r123+128], %r973;
	st.shared.u32 	[%r123+256], %r974;
	st.shared.u32 	[%r123+384], %r975;
	st.shared.u32 	[%r123+512], %r976;
	st.shared.u32 	[%r123+640], %r977;
	st.shared.u32 	[%r123+768], %r978;
	st.shared.u32 	[%r123+896], %r979;
	st.shared.u32 	[%r123+1024], %r980;
	st.shared.u32 	[%r123+1152], %r981;
	st.shared.u32 	[%r123+1280], %r982;
	st.shared.u32 	[%r123+1408], %r983;
	st.shared.u32 	[%r123+1536], %r984;
	st.shared.u32 	[%r123+1664], %r985;
	st.shared.u32 	[%r123+1792], %r986;
	st.shared.u32 	[%r123+1920], %r987;
	st.shared.u32 	[%r123+2048], %r988;
	st.shared.u32 	[%r123+2176], %r989;
	st.shared.u32 	[%r123+2304], %r990;
	bar.warp.sync 	-1;
	mad.lo.s32 	%r124, %r227, 72, %r123;
	ld.shared.u32 	%r125, [%r124];
	ld.shared.u32 	%r126, [%r124+4];
	ld.shared.u32 	%r127, [%r124+8];
	ld.shared.u32 	%r128, [%r124+12];
	ld.shared.u32 	%r129, [%r124+16];
	ld.shared.u32 	%r130, [%r124+20];
	ld.shared.u32 	%r131, [%r124+24];
	ld.shared.u32 	%r132, [%r124+28];
	ld.shared.u32 	%r133, [%r124+32];
	ld.shared.u32 	%r134, [%r124+36];
	ld.shared.u32 	%r135, [%r124+40];
	ld.shared.u32 	%r136, [%r124+44];
	ld.shared.u32 	%r137, [%r124+48];
	ld.shared.u32 	%r138, [%r124+52];
	ld.shared.u32 	%r139, [%r124+56];
	ld.shared.u32 	%r140, [%r124+60];
	ld.shared.u32 	%r141, [%r124+64];
	ld.shared.u32 	%r142, [%r124+68];
	ld.shared.u32 	%r143, [%r124+72];
	bar.sync 	0;
	setp.ne.s32 	%p23, %r4, 0;
	@%p23 bra 	$L__BB25_72;
	add.s32 	%r456, %r126, %r125;
	add.s32 	%r457, %r127, %r456;
	add.s32 	%r458, %r128, %r457;
	add.s32 	%r459, %r129, %r458;
	add.s32 	%r460, %r130, %r459;
	add.s32 	%r461, %r131, %r460;
	add.s32 	%r462, %r132, %r461;
	add.s32 	%r463, %r133, %r462;
	add.s32 	%r464, %r134, %r463;
	add.s32 	%r465, %r135, %r464;
	add.s32 	%r466, %r136, %r465;
	add.s32 	%r467, %r137, %r466;
	add.s32 	%r468, %r138, %r467;
	add.s32 	%r469, %r139, %r468;
	add.s32 	%r470, %r140, %r469;
	add.s32 	%r471, %r141, %r470;
	add.s32 	%r472, %r142, %r471;
	add.s32 	%r430, %r143, %r472;
	mov.b32 	%r428, 1;
	mov.b32 	%r453, 0;
	mov.b32 	%r455, -1;
	// begin inline asm
	{  .reg .s32 r0;  .reg .pred p;  shfl.sync.up.b32 r0|p, %r430, %r428, %r453, %r455;  @p add.s32 r0, r0, %r430;  mov.s32 %r426, r0;}
	// end inline asm
	mov.b32 	%r434, 2;
	// begin inline asm
	{  .reg .s32 r0;  .reg .pred p;  shfl.sync.up.b32 r0|p, %r426, %r434, %r453, %r455;  @p add.s32 r0, r0, %r426;  mov.s32 %r432, r0;}
	// end inline asm
	mov.b32 	%r440, 4;
	// begin inline asm
	{  .reg .s32 r0;  .reg .pred p;  shfl.sync.up.b32 r0|p, %r432, %r440, %r453, %r455;  @p add.s32 r0, r0, %r432;  mov.s32 %r438, r0;}
	// end inline asm
	mov.b32 	%r446, 8;
	// begin inline asm
	{  .reg .s32 r0;  .reg .pred p;  shfl.sync.up.b32 r0|p, %r438, %r446, %r453, %r455;  @p add.s32 r0, r0, %r438;  mov.s32 %r444, r0;}
	// end inline asm
	mov.b32 	%r452, 16;
	// begin inline asm
	{  .reg .s32 r0;  .reg .pred p;  shfl.sync.up.b32 r0|p, %r444, %r452, %r453, %r455;  @p add.s32 r0, r0, %r444;  mov.s32 %r450, r0;}
	// end inline asm
	setp.ne.s32 	%p66, %r227, 31;
	@%p66 bra 	$L__BB25_71;
	shl.b32 	%r473, %r122, 2;
	mov.u32 	%r474, _ZZN3cub18CUB_300001_SM_10006detail4scan16DeviceScanKernelINS2_10policy_hubIiiimN4cuda3std3__44plusIvEEE10Policy1000EN6thrust24THRUST_300001_SM_1000_NS10device_ptrIiEESF_NS0_13ScanTileStateIiLb1EEES9_NS1_10InputValueIiPiEEmiLb0EiEEvT0_T1_T2_iT3_T4_T5_E12temp_storage;
	add.s32 	%r475, %r474, %r473;
	st.shared.u32 	[%r475+16], %r450;
$L__BB25_71:
	bar.sync 	0;
	ld.shared.v4.u32 	{%r476, %r477, %r478, %r479}, [_ZZN3cub18CUB_300001_SM_10006detail4scan16DeviceScanKernelINS2_10policy_hubIiiimN4cuda3std3__44plusIvEEE10Policy1000EN6thrust24THRUST_300001_SM_1000_NS10device_ptrIiEESF_NS0_13ScanTileStateIiLb1EEES9_NS1_10InputValueIiPiEEmiLb0EiEEvT0_T1_T2_iT3_T4_T5_E12temp_storage+16];
	add.s32 	%r480, %r477, %r476;
	setp.eq.s32 	%p67, %r122, 2;
	selp.b32 	%r481, %r480, %r476, %p67;
	add.s32 	%r482, %r480, %r478;
	setp.eq.s32 	%p68, %r122, 3;
	selp.b32 	%r483, %r482, %r481, %p68;
	add.s32 	%r484, %r482, %r479;
	setp.eq.s32 	%p69, %r122, 4;
	selp.b32 	%r485, %r484, %r483, %p69;
	ld.shared.v4.u32 	{%r486, %r487, %r488, %r489}, [_ZZN3cub18CUB_300001_SM_10006detail4scan16DeviceScanKernelINS2_10policy_hubIiiimN4cuda3std3__44plusIvEEE10Policy1000EN6thrust24THRUST_300001_SM_1000_NS10device_ptrIiEESF_NS0_13ScanTileStateIiLb1EEES9_NS1_10InputValueIiPiEEmiLb0EiEEvT0_T1_T2_iT3_T4_T5_E12temp_storage+32];
	add.s32 	%r490, %r484, %r486;
	setp.eq.s32 	%p70, %r122, 5;
	selp.b32 	%r491, %r490, %r485, %p70;
	add.s32 	%r492, %r490, %r487;
	setp.eq.s32 	%p71, %r122, 6;
	selp.b32 	%r493, %r492, %r491, %p71;
	add.s32 	%r494, %r492, %r488;
	setp.eq.s32 	%p72, %r122, 7;
	selp.b32 	%r495, %r494, %r493, %p72;
	add.s32 	%r496, %r494, %r489;
	setp.eq.s32 	%p73, %r122, 8;
	selp.b32 	%r497, %r496, %r495, %p73;
	ld.shared.v4.u32 	{%r498, %r499, %r500, %r501}, [_ZZN3cub18CUB_300001_SM_10006detail4scan16DeviceScanKernelINS2_10policy_hubIiiimN4cuda3std3__44plusIvEEE10Policy1000EN6thrust24THRUST_300001_SM_1000_NS10device_ptrIiEESF_NS0_13ScanTileStateIiLb1EEES9_NS1_10InputValueIiPiEEmiLb0EiEEvT0_T1_T2_iT3_T4_T5_E12temp_storage+48];
	add.s32 	%r502, %r496, %r498;
	setp.eq.s32 	%p74, %r122, 9;
	selp.b32 	%r503, %r502, %r497, %p74;
	add.s32 	%r504, %r502, %r499;
	setp.eq.s32 	%p75, %r122, 10;
	selp.b32 	%r505, %r504, %r503, %p75;
	add.s32 	%r506, %r504, %r500;
	setp.eq.s32 	%p76, %r122, 11;
	selp.b32 	%r507, %r506, %r505, %p76;
	add.s32 	%r508, %r506, %r501;
	setp.eq.s32 	%p77, %r122, 12;
	selp.b32 	%r509, %r508, %r507, %p77;
	setp.lt.u32 	%p78, %r76, 32;
	selp.b32 	%r510, 0, %r509, %p78;
	setp.eq.s32 	%p79, %r227, 0;
	sub.s32 	%r511, %r450, %r430;
	selp.b32 	%r512, 0, %r511, %p79;
	add.s32 	%r513, %r512, %r959;
	add.s32 	%r1002, %r513, %r510;
	bra.uni 	$L__BB25_91;
$L__BB25_72:
	add.s32 	%r261, %r126, %r125;
	add.s32 	%r262, %r127, %r261;
	add.s32 	%r263, %r128, %r262;
	add.s32 	%r264, %r129, %r263;
	add.s32 	%r265, %r130, %r264;
	add.s32 	%r266, %r131, %r265;
	add.s32 	%r267, %r132, %r266;
	add.s32 	%r268, %r133, %r267;
	add.s32 	%r269, %r134, %r268;
	add.s32 	%r270, %r135, %r269;
	add.s32 	%r271, %r136, %r270;
	add.s32 	%r272, %r137, %r271;
	add.s32 	%r273, %r138, %r272;
	add.s32 	%r274, %r139, %r273;
	add.s32 	%r275, %r140, %r274;
	add.s32 	%r276, %r141, %r275;
	add.s32 	%r277, %r142, %r276;
	add.s32 	%r235, %r143, %r277;
	mov.b32 	%r233, 1;
	mov.b32 	%r258, 0;
	mov.b32 	%r260, -1;
	// begin inline asm
	{  .reg .s32 r0;  .reg .pred p;  shfl.sync.up.b32 r0|p, %r235, %r233, %r258, %r260;  @p add.s32 r0, r0, %r235;  mov.s32 %r231, r0;}
	// end inline asm
	mov.b32 	%r239, 2;
	// begin inline asm
	{  .reg .s32 r0;  .reg .pred p;  shfl.sync.up.b32 r0|p, %r231, %r239, %r258, %r260;  @p add.s32 r0, r0, %r231;  mov.s32 %r237, r0;}
	// end inline asm
	mov.b32 	%r245, 4;
	// begin inline asm
	{  .reg .s32 r0;  .reg .pred p;  shfl.sync.up.b32 r0|p, %r237, %r245, %r258, %r260;  @p add.s32 r0, r0, %r237;  mov.s32 %r243, r0;}
	// end inline asm
	mov.b32 	%r251, 8;
	// begin inline asm
	{  .reg .s32 r0;  .reg .pred p;  shfl.sync.up.b32 r0|p, %r243, %r251, %r258, %r260;  @p add.s32 r0, r0, %r243;  mov.s32 %r249, r0;}
	// end inline asm
	mov.b32 	%r257, 16;
	// begin inline asm
	{  .reg .s32 r0;  .reg .pred p;  shfl.sync.up.b32 r0|p, %r249, %r257, %r258, %r260;  @p add.s32 r0, r0, %r249;  mov.s32 %r255, r0;}
	// end inline asm
	setp.ne.s32 	%p24, %r227, 31;
	@%p24 bra 	$L__BB25_74;
	shl.b32 	%r278, %r122, 2;
	mov.u32 	%r279, _ZZN3cub18CUB_300001_SM_10006detail4scan16DeviceScanKernelINS2_10policy_hubIiiimN4cuda3std3__44plusIvEEE10Policy1000EN6thrust24THRUST_300001_SM_1000_NS10device_ptrIiEESF_NS0_13ScanTileStateIiLb1EEES9_NS1_10InputValueIiPiEEmiLb0EiEEvT0_T1_T2_iT3_T4_T5_E12temp_storage;
	add.s32 	%r280, %r279, %r278;
	st.shared.u32 	[%r280+16], %r255;
$L__BB25_74:
	sub.s32 	%r281, %r255, %r235;
	bar.sync 	0;
	ld.shared.v4.u32 	{%r282, %r283, %r284, %r285}, [_ZZN3cub18CUB_300001_SM_10006detail4scan16DeviceScanKernelINS2_10policy_hubIiiimN4cuda3std3__44plusIvEEE10Policy1000EN6thrust24THRUST_300001_SM_1000_NS10device_ptrIiEESF_NS0_13ScanTileStateIiLb1EEES9_NS1_10InputValueIiPiEEmiLb0EiEEvT0_T1_T2_iT3_T4_T5_E12temp_storage+16];
	add.s32 	%r286, %r283, %r282;
	setp.eq.s32 	%p25, %r122, 2;
	selp.b32 	%r287, %r286, %r282, %p25;
	add.s32 	%r288, %r286, %r284;
	setp.eq.s32 	%p26, %r122, 3;
	selp.b32 	%r289, %r288, %r287, %p26;
	add.s32 	%r290, %r288, %r285;
	setp.eq.s32 	%p27, %r122, 4;
	selp.b32 	%r291, %r290, %r289, %p27;
	ld.shared.v4.u32 	{%r292, %r293, %r294, %r295}, [_ZZN3cub18CUB_300001_SM_10006detail4scan16DeviceScanKernelINS2_10policy_hubIiiimN4cuda3std3__44plusIvEEE10Policy1000EN6thrust24THRUST_300001_SM_1000_NS10device_ptrIiEESF_NS0_13ScanTileStateIiLb1EEES9_NS1_10InputValueIiPiEEmiLb0EiEEvT0_T1_T2_iT3_T4_T5_E12temp_storage+32];
	add.s32 	%r296, %r290, %r292;
	setp.eq.s32 	%p28, %r122, 5;
	selp.b32 	%r297, %r296, %r291, %p28;
	add.s32 	%r298, %r296, %r293;
	setp.eq.s32 	%p29, %r122, 6;
	selp.b32 	%r299, %r298, %r297, %p29;
	add.s32 	%r300, %r298, %r294;
	setp.eq.s32 	%p30, %r122, 7;
	selp.b32 	%r301, %r300, %r299, %p30;
	add.s32 	%r302, %r300, %r295;
	setp.eq.s32 	%p31, %r122, 8;
	selp.b32 	%r303, %r302, %r301, %p31;
	ld.shared.v4.u32 	{%r304, %r305, %r306, %r307}, [_ZZN3cub18CUB_300001_SM_10006detail4scan16DeviceScanKernelINS2_10policy_hubIiiimN4cuda3std3__44plusIvEEE10Policy1000EN6thrust24THRUST_300001_SM_1000_NS10device_ptrIiEESF_NS0_13ScanTileStateIiLb1EEES9_NS1_10InputValueIiPiEEmiLb0EiEEvT0_T1_T2_iT3_T4_T5_E12temp_storage+48];
	add.s32 	%r308, %r302, %r304;
	setp.eq.s32 	%p32, %r122, 9;
	selp.b32 	%r309, %r308, %r303, %p32;
	add.s32 	%r310, %r308, %r305;
	setp.eq.s32 	%p33, %r122, 10;
	selp.b32 	%r311, %r310, %r309, %p33;
	add.s32 	%r312, %r310, %r306;
	setp.eq.s32 	%p34, %r122, 11;
	selp.b32 	%r313, %r312, %r311, %p34;
	add.s32 	%r314, %r312, %r307;
	setp.eq.s32 	%p35, %r122, 12;
	selp.b32 	%r315, %r314, %r313, %p35;
	ld.shared.u32 	%r316, [_ZZN3cub18CUB_300001_SM_10006detail4scan16DeviceScanKernelINS2_10policy_hubIiiimN4cuda3std3__44plusIvEEE10Policy1000EN6thrust24THRUST_300001_SM_1000_NS10device_ptrIiEESF_NS0_13ScanTileStateIiLb1EEES9_NS1_10InputValueIiPiEEmiLb0EiEEvT0_T1_T2_iT3_T4_T5_E12temp_storage+64];
	add.s32 	%r149, %r314, %r316;
	setp.gt.u32 	%p36, %r76, 31;
	setp.lt.u32 	%p37, %r76, 32;
	setp.eq.s32 	%p38, %r227, 0;
	selp.b32 	%r317, 0, %r281, %p38;
	add.s32 	%r1001, %r315, %r317;
	selp.b32 	%r151, %r281, %r1001, %p37;
	@%p36 bra 	$L__BB25_90;
	setp.ne.s32 	%p39, %r76, 0;
	mul.wide.s32 	%rd24, %r4, 8;
	add.s64 	%rd13, %rd18, %rd24;
	@%p39 bra 	$L__BB25_77;
	st.shared.u32 	[_ZZN3cub18CUB_300001_SM_10006detail4scan16DeviceScanKernelINS2_10policy_hubIiiimN4cuda3std3__44plusIvEEE10Policy1000EN6thrust24THRUST_300001_SM_1000_NS10device_ptrIiEESF_NS0_13ScanTileStateIiLb1EEES9_NS1_10InputValueIiPiEEmiLb0EiEEvT0_T1_T2_iT3_T4_T5_E12temp_storage+12], %r149;
	add.s64 	%rd25, %rd13, 256;
	mov.b32 	%r318, 100;
	// begin inline asm
	st.relaxed.gpu.v2.u32 [%rd25], {%r318, %r149};
	// end inline asm
$L__BB25_77:
	not.b32 	%r324, %r76;
	add.s32 	%r997, %r4, %r324;
	mov.b32 	%r320, 550;
	// begin inline asm
	nanosleep.u32 %r320;
	// end inline asm
	mul.wide.s32 	%rd27, %r997, 8;
	add.s64 	%rd28, %rd18, %rd27;
	add.s64 	%rd26, %rd28, 256;
	// begin inline asm
	ld.relaxed.gpu.v2.u32 {%r998, %r992}, [%rd26];
	// end inline asm
	mov.b32 	%r993, 478;
$L__BB25_78:
	setp.eq.s32 	%p40, %r998, 99;
	mov.b32 	%r325, -1;
	vote.sync.any.pred 	%p41, %p40, %r325;
	not.pred 	%p42, %p41;
	@%p42 bra 	$L__BB25_80;
	// begin inline asm
	nanosleep.u32 %r993;
	// end inline asm
	shr.u32 	%r993, %r993, 1;
	// begin inline asm
	ld.relaxed.gpu.v2.u32 {%r998, %r992}, [%rd26];
	// end inline asm
	bra.uni 	$L__BB25_78;
$L__BB25_80:
	setp.eq.s32 	%p43, %r998, 101;
	mov.b32 	%r352, -1;
	vote.sync.ballot.b32 	%r354, %p43, %r352;
	// begin inline asm
	mov.u32 %r327, %lanemask_ge;
	// end inline asm
	and.b32  	%r355, %r354, %r327;
	or.b32  	%r356, %r355, -2147483648;
	add.s32 	%r357, %r356, -1;
	not.b32 	%r358, %r356;
	and.b32  	%r359, %r358, %r357;
	popc.b32 	%r331, %r359;
	mov.b32 	%r330, 1;
	// begin inline asm
	shfl.sync.down.b32 %r328, %r992, %r330, %r331, %r352;
	// end inline asm
	setp.lt.s32 	%p45, %r227, %r331;
	selp.b32 	%r360, %r328, 0, %p45;
	add.s32 	%r334, %r360, %r992;
	mov.b32 	%r335, 2;
	// begin inline asm
	shfl.sync.down.b32 %r333, %r334, %r335, %r331, %r352;
	// end inline asm
	add.s32 	%r361, %r227, 2;
	setp.gt.s32 	%p46, %r361, %r331;
	selp.b32 	%r362, 0, %r333, %p46;
	add.s32 	%r339, %r334, %r362;
	mov.b32 	%r340, 4;
	// begin inline asm
	shfl.sync.down.b32 %r338, %r339, %r340, %r331, %r352;
	// end inline asm
	add.s32 	%r363, %r227, 4;
	setp.gt.s32 	%p47, %r363, %r331;
	selp.b32 	%r364, 0, %r338, %p47;
	add.s32 	%r344, %r339, %r364;
	mov.b32 	%r345, 8;
	// begin inline asm
	shfl.sync.down.b32 %r343, %r344, %r345, %r331, %r352;
	// end inline asm
	add.s32 	%r365, %r227, 8;
	setp.gt.s32 	%p48, %r365, %r331;
	selp.b32 	%r366, 0, %r343, %p48;
	add.s32 	%r349, %r344, %r366;
	mov.b32 	%r350, 16;
	// begin inline asm
	shfl.sync.down.b32 %r348, %r349, %r350, %r331, %r352;
	// end inline asm
	add.s32 	%r367, %r227, 16;
	setp.gt.s32 	%p49, %r367, %r331;
	selp.b32 	%r368, 0, %r348, %p49;
	add.s32 	%r994, %r349, %r368;
	add.s64 	%rd14, %rd18, 256;
	mov.b32 	%r995, 478;
$L__BB25_81:
	setp.ne.s32 	%p50, %r998, 101;
	mov.b32 	%r369, -1;
	vote.sync.all.pred 	%p51, %p50, %r369;
	not.pred 	%p52, %p51;
	@%p52 bra 	$L__BB25_86;
	shr.u32 	%r995, %r995, 1;
	mul.wide.s32 	%rd31, %r997, 8;
	add.s64 	%rd32, %rd14, %rd31;
	add.s64 	%rd30, %rd32, -256;
	// begin inline asm
	ld.relaxed.gpu.v2.u32 {%r998, %r999}, [%rd30];
	// end inline asm
	mov.u32 	%r1000, %r995;
$L__BB25_83:
	setp.eq.s32 	%p56, %r998, 99;
	mov.b32 	%r377, -1;
	vote.sync.any.pred 	%p57, %p56, %r377;
	not.pred 	%p58, %p57;
	@%p58 bra 	$L__BB25_85;
	// begin inline asm
	nanosleep.u32 %r1000;
	// end inline asm
	shr.u32 	%r1000, %r1000, 1;
	// begin inline asm
	ld.relaxed.gpu.v2.u32 {%r998, %r999}, [%rd30];
	// end inline asm
	bra.uni 	$L__BB25_83;
$L__BB25_85:
	setp.eq.s32 	%p59, %r998, 101;
	mov.b32 	%r403, -1;
	vote.sync.ballot.b32 	%r404, %p59, %r403;
	and.b32  	%r405, %r404, %r327;
	or.b32  	%r406, %r405, -2147483648;
	add.s32 	%r407, %r406, -1;
	not.b32 	%r408, %r406;
	and.b32  	%r409, %r408, %r407;
	popc.b32 	%r382, %r409;
	mov.b32 	%r381, 1;
	// begin inline asm
	shfl.sync.down.b32 %r379, %r999, %r381, %r382, %r403;
	// end inline asm
	setp.lt.s32 	%p61, %r227, %r382;
	selp.b32 	%r410, %r379, 0, %p61;
	add.s32 	%r385, %r410, %r999;
	mov.b32 	%r386, 2;
	// begin inline asm
	shfl.sync.down.b32 %r384, %r385, %r386, %r382, %r403;
	// end inline asm
	add.s32 	%r411, %r227, 2;
	setp.gt.s32 	%p62, %r411, %r382;
	selp.b32 	%r412, 0, %r384, %p62;
	add.s32 	%r390, %r385, %r412;
	mov.b32 	%r391, 4;
	// begin inline asm
	shfl.sync.down.b32 %r389, %r390, %r391, %r382, %r403;
	// end inline asm
	add.s32 	%r413, %r227, 4;
	setp.gt.s32 	%p63, %r413, %r382;
	selp.b32 	%r414, 0, %r389, %p63;
	add.s32 	%r395, %r390, %r414;
	mov.b32 	%r396, 8;
	// begin inline asm
	shfl.sync.down.b32 %r394, %r395, %r396, %r382, %r403;
	// end inline asm
	add.s32 	%r415, %r227, 8;
	setp.gt.s32 	%p64, %r415, %r382;
	selp.b32 	%r416, 0, %r394, %p64;
	add.s32 	%r400, %r395, %r416;
	mov.b32 	%r401, 16;
	// begin inline asm
	shfl.sync.down.b32 %r399, %r400, %r401, %r382, %r403;
	// end inline asm
	add.s32 	%r417, %r227, 16;
	setp.gt.s32 	%p65, %r417, %r382;
	selp.b32 	%r418, 0, %r399, %p65;
	add.s32 	%r419, %r418, %r994;
	add.s32 	%r994, %r419, %r400;
	add.s32 	%r997, %r997, -32;
	bra.uni 	$L__BB25_81;
$L__BB25_86:
	@%p39 bra 	$L__BB25_88;
	add.s32 	%r372, %r994, %r149;
	add.s64 	%rd29, %rd13, 256;
	mov.b32 	%r371, 101;
	// begin inline asm
	st.relaxed.gpu.v2.u32 [%rd29], {%r371, %r372};
	// end inline asm
	st.shared.u32 	[_ZZN3cub18CUB_300001_SM_10006detail4scan16DeviceScanKernelINS2_10policy_hubIiiimN4cuda3std3__44plusIvEEE10Policy1000EN6thrust24THRUST_300001_SM_1000_NS10device_ptrIiEESF_NS0_13ScanTileStateIiLb1EEES9_NS1_10InputValueIiPiEEmiLb0EiEEvT0_T1_T2_iT3_T4_T5_E12temp_storage+4], %r994;
	st.shared.u32 	[_ZZN3cub18CUB_300001_SM_10006detail4scan16DeviceScanKernelINS2_10policy_hubIiiimN4cuda3std3__44plusIvEEE10Policy1000EN6thrust24THRUST_300001_SM_1000_NS10device_ptrIiEESF_NS0_13ScanTileStateIiLb1EEES9_NS1_10InputValueIiPiEEmiLb0EiEEvT0_T1_T2_iT3_T4_T5_E12temp_storage+8], %r372;
$L__BB25_88:
	setp.ne.s32 	%p54, %r227, 0;
	mov.u32 	%r1001, %r151;
	@%p54 bra 	$L__BB25_90;
	st.shared.u32 	[_ZZN3cub18CUB_300001_SM_10006detail4scan16DeviceScanKernelINS2_10policy_hubIiiimN4cuda3std3__44plusIvEEE10Policy1000EN6thrust24THRUST_300001_SM_1000_NS10device_ptrIiEESF_NS0_13ScanTileStateIiLb1EEES9_NS1_10InputValueIiPiEEmiLb0EiEEvT0_T1_T2_iT3_T4_T5_E12temp_storage+84], %r994;
	mov.u32 	%r1001, %r994;
$L__BB25_90:
	bar.sync 	0;
	setp.eq.s32 	%p55, %r76, 0;
	ld.shared.u32 	%r373, [_ZZN3cub18CUB_300001_SM_10006detail4scan16DeviceScanKernelINS2_10policy_hubIiiimN4cuda3std3__44plusIvEEE10Policy1000EN6thrust24THRUST_300001_SM_1000_NS10device_ptrIiEESF_NS0_13ScanTileStateIiLb1EEES9_NS1_10InputValueIiPiEEmiLb0EiEEvT0_T1_T2_iT3_T4_T5_E12temp_storage+84];
	selp.b32 	%r374, 0, %r373, %p55;
	add.s32 	%r1002, %r374, %r1001;
$L__BB25_91:
	add.s32 	%r514, %r1002, %r125;
	add.s32 	%r515, %r126, %r514;
	add.s32 	%r516, %r127, %r515;
	add.s32 	%r517, %r128, %r516;
	add.s32 	%r518, %r129, %r517;
	add.s32 	%r519, %r130, %r518;
	add.s32 	%r520, %r131, %r519;
	add.s32 	%r521, %r132, %r520;
	add.s32 	%r522, %r133, %r521;
	add.s32 	%r523, %r134, %r522;
	add.s32 	%r524, %r135, %r523;
	add.s32 	%r525, %r136, %r524;
	add.s32 	%r526, %r137, %r525;
	add.s32 	%r527, %r138, %r526;
	add.s32 	%r528, %r139, %r527;
	add.s32 	%r529, %r140, %r528;
	add.s32 	%r530, %r141, %r529;
	add.s32 	%r531, %r142, %r530;
	bar.sync 	0;
	st.shared.u32 	[%r124], %r1002;
	st.shared.u32 	[%r124+4], %r514;
	st.shared.u32 	[%r124+8], %r515;
	st.shared.u32 	[%r124+12], %r516;
	st.shared.u32 	[%r124+16], %r517;
	st.shared.u32 	[%r124+20], %r518;
	st.shared.u32 	[%r124+24], %r519;
	st.shared.u32 	[%r124+28], %r520;
	st.shared.u32 	[%r124+32], %r521;
	st.shared.u32 	[%r124+36], %r522;
	st.shared.u32 	[%r124+40], %r523;
	st.shared.u32 	[%r124+44], %r524;
	st.shared.u32 	[%r124+48], %r525;
	st.shared.u32 	[%r124+52], %r526;
	st.shared.u32 	[%r124+56], %r527;
	st.shared.u32 	[%r124+60], %r528;
	st.shared.u32 	[%r124+64], %r529;
	st.shared.u32 	[%r124+68], %r530;
	st.shared.u32 	[%r124+72], %r531;
	bar.warp.sync 	-1;
	ld.shared.u32 	%r185, [%r123];
	ld.shared.u32 	%r186, [%r123+128];
	ld.shared.u32 	%r187, [%r123+256];
	ld.shared.u32 	%r188, [%r123+384];
	ld.shared.u32 	%r189, [%r123+512];
	ld.shared.u32 	%r190, [%r123+640];
	ld.shared.u32 	%r191, [%r123+768];
	ld.shared.u32 	%r192, [%r123+896];
	ld.shared.u32 	%r193, [%r123+1024];
	ld.shared.u32 	%r194, [%r123+1152];
	ld.shared.u32 	%r195, [%r123+1280];
	ld.shared.u32 	%r196, [%r123+1408];
	ld.shared.u32 	%r197, [%r123+1536];
	ld.shared.u32 	%r198, [%r123+1664];
	ld.shared.u32 	%r199, [%r123+1792];
	ld.shared.u32 	%r200, [%r123+1920];
	ld.shared.u32 	%r201, [%r123+2048];
	ld.shared.u32 	%r202, [%r123+2176];
	ld.shared.u32 	%r203, [%r123+2304];
	setp.ne.s32 	%p80, %r76, 0;
	@%p80 bra 	$L__BB25_93;
	st.volatile.shared.u32 	[_ZZN3cub18CUB_300001_SM_10006detail4scan16DeviceScanKernelINS2_10policy_hubIiiimN4cuda3std3__44plusIvEEE10Policy1000EN6thrust24THRUST_300001_SM_1000_NS10device_ptrIiEESF_NS0_13ScanTileStateIiLb1EEES9_NS1_10InputValueIiPiEEmiLb0EiEEvT0_T1_T2_iT3_T4_T5_E12temp_storage+31616], %r75;
$L__BB25_93:
	bar.sync 	0;
	ld.volatile.shared.u32 	%r204, [_ZZN3cub18CUB_300001_SM_10006detail4scan16DeviceScanKernelINS2_10policy_hubIiiimN4cuda3std3__44plusIvEEE10Policy1000EN6thrust24THRUST_300001_SM_1000_NS10device_ptrIiEESF_NS0_13ScanTileStateIiLb1EEES9_NS1_10InputValueIiPiEEmiLb0EiEEvT0_T1_T2_iT3_T4_T5_E12temp_storage+31616];
	cvt.u64.u32 	%rd39, %r78;
	add.s64 	%rd40, %rd5, %rd39;
	setp.ge.s32 	%p81, %r78, %r204;
	shl.b64 	%rd41, %rd40, 2;
	add.s64 	%rd15, %rd4, %rd41;
	@%p81 bra 	$L__BB25_95;
	st.global.u32 	[%rd15], %r185;
$L__BB25_95:
	mov.u32 	%r532, %tid.x;
	and.b32  	%r533, %r532, 992;
	mul.lo.s32 	%r534, %r533, 19;
	and.b32  	%r535, %r532, 31;
	or.b32  	%r536, %r534, %r535;
	add.s32 	%r537, %r536, 32;
	setp.ge.s32 	%p82, %r537, %r204;
	@%p82 bra 	$L__BB25_97;
	st.global.u32 	[%rd15+128], %r186;
$L__BB25_97:
	add.s32 	%r543, %r536, 64;
	setp.ge.s32 	%p83, %r543, %r204;
	@%p83 bra 	$L__BB25_99;
	st.global.u32 	[%rd15+256], %r187;
$L__BB25_99:
	add.s32 	%r549, %r536, 96;
	setp.ge.s32 	%p84, %r549, %r204;
	@%p84 bra 	$L__BB25_101;
	st.global.u32 	[%rd15+384], %r188;
$L__BB25_101:
	add.s32 	%r555, %r536, 128;
	setp.ge.s32 	%p85, %r555, %r204;
	@%p85 bra 	$L__BB25_103;
	st.global.u32 	[%rd15+512], %r189;
$L__BB25_103:
	add.s32 	%r561, %r536, 160;
	setp.ge.s32 	%p86, %r561, %r204;
	@%p86 bra 	$L__BB25_105;
	st.global.u32 	[%rd15+640], %r190;
$L__BB25_105:
	add.s32 	%r567, %r536, 192;
	setp.ge.s32 	%p87, %r567, %r204;
	@%p87 bra 	$L__BB25_107;
	st.global.u32 	[%rd15+768], %r191;
$L__BB25_107:
	add.s32 	%r573, %r536, 224;
	setp.ge.s32 	%p88, %r573, %r204;
	@%p88 bra 	$L__BB25_109;
	st.global.u32 	[%rd15+896], %r192;
$L__BB25_109:
	setp.ge.s32 	%p89, %r95, %r204;
	@%p89 bra 	$L__BB25_111;
	st.global.u32 	[%rd15+1024], %r193;
$L__BB25_111:
	setp.ge.s32 	%p90, %r98, %r204;
	@%p90 bra 	$L__BB25_113;
	st.global.u32 	[%rd15+1152], %r194;
$L__BB25_113:
	add.s32 	%r579, %r536, 320;
	setp.ge.s32 	%p91, %r579, %r204;
	@%p91 bra 	$L__BB25_115;
	st.global.u32 	[%rd15+1280], %r195;
$L__BB25_115:
	add.s32 	%r585, %r536, 352;
	setp.ge.s32 	%p92, %r585, %r204;
	@%p92 bra 	$L__BB25_117;
	st.global.u32 	[%rd15+1408], %r196;
$L__BB25_117:
	add.s32 	%r591, %r536, 384;
	setp.ge.s32 	%p93, %r591, %r204;
	@%p93 bra 	$L__BB25_119;
	st.global.u32 	[%rd15+1536], %r197;
$L__BB25_119:
	add.s32 	%r597, %r536, 416;
	setp.ge.s32 	%p94, %r597, %r204;
	@%p94 bra 	$L__BB25_121;
	st.global.u32 	[%rd15+1664], %r198;
$L__BB25_121:
	add.s32 	%r603, %r536, 448;
	setp.ge.s32 	%p95, %r603, %r204;
	@%p95 bra 	$L__BB25_123;
	st.global.u32 	[%rd15+1792], %r199;
$L__BB25_123:
	add.s32 	%r609, %r536, 480;
	setp.ge.s32 	%p96, %r609, %r204;
	@%p96 bra 	$L__BB25_125;
	st.global.u32 	[%rd15+1920], %r200;
$L__BB25_125:
	add.s32 	%r615, %r536, 512;
	setp.ge.s32 	%p97, %r615, %r204;
	@%p97 bra 	$L__BB25_127;
	st.global.u32 	[%rd15+2048], %r201;
$L__BB25_127:
	setp.ge.s32 	%p98, %r115, %r204;
	@%p98 bra 	$L__BB25_129;
	st.global.u32 	[%rd15+2176], %r202;
$L__BB25_129:
	setp.ge.s32 	%p99, %r118, %r204;
	@%p99 bra 	$L__BB25_131;
	st.global.u32 	[%rd15+2304], %r203;
$L__BB25_131:
	ret;

}
	// .globl	_ZN3cub18CUB_300001_SM_10006detail10radix_sort31DeviceRadixSortSingleTileKernelINS1_5radix10policy_hubIiiyE10Policy1000ELNS0_9SortOrderE0EiiyNS1_21identity_decomposer_tEEEvPKT1_PSA_PKT2_PSE_T3_iiT4_
.visible .entry _ZN3cub18CUB_300001_SM_10006detail10radix_sort31DeviceRadixSortSingleTileKernelINS1_5radix10policy_hubIiiyE10Policy1000ELNS0_9SortOrderE0EiiyNS1_21identity_decomposer_tEEEvPKT1_PSA_PKT2_PSE_T3_iiT4_(
	.param .u64 .ptr .align 1 _ZN3cub18CUB_300001_SM_10006detail10radix_sort31DeviceRadixSortSingleTileKernelINS1_5radix10policy_hubIiiyE10Policy1000ELNS0_9SortOrderE0EiiyNS1_21identity_decomposer_tEEEvPKT1_PSA_PKT2_PSE_T3_iiT4__param_0,
	.param .u64 .ptr .align 1 _ZN3cub18CUB_300001_SM_10006detail10radix_sort31DeviceRadixSortSingleTileKernelINS1_5radix10policy_hubIiiyE10Policy1000ELNS0_9SortOrderE0EiiyNS1_21identity_decomposer_tEEEvPKT1_PSA_PKT2_PSE_T3_iiT4__param_1,
	.param .u64 .ptr .align 1 _ZN3cub18CUB_300001_SM_10006detail10radix_sort31DeviceRadixSortSingleTileKernelINS1_5radix10policy_hubIiiyE10Policy1000ELNS0_9SortOrderE0EiiyNS1_21identity_decomposer_tEEEvPKT1_PSA_PKT2_PSE_T3_iiT4__param_2,
	.param .u64 .ptr .align 1 _ZN3cub18CUB_300001_SM_10006detail10radix_sort31DeviceRadixSortSingleTileKernelINS1_5radix10policy_hubIiiyE10Policy1000ELNS0_9SortOrderE0EiiyNS1_21identity_decomposer_tEEEvPKT1_PSA_PKT2_PSE_T3_iiT4__param_3,
	.param .u64 _ZN3cub18CUB_300001_SM_10006detail10radix_sort31DeviceRadixSortSingleTileKernelINS1_5radix10policy_hubIiiyE10Policy1000ELNS0_9SortOrderE0EiiyNS1_21identity_decomposer_tEEEvPKT1_PSA_PKT2_PSE_T3_iiT4__param_4,
	.param .u32 _ZN3cub18CUB_300001_SM_10006detail10radix_sort31DeviceRadixSortSingleTileKernelINS1_5radix10policy_hubIiiyE10Policy1000ELNS0_9SortOrderE0EiiyNS1_21identity_decomposer_tEEEvPKT1_PSA_PKT2_PSE_T3_iiT4__param_5,
	.param .u32 _ZN3cub18CUB_300001_SM_10006detail10radix_sort31DeviceRadixSortSingleTileKernelINS1_5radix10policy_hubIiiyE10Policy1000ELNS0_9SortOrderE0EiiyNS1_21identity_decomposer_tEEEvPKT1_PSA_PKT2_PSE_T3_iiT4__param_6,
	.param .align 1 .b8 _ZN3cub18CUB_300001_SM_10006detail10radix_sort31DeviceRadixSortSingleTileKernelINS1_5radix10policy_hubIiiyE10Policy1000ELNS0_9SortOrderE0EiiyNS1_21identity_decomposer_tEEEvPKT1_PSA_PKT2_PSE_T3_iiT4__param_7[1]
)
.maxntid 256
.minnctapersm 1
{
	.reg .pred 	%p<73>;
	.reg .b16 	%rs<39>;
	.reg .b32 	%r<900>;
	.reg .b64 	%rd<37>;
	// demoted variable
	.shared .align 16 .b8 _ZZN3cub18CUB_300001_SM_10006detail10radix_sort31DeviceRadixSortSingleTileKernelINS1_5radix10policy_hubIiiyE10Policy1000ELNS0_9SortOrderE0EiiyNS1_21identity_decomposer_tEEEvPKT1_PSA_PKT2_PSE_T3_iiT4_E12temp_storage[33856];
	ld.param.u64 	%rd10, [_ZN3cub18CUB_300001_SM_10006detail10radix_sort31DeviceRadixSortSingleTileKernelINS1_5radix10policy_hubIiiyE10Policy1000ELNS0_9SortOrderE0EiiyNS1_21identity_decomposer_tEEEvPKT1_PSA_PKT2_PSE_T3_iiT4__param_0];
	ld.param.u64 	%rd6, [_ZN3cub18CUB_300001_SM_10006detail10radix_sort31DeviceRadixSortSingleTileKernelINS1_5radix10policy_hubIiiyE10Policy1000ELNS0_9SortOrderE0EiiyNS1_21identity_decomposer_tEEEvPKT1_PSA_PKT2_PSE_T3_iiT4__param_1];
	ld.param.u64 	%rd7, [_ZN3cub18CUB_300001_SM_10006detail10radix_sort31DeviceRadixSortSingleTileKernelINS1_5radix10policy_hubIiiyE10Policy1000ELNS0_9SortOrderE0EiiyNS1_21identity_decomposer_tEEEvPKT1_PSA_PKT2_PSE_T3_iiT4__param_2];
	ld.param.u64 	%rd8, [_ZN3cub18CUB_300001_SM_10006detail10radix_sort31DeviceRadixSortSingleTileKernelINS1_5radix10policy_hubIiiyE10Policy1000ELNS0_9SortOrderE0EiiyNS1_21identity_decomposer_tEEEvPKT1_PSA_PKT2_PSE_T3_iiT4__param_3];
	ld.param.u64 	%rd9, [_ZN3cub18CUB_300001_SM_10006detail10radix_sort31DeviceRadixSortSingleTileKernelINS1_5radix10policy_hubIiiyE10Policy1000ELNS0_9SortOrderE0EiiyNS1_21identity_decomposer_tEEEvPKT1_PSA_PKT2_PSE_T3_iiT4__param_4];
	ld.param.u32 	%r303, [_ZN3cub18CUB_300001_SM_10006detail10radix_sort31DeviceRadixSortSingleTileKernelINS1_5radix10policy_hubIiiyE10Policy1000ELNS0_9SortOrderE0EiiyNS1_21identity_decomposer_tEEEvPKT1_PSA_PKT2_PSE_T3_iiT4__param_5];
	ld.param.u32 	%r304, [_ZN3cub18CUB_300001_SM_10006detail10radix_sort31DeviceRadixSortSingleTileKernelINS1_5radix10policy_hubIiiyE10Policy1000ELNS0_9SortOrderE0EiiyNS1_21identity_decomposer_tEEEvPKT1_PSA_PKT2_PSE_T3_iiT4__param_6];
	cvta.to.global.u64 	%rd11, %rd10;
	cvt.u32.u64 	%r1, %rd9;
	mov.u32 	%r2, %tid.x;
	mul.lo.s32 	%r3, %r2, 19;
	setp.ge.s32 	%p1, %r3, %r1;
	mul.wide.u32 	%rd12, %r3, 4;
	add.s64 	%rd1, %rd11, %rd12;
	mov.b32 	%r878, -1;
	@%p1 bra 	$L__BB26_2;
	ld.global.u32 	%r306, [%rd1];
	xor.b32  	%r878, %r306, -2147483648;
$L__BB26_2:
	add.s32 	%r6, %r3, 1;
	setp.ge.s32 	%p2, %r6, %r1;
	mov.b32 	%r877, -1;
	@%p2 bra 	$L__BB26_4;
	ld.global.u32 	%r308, [%rd1+4];
	xor.b32  	%r877, %r308, -2147483648;
$L__BB26_4:
	add.s32 	%r9, %r3, 2;
	setp.ge.s32 	%p3, %r9, %r1;
	mov.b32 	%r876, -1;
	@%p3 bra 	$L__BB26_6;
	ld.global.u32 	%r310, [%rd1+8];
	xor.b32  	%r876, %r310, -2147483648;
$L__BB26_6:
	add.s32 	%r12, %r3, 3;
	setp.ge.s32 	%p4, %r12, %r1;
	mov.b32 	%r875, -1;
	@%p4 bra 	$L__BB26_8;
	ld.global.u32 	%r312, [%rd1+12];
	xor.b32  	%r875, %r312, -2147483648;
$L__BB26_8:
	add.s32 	%r15, %r3, 4;
	setp.ge.s32 	%p5, %r15, %r1;
	mov.b32 	%r874, -1;
	@%p5 bra 	$L__BB26_10;
	ld.global.u32 	%r314, [%rd1+16];
	xor.b32  	%r874, %r314, -2147483648;
$L__BB26_10:
	add.s32 	%r18, %r3, 5;
	setp.ge.s32 	%p6, %r18, %r1;
	mov.b32 	%r873, -1;
	@%p6 bra 	$L__BB26_12;
	ld.global.u32 	%r316, [%rd1+20];
	xor.b32  	%r873, %r316, -2147483648;
$L__BB26_12:
	add.s32 	%r21, %r3, 6;
	setp.ge.s32 	%p7, %r21, %r1;
	mov.b32 	%r872, -1;
	@%p7 bra 	$L__BB26_14;
	ld.global.u32 	%r318, [%rd1+24];
	xor.b32  	%r872, %r318, -2147483648;
$L__BB26_14:
	add.s32 	%r24, %r3, 7;
	setp.ge.s32 	%p8, %r24, %r1;
	mov.b32 	%r871, -1;
	@%p8 bra 	$L__BB26_16;
	ld.global.u32 	%r320, [%rd1+28];
	xor.b32  	%r871, %r320, -2147483648;
$L__BB26_16:
	add.s32 	%r27, %r3, 8;
	setp.ge.s32 	%p9, %r27, %r1;
	mov.b32 	%r870, -1;
	@%p9 bra 	$L__BB26_18;
	ld.global.u32 	%r322, [%rd1+32];
	xor.b32  	%r870, %r322, -2147483648;
$L__BB26_18:
	add.s32 	%r30, %r3, 9;
	setp.ge.s32 	%p10, %r30, %r1;
	mov.b32 	%r869, -1;
	@%p10 bra 	$L__BB26_20;
	ld.global.u32 	%r324, [%rd1+36];
	xor.b32  	%r869, %r324, -2147483648;
$L__BB26_20:
	add.s32 	%r33, %r3, 10;
	setp.ge.s32 	%p11, %r33, %r1;
	mov.b32 	%r868, -1;
	@%p11 bra 	$L__BB26_22;
	ld.global.u32 	%r326, [%rd1+40];
	xor.b32  	%r868, %r326, -2147483648;
$L__BB26_22:
	add.s32 	%r36, %r3, 11;
	setp.ge.s32 	%p12, %r36, %r1;
	mov.b32 	%r867, -1;
	@%p12 bra 	$L__BB26_24;
	ld.global.u32 	%r328, [%rd1+44];
	xor.b32  	%r867, %r328, -2147483648;
$L__BB26_24:
	add.s32 	%r39, %r3, 12;
	setp.ge.s32 	%p13, %r39, %r1;
	mov.b32 	%r866, -1;
	@%p13 bra 	$L__BB26_26;
	ld.global.u32 	%r330, [%rd1+48];
	xor.b32  	%r866, %r330, -2147483648;
$L__BB26_26:
	add.s32 	%r42, %r3, 13;
	setp.ge.s32 	%p14, %r42, %r1;
	mov.b32 	%r865, -1;
	@%p14 bra 	$L__BB26_28;
	ld.global.u32 	%r332, [%rd1+52];
	xor.b32  	%r865, %r332, -2147483648;
$L__BB26_28:
	add.s32 	%r45, %r3, 14;
	setp.ge.s32 	%p15, %r45, %r1;
	mov.b32 	%r864, -1;
	@%p15 bra 	$L__BB26_30;
	ld.global.u32 	%r334, [%rd1+56];
	xor.b32  	%r864, %r334, -2147483648;
$L__BB26_30:
	add.s32 	%r48, %r3, 15;
	setp.ge.s32 	%p16, %r48, %r1;
	mov.b32 	%r863, -1;
	@%p16 bra 	$L__BB26_32;
	ld.global.u32 	%r336, [%rd1+60];
	xor.b32  	%r863, %r336, -2147483648;
$L__BB26_32:
	add.s32 	%r51, %r3, 16;
	setp.ge.s32 	%p17, %r51, %r1;
	mov.b32 	%r862, -1;
	@%p17 bra 	$L__BB26_34;
	ld.global.u32 	%r338, [%rd1+64];
	xor.b32  	%r862, %r338, -2147483648;
$L__BB26_34:
	add.s32 	%r54, %r3, 17;
	setp.ge.s32 	%p18, %r54, %r1;
	mov.b32 	%r861, -1;
	@%p18 bra 	$L__BB26_36;
	ld.global.u32 	%r340, [%rd1+68];
	xor.b32  	%r861, %r340, -2147483648;
$L__BB26_36:
	add.s32 	%r57, %r3, 18;
	setp.ge.s32 	%p19, %r57, %r1;
	mov.b32 	%r860, -1;
	@%p19 bra 	$L__BB26_38;
	ld.global.u32 	%r342, [%rd1+72];
	xor.b32  	%r860, %r342, -2147483648;
$L__BB26_38:
	bar.sync 	0;
	mov.b64 	{%r344, %r345}, %rd9;
	shfl.sync.idx.b32	%r60|%p20, %r344, 0, 31, -1;
	shfl.sync.idx.b32	%r346|%p21, %r345, 0, 31, -1;
	mov.b64 	%rd2, {%r60, %r346};
	setp.ge.s32 	%p22, %r3, %r60;
	cvta.to.global.u64 	%rd13, %rd7;
	add.s64 	%rd3, %rd13, %rd12;
	@%p22 bra 	$L__BB26_40;
	ld.global.u32 	%r897, [%rd3];
$L__BB26_40:
	setp.ge.s32 	%p23, %r6, %r60;
	@%p23 bra 	$L__BB26_42;
	ld.global.u32 	%r896, [%rd3+4];
$L__BB26_42:
	setp.ge.s32 	%p24, %r9, %r60;
	@%p24 bra 	$L__BB26_44;
	ld.global.u32 	%r895, [%rd3+8];
$L__BB26_44:
	setp.ge.s32 	%p25, %r12, %r60;
	@%p25 bra 	$L__BB26_46;
	ld.global.u32 	%r894, [%rd3+12];
$L__BB26_46:
	setp.ge.s32 	%p26, %r15, %r60;
	@%p26 bra 	$L__BB26_48;
	ld.global.u32 	%r893, [%rd3+16];
$L__BB26_48:
	setp.ge.s32 	%p27, %r18, %r60;
	@%p27 bra 	$L__BB26_50;
	ld.global.u32 	%r892, [%rd3+20];
$L__BB26_50:
	setp.ge.s32 	%p28, %r21, %r60;
	@%p28 bra 	$L__BB26_52;
	ld.global.u32 	%r891, [%rd3+24];
$L__BB26_52:
	setp.ge.s32 	%p29, %r24, %r60;
	@%p29 bra 	$L__BB26_54;
	ld.global.u32 	%r890, [%rd3+28];
$L__BB26_54:
	setp.ge.s32 	%p30, %r27, %r60;
	@%p30 bra 	$L__BB26_56;
	ld.global.u32 	%r889, [%rd3+32];
$L__BB26_56:
	setp.ge.s32 	%p31, %r30, %r60;
	@%p31 bra 	$L__BB26_58;
	ld.global.u32 	%r888, [%rd3+36];
$L__BB26_58:
	setp.ge.s32 	%p32, %r33, %r60;
	@%p32 bra 	$L__BB26_60;
	ld.global.u32 	%r887, [%rd3+40];
$L__BB26_60:
	setp.ge.s32 	%p33, %r36, %r60;
	@%p33 bra 	$L__BB26_62;
	ld.global.u32 	%r886, [%rd3+44];
$L__BB26_62:
	setp.ge.s32 	%p34, %r39, %r60;
	@%p34 bra 	$L__BB26_64;
	ld.global.u32 	%r885, [%rd3+48];
$L__BB26_64:
	setp.ge.s32 	%p35, %r42, %r60;
	@%p35 bra 	$L__BB26_66;
	ld.global.u32 	%r884, [%rd3+52];
$L__BB26_66:
	setp.ge.s32 	%p36, %r45, %r60;
	@%p36 bra 	$L__BB26_68;
	ld.global.u32 	%r883, [%rd3+56];
$L__BB26_68:
	setp.ge.s32 	%p37, %r48, %r60;
	@%p37 bra 	$L__BB26_70;
	ld.global.u32 	%r882, [%rd3+60];
$L__BB26_70:
	setp.ge.s32 	%p38, %r51, %r60;
	@%p38 bra 	$L__BB26_72;
	ld.global.u32 	%r881, [%rd3+64];
$L__BB26_72:
	setp.ge.s32 	%p39, %r54, %r60;
	@%p39 bra 	$L__BB26_74;
	ld.global.u32 	%r880, [%rd3+68];
$L__BB26_74:
	setp.ge.s32 	%p40, %r57, %r60;
	@%p40 bra 	$L__BB26_76;
	ld.global.u32 	%r879, [%rd3+72];
$L__BB26_76:
	bar.sync 	0;
	shr.u32 	%r99, %r2, 5;
	shl.b32 	%r366, %r2, 2;
	mov.u32 	%r367, _ZZN3cub18CUB_300001_SM_10006detail10radix_sort31DeviceRadixSortSingleTileKernelINS1_5radix10policy_hubIiiyE10Policy1000ELNS0_9SortOrderE0EiiyNS1_21identity_decomposer_tEEEvPKT1_PSA_PKT2_PSE_T3_iiT4_E12temp_storage;
	add.s32 	%r100, %r367, %r366;
	shl.b32 	%r368, %r2, 7;
	add.s32 	%r101, %r100, %r368;
	shl.b32 	%r369, %r99, 2;
	add.s32 	%r370, %r367, %r369;
	add.s32 	%r102, %r370, 33792;
	mad.lo.s32 	%r103, %r2, -56, %r101;
	add.s32 	%r859, %r303, 6;
	sub.s32 	%r858, %r304, %r303;
$L__BB26_77:
	add.s32 	%r430, %r859, -6;
	min.s32 	%r373, %r858, 6;
	mov.b32 	%r459, 0;
	st.shared.u32 	[%r100], %r459;
	st.shared.u32 	[%r100+1024], %r459;
	st.shared.u32 	[%r100+2048], %r459;
	st.shared.u32 	[%r100+3072], %r459;
	st.shared.u32 	[%r100+4096], %r459;
	st.shared.u32 	[%r100+5120], %r459;
	st.shared.u32 	[%r100+6144], %r459;
	st.shared.u32 	[%r100+7168], %r459;
	st.shared.u32 	[%r100+8192], %r459;
	st.shared.u32 	[%r100+9216], %r459;
	st.shared.u32 	[%r100+10240], %r459;
	st.shared.u32 	[%r100+11264], %r459;
	st.shared.u32 	[%r100+12288], %r459;
	st.shared.u32 	[%r100+13312], %r459;
	st.shared.u32 	[%r100+14336], %r459;
	st.shared.u32 	[%r100+15360], %r459;
	st.shared.u32 	[%r100+16384], %r459;
	st.shared.u32 	[%r100+17408], %r459;
	st.shared.u32 	[%r100+18432], %r459;
	st.shared.u32 	[%r100+19456], %r459;
	st.shared.u32 	[%r100+20480], %r459;
	st.shared.u32 	[%r100+21504], %r459;
	st.shared.u32 	[%r100+22528], %r459;
	st.shared.u32 	[%r100+23552], %r459;
	st.shared.u32 	[%r100+24576], %r459;
	st.shared.u32 	[%r100+25600], %r459;
	st.shared.u32 	[%r100+26624], %r459;
	st.shared.u32 	[%r100+27648], %r459;
	st.shared.u32 	[%r100+28672], %r459;
	st.shared.u32 	[%r100+29696], %r459;
	st.shared.u32 	[%r100+30720], %r459;
	st.shared.u32 	[%r100+31744], %r459;
	st.shared.u32 	[%r100+32768], %r459;
	// begin inline asm
	bmsk.clamp.b32 %r371, %r459, %r373;
	// end inline asm
	// begin inline asm
	shr.b32 %r374, %r878, %r430;
	// end inline asm
	and.b32  	%r462, %r371, %r374;
	shl.b32 	%r463, %r462, 10;
	and.b32  	%r464, %r463, 31744;
	add.s32 	%r465, %r100, %r464;
	shr.u32 	%r466, %r462, 4;
	and.b32  	%r467, %r466, 268435454;
	add.s32 	%r147, %r465, %r467;
	ld.shared.u16 	%rs1, [%r147];
	add.s16 	%rs20, %rs1, 1;
	st.shared.u16 	[%r147], %rs20;
	// begin inline asm
	shr.b32 %r377, %r877, %r430;
	// end inline asm
	and.b32  	%r468, %r371, %r377;
	shl.b32 	%r469, %r468, 10;
	and.b32  	%r470, %r469, 31744;
	add.s32 	%r471, %r100, %r470;
	shr.u32 	%r472, %r468, 4;
	and.b32  	%r473, %r472, 268435454;
	add.s32 	%r148, %r471, %r473;
	ld.shared.u16 	%rs2, [%r148];
	add.s16 	%rs21, %rs2, 1;
	st.shared.u16 	[%r148], %rs21;
	// begin inline asm
	shr.b32 %r380, %r876, %r430;
	// end inline asm
	and.b32  	%r474, %r371, %r380;
	shl.b32 	%r475, %r474, 10;
	and.b32  	%r476, %r475, 31744;
	add.s32 	%r477, %r100, %r476;
	shr.u32 	%r478, %r474, 4;
	and.b32  	%r479, %r478, 268435454;
	add.s32 	%r149, %r477, %r479;
	ld.shared.u16 	%rs3, [%r149];
	add.s16 	%rs22, %rs3, 1;
	st.shared.u16 	[%r149], %rs22;
	// begin inline asm
	shr.b32 %r383, %r875, %r430;
	// end inline asm
	and.b32  	%r480, %r371, %r383;
	shl.b32 	%r481, %r480, 10;
	and.b32  	%r482, %r481, 31744;
	add.s32 	%r483, %r100, %r482;
	shr.u32 	%r484, %r480, 4;
	and.b32  	%r485, %r484, 268435454;
	add.s32 	%r150, %r483, %r485;
	ld.shared.u16 	%rs4, [%r150];
	add.s16 	%rs23, %rs4, 1;
	st.shared.u16 	[%r150], %rs23;
	// begin inline asm
	shr.b32 %r386, %r874, %r430;
	// end inline asm
	and.b32  	%r486, %r371, %r386;
	shl.b32 	%r487, %r486, 10;
	and.b32  	%r488, %r487, 31744;
	add.s32 	%r489, %r100, %r488;
	shr.u32 	%r490, %r486, 4;
	and.b32  	%r491, %r490, 268435454;
	add.s32 	%r151, %r489, %r491;
	ld.shared.u16 	%rs5, [%r151];
	add.s16 	%rs24, %rs5, 1;
	st.shared.u16 	[%r151], %rs24;
	// begin inline asm
	shr.b32 %r389, %r873, %r430;
	// end inline asm
	and.b32  	%r492, %r371, %r389;
	shl.b32 	%r493, %r492, 10;
	and.b32  	%r494, %r493, 31744;
	add.s32 	%r495, %r100, %r494;
	shr.u32 	%r496, %r492, 4;
	and.b32  	%r497, %r496, 268435454;
	add.s32 	%r152, %r495, %r497;
	ld.shared.u16 	%rs6, [%r152];
	add.s16 	%rs25, %rs6, 1;
	st.shared.u16 	[%r152], %rs25;
	// begin inline asm
	shr.b32 %r392, %r872, %r430;
	// end inline asm
	and.b32  	%r498, %r371, %r392;
	shl.b32 	%r499, %r498, 10;
	and.b32  	%r500, %r499, 31744;
	add.s32 	%r501, %r100, %r500;
	shr.u32 	%r502, %r498, 4;
	and.b32  	%r503, %r502, 268435454;
	add.s32 	%r153, %r501, %r503;
	ld.shared.u16 	%rs7, [%r153];
	add.s16 	%rs26, %rs7, 1;
	st.shared.u16 	[%r153], %rs26;
	// begin inline asm
	shr.b32 %r395, %r871, %r430;
	// end inline asm
	and.b32  	%r504, %r371, %r395;
	shl.b32 	%r505, %r504, 10;
	and.b32  	%r506, %r505, 31744;
	add.s32 	%r507, %r100, %r506;
	shr.u32 	%r508, %r504, 4;
	and.b32  	%r509, %r508, 268435454;
	add.s32 	%r154, %r507, %r509;
	ld.shared.u16 	%rs8, [%r154];
	add.s16 	%rs27, %rs8, 1;
	st.shared.u16 	[%r154], %rs27;
	// begin inline asm
	shr.b32 %r398, %r870, %r430;
	// end inline asm
	and.b32  	%r510, %r371, %r398;
	shl.b32 	%r511, %r510, 10;
	and.b32  	%r512, %r511, 31744;
	add.s32 	%r513, %r100, %r512;
	shr.u32 	%r514, %r510, 4;
	and.b32  	%r515, %r514, 268435454;
	add.s32 	%r155, %r513, %r515;
	ld.shared.u16 	%rs9, [%r155];
	add.s16 	%rs28, %rs9, 1;
	st.shared.u16 	[%r155], %rs28;
	// begin inline asm
	shr.b32 %r401, %r869, %r430;
	// end inline asm
	and.b32  	%r516, %r371, %r401;
	shl.b32 	%r517, %r516, 10;
	and.b32  	%r518, %r517, 31744;
	add.s32 	%r519, %r100, %r518;
	shr.u32 	%r520, %r516, 4;
	and.b32  	%r521, %r520, 268435454;
	add.s32 	%r156, %r519, %r521;
	ld.shared.u16 	%rs10, [%r156];
	add.s16 	%rs29, %rs10, 1;
	st.shared.u16 	[%r156], %rs29;
	// begin inline asm
	shr.b32 %r404, %r868, %r430;
	// end inline asm
	and.b32  	%r522, %r371, %r404;
	shl.b32 	%r523, %r522, 10;
	and.b32  	%r524, %r523, 31744;
	add.s32 	%r525, %r100, %r524;
	shr.u32 	%r526, %r522, 4;
	and.b32  	%r527, %r526, 268435454;
	add.s32 	%r157, %r525, %r527;
	ld.shared.u16 	%rs11, [%r157];
	add.s16 	%rs30, %rs11, 1;
	st.shared.u16 	[%r157], %rs30;
	// begin inline asm
	shr.b32 %r407, %r867, %r430;
	// end inline asm
	and.b32  	%r528, %r371, %r407;
	shl.b32 	%r529, %r528, 10;
	and.b32  	%r530, %r529, 31744;
	add.s32 	%r531, %r100, %r530;
	shr.u32 	%r532, %r528, 4;
	and.b32  	%r533, %r532, 268435454;
	add.s32 	%r158, %r531, %r533;
	ld.shared.u16 	%rs12, [%r158];
	add.s16 	%rs31, %rs12, 1;
	st.shared.u16 	[%r158], %rs31;
	// begin inline asm
	shr.b32 %r410, %r866, %r430;
	// end inline asm
	and.b32  	%r534, %r371, %r410;
	shl.b32 	%r535, %r534, 10;
	and.b32  	%r536, %r535, 31744;
	add.s32 	%r537, %r100, %r536;
	shr.u32 	%r538, %r534, 4;
	and.b32  	%r539, %r538, 268435454;
	add.s32 	%r159, %r537, %r539;
	ld.shared.u16 	%rs13, [%r159];
	add.s16 	%rs32, %rs13, 1;
	st.shared.u16 	[%r159], %rs32;
	// begin inline asm
	shr.b32 %r413, %r865, %r430;
	// end inline asm
	and.b32  	%r540, %r371, %r413;
	shl.b32 	%r541, %r540, 10;
	and.b32  	%r542, %r541, 31744;
	add.s32 	%r543, %r100, %r542;
	shr.u32 	%r544, %r540, 4;
	and.b32  	%r545, %r544, 268435454;
	add.s32 	%r160, %r543, %r545;
	ld.shared.u16 	%rs14, [%r160];
	add.s16 	%rs33, %rs14, 1;
	st.shared.u16 	[%r160], %rs33;
	// begin inline asm
	shr.b32 %r416, %r864, %r430;
	// end inline asm
	and.b32  	%r546, %r371, %r416;
	shl.b32 	%r547, %r546, 10;
	and.b32  	%r548, %r547, 31744;
	add.s32 	%r549, %r100, %r548;
	shr.u32 	%r550, %r546, 4;
	and.b32  	%r551, %r550, 268435454;
	add.s32 	%r161, %r549, %r551;
	ld.shared.u16 	%rs15, [%r161];
	add.s16 	%rs34, %rs15, 1;
	st.shared.u16 	[%r161], %rs34;
	// begin inline asm
	shr.b32 %r419, %r863, %r430;
	// end inline asm
	and.b32  	%r552, %r371, %r419;
	shl.b32 	%r553, %r552, 10;
	and.b32  	%r554, %r553, 31744;
	add.s32 	%r555, %r100, %r554;
	shr.u32 	%r556, %r552, 4;
	and.b32  	%r557, %r556, 268435454;
	add.s32 	%r162, %r555, %r557;
	ld.shared.u16 	%rs16, [%r162];
	add.s16 	%rs35, %rs16, 1;
	st.shared.u16 	[%r162], %rs35;
	// begin inline asm
	shr.b32 %r422, %r862, %r430;
	// end inline asm
	and.b32  	%r558, %r371, %r422;
	shl.b32 	%r559, %r558, 10;
	and.b32  	%r560, %r559, 31744;
	add.s32 	%r561, %r100, %r560;
	shr.u32 	%r562, %r558, 4;
	and.b32  	%r563, %r562, 268435454;
	add.s32 	%r163, %r561, %r563;
	ld.shared.u16 	%rs17, [%r163];
	add.s16 	%rs36, %rs17, 1;
	st.shared.u16 	[%r163], %rs36;
	// begin inline asm
	shr.b32 %r425, %r861, %r430;
	// end inline asm
	and.b32  	%r564, %r371, %r425;
	shl.b32 	%r565, %r564, 10;
	and.b32  	%r566, %r565, 31744;
	add.s32 	%r567, %r100, %r566;
	shr.u32 	%r568, %r564, 4;
	and.b32  	%r569, %r568, 268435454;
	add.s32 	%r164, %r567, %r569;
	ld.shared.u16 	%rs18, [%r164];
	add.s16 	%rs37, %rs18, 1;
	st.shared.u16 	[%r164], %rs37;
	// begin inline asm
	shr.b32 %r428, %r860, %r430;
	// end inline asm
	and.b32  	%r570, %r371, %r428;
	shl.b32 	%r571, %r570, 10;
	and.b32  	%r572, %r571, 31744;
	add.s32 	%r573, %r100, %r572;
	shr.u32 	%r574, %r570, 4;
	and.b32  	%r575, %r574, 268435454;
	add.s32 	%r165, %r573, %r575;
	ld.shared.u16 	%rs19, [%r165];
	add.s16 	%rs38, %rs19, 1;
	st.shared.u16 	[%r165], %rs38;
	bar.sync 	0;
	ld.shared.u32 	%r166, [%r101];
	ld.shared.u32 	%r576, [%r101+4];
	ld.shared.u32 	%r577, [%r101+8];
	ld.shared.u32 	%r578, [%r101+12];
	ld.shared.u32 	%r579, [%r101+16];
	ld.shared.u32 	%r580, [%r101+20];
	ld.shared.u32 	%r581, [%r101+24];
	ld.shared.u32 	%r582, [%r101+28];
	ld.shared.u32 	%r583, [%r101+32];
	ld.shared.u32 	%r584, [%r101+36];
	ld.shared.u32 	%r585, [%r101+40];
	ld.shared.u32 	%r586, [%r101+44];
	ld.shared.u32 	%r587, [%r101+48];
	ld.shared.u32 	%r588, [%r101+52];
	ld.shared.u32 	%r589, [%r101+56];
	ld.shared.u32 	%r590, [%r101+60];
	ld.shared.u32 	%r591, [%r101+64];
	ld.shared.u32 	%r592, [%r101+68];
	ld.shared.u32 	%r593, [%r101+72];
	ld.shared.u32 	%r594, [%r101+76];
	ld.shared.u32 	%r595, [%r101+80];
	ld.shared.u32 	%r596, [%r101+84];
	ld.shared.u32 	%r597, [%r101+88];
	ld.shared.u32 	%r598, [%r101+92];
	ld.shared.u32 	%r599, [%r101+96];
	ld.shared.u32 	%r600, [%r101+100];
	ld.shared.u32 	%r601, [%r101+104];
	ld.shared.u32 	%r602, [%r101+108];
	ld.shared.u32 	%r603, [%r101+112];
	ld.shared.u32 	%r604, [%r101+116];
	ld.shared.u32 	%r605, [%r101+120];
	ld.shared.u32 	%r606, [%r101+124];
	ld.shared.u32 	%r607, [%r101+128];
	add.s32 	%r167, %r576, %r166;
	add.s32 	%r168, %r577, %r167;
	add.s32 	%r169, %r578, %r168;
	add.s32 	%r170, %r579, %r169;
	add.s32 	%r171, %r580, %r170;
	add.s32 	%r172, %r581, %r171;
	add.s32 	%r173, %r582, %r172;
	add.s32 	%r174, %r583, %r173;
	add.s32 	%r175, %r584, %r174;
	add.s32 	%r176, %r585, %r175;
	add.s32 	%r177, %r586, %r176;
	add.s32 	%r178, %r587, %r177;
	add.s32 	%r179, %r588, %r178;
	add.s32 	%r180, %r589, %r179;
	add.s32 	%r181, %r590, %r180;
	add.s32 	%r182, %r591, %r181;
	add.s32 	%r183, %r592, %r182;
	add.s32 	%r184, %r593, %r183;
	add.s32 	%r185, %r594, %r184;
	add.s32 	%r186, %r595, %r185;
	add.s32 	%r187, %r596, %r186;
	add.s32 	%r188, %r597, %r187;
	add.s32 	%r189, %r598, %r188;
	add.s32 	%r190, %r599, %r189;
	add.s32 	%r191, %r600, %r190;
	add.s32 	%r192, %r601, %r191;
	add.s32 	%r193, %r602, %r192;
	add.s32 	%r194, %r603, %r193;
	add.s32 	%r195, %r604, %r194;
	add.s32 	%r196, %r605, %r195;
	add.s32 	%r197, %r606, %r196;
	add.s32 	%r436, %r607, %r197;
	// begin inline asm
	mov.u32 %r431, %laneid;
	// end inline asm
	mov.b32 	%r434, 1;
	mov.b32 	%r461, -1;
	// begin inline asm
	{  .reg .u32 r0;  .reg .pred p;  shfl.sync.up.b32 r0|p, %r436, %r434, %r459, %r461;  @p add.u32 r0, r0, %r436;  mov.u32 %r432, r0;}
	// end inline asm
	mov.b32 	%r440, 2;
	// begin inline asm
	{  .reg .u32 r0;  .reg .pred p;  shfl.sync.up.b32 r0|p, %r432, %r440, %r459, %r461;  @p add.u32 r0, r0, %r432;  mov.u32 %r438, r0;}
	// end inline asm
	mov.b32 	%r446, 4;
	// begin inline asm
	{  .reg .u32 r0;  .reg .pred p;  shfl.sync.up.b32 r0|p, %r438, %r446, %r459, %r461;  @p add.u32 r0, r0, %r438;  mov.u32 %r444, r0;}
	// end inline asm
	mov.b32 	%r452, 8;
	// begin inline asm
	{  .reg .u32 r0;  .reg .pred p;  shfl.sync.up.b32 r0|p, %r444, %r452, %r459, %r461;  @p add.u32 r0, r0, %r444;  mov.u32 %r450, r0;}
	// end inline asm
	mov.b32 	%r458, 16;
	// begin inline asm
	{  .reg .u32 r0;  .reg .pred p;  shfl.sync.up.b32 r0|p, %r450, %r458, %r459, %r461;  @p add.u32 r0, r0, %r450;  mov.u32 %r456, r0;}
	// end inline asm
	setp.ne.s32 	%p41, %r431, 31;
	@%p41 bra 	$L__BB26_79;
	st.shared.u32 	[%r102], %r456;
$L__BB26_79:
	sub.s32 	%r608, %r456, %r436;
	setp.gt.u32 	%p42, %r2, 31;
	setp.eq.s32 	%p43, %r99, 7;
	setp.eq.s32 	%p44, %r99, 6;
	setp.eq.s32 	%p45, %r99, 5;
	setp.eq.s32 	%p46, %r99, 4;
	setp.eq.s32 	%p47, %r99, 3;
	setp.eq.s32 	%p48, %r99, 2;
	setp.eq.s32 	%p49, %r99, 1;
	bar.sync 	0;
	ld.shared.v4.u32 	{%r609, %r610, %r611, %r612}, [_ZZN3cub18CUB_300001_SM_10006detail10radix_sort31DeviceRadixSortSingleTileKernelINS1_5radix10policy_hubIiiyE10Policy1000ELNS0_9SortOrderE0EiiyNS1_21identity_decomposer_tEEEvPKT1_PSA_PKT2_PSE_T3_iiT4_E12temp_storage+33792];
	selp.b32 	%r613, %r609, %r898, %p49;
	add.s32 	%r614, %r610, %r609;
	selp.b32 	%r615, %r614, %r613, %p48;
	add.s32 	%r616, %r614, %r611;
	selp.b32 	%r617, %r616, %r615, %p47;
	add.s32 	%r618, %r616, %r612;
	selp.b32 	%r619, %r618, %r617, %p46;
	ld.shared.v4.u32 	{%r620, %r621, %r622, %r623}, [_ZZN3cub18CUB_300001_SM_10006detail10radix_sort31DeviceRadixSortSingleTileKernelINS1_5radix10policy_hubIiiyE10Policy1000ELNS0_9SortOrderE0EiiyNS1_21identity_decomposer_tEEEvPKT1_PSA_PKT2_PSE_T3_iiT4_E12temp_storage+33808];
	add.s32 	%r624, %r618, %r620;
	selp.b32 	%r625, %r624, %r619, %p45;
	add.s32 	%r626, %r624, %r621;
	selp.b32 	%r627, %r626, %r625, %p44;
	add.s32 	%r628, %r626, %r622;
	selp.b32 	%r898, %r628, %r627, %p43;
	add.s32 	%r202, %r628, %r623;
	setp.ne.s32 	%p50, %r431, 0;
	selp.b32 	%r629, %r608, 0, %p50;
	add.s32 	%r630, %r898, %r629;
	or.pred  	%p51, %p42, %p50;
	selp.b32 	%r899, %r630, %r608, %p42;
	@%p51 bra 	$L__BB26_81;
	shl.b32 	%r899, %r202, 16;
	st.shared.u32 	[_ZZN3cub18CUB_300001_SM_10006detail10radix_sort31DeviceRadixSortSingleTileKernelINS1_5radix10policy_hubIiiyE10Policy1000ELNS0_9SortOrderE0EiiyNS1_21identity_decomposer_tEEEvPKT1_PSA_PKT2_PSE_T3_iiT4_E12temp_storage+33832], %r899;
$L__BB26_81:
	setp.eq.s32 	%p52, %r2, 0;
	bar.sync 	0;
	ld.shared.u32 	%r631, [_ZZN3cub18CUB_300001_SM_10006detail10radix_sort31DeviceRadixSortSingleTileKernelINS1_5radix10policy_hubIiiyE10Policy1000ELNS0_9SortOrderE0EiiyNS1_21identity_decomposer_tEEEvPKT1_PSA_PKT2_PSE_T3_iiT4_E12temp_storage+33832];
	selp.b32 	%r632, 0, %r631, %p52;
	add.s32 	%r633, %r899, %r632;
	add.s32 	%r634, %r166, %r633;
	add.s32 	%r635, %r167, %r633;
	add.s32 	%r636, %r168, %r633;
	add.s32 	%r637, %r169, %r633;
	add.s32 	%r638, %r170, %r633;
	add.s32 	%r639, %r171, %r633;
	add.s32 	%r640, %r172, %r633;
	add.s32 	%r641, %r173, %r633;
	add.s32 	%r642, %r174, %r633;
	add.s32 	%r643, %r175, %r633;
	add.s32 	%r644, %r176, %r633;
	add.s32 	%r645, %r177, %r633;
	add.s32 	%r646, %r178, %r633;
	add.s32 	%r647, %r179, %r633;
	add.s32 	%r648, %r180, %r633;
	add.s32 	%r649, %r181, %r633;
	add.s32 	%r650, %r182, %r633;
	add.s32 	%r651, %r183, %r633;
	add.s32 	%r652, %r184, %r633;
	add.s32 	%r653, %r185, %r633;
	add.s32 	%r654, %r186, %r633;
	add.s32 	%r655, %r187, %r633;
	add.s32 	%r656, %r188, %r633;
	add.s32 	%r657, %r189, %r633;
	add.s32 	%r658, %r190, %r633;
	add.s32 	%r659, %r191, %r633;
	add.s32 	%r660, %r192, %r633;
	add.s32 	%r661, %r193, %r633;
	add.s32 	%r662, %r194, %r633;
	add.s32 	%r663, %r195, %r633;
	add.s32 	%r664, %r196, %r633;
	add.s32 	%r665, %r197, %r633;
	st.shared.u32 	[%r101], %r633;
	st.shared.u32 	[%r101+4], %r634;
	st.shared.u32 	[%r101+8], %r635;
	st.shared.u32 	[%r101+12], %r636;
	st.shared.u32 	[%r101+16], %r637;
	st.shared.u32 	[%r101+20], %r638;
	st.shared.u32 	[%r101+24], %r639;
	st.shared.u32 	[%r101+28], %r640;
	st.shared.u32 	[%r101+32], %r641;
	st.shared.u32 	[%r101+36], %r642;
	st.shared.u32 	[%r101+40], %r643;
	st.shared.u32 	[%r101+44], %r644;
	st.shared.u32 	[%r101+48], %r645;
	st.shared.u32 	[%r101+52], %r646;
	st.shared.u32 	[%r101+56], %r647;
	st.shared.u32 	[%r101+60], %r648;
	st.shared.u32 	[%r101+64], %r649;
	st.shared.u32 	[%r101+68], %r650;
	st.shared.u32 	[%r101+72], %r651;
	st.shared.u32 	[%r101+76], %r652;
	st.shared.u32 	[%r101+80], %r653;
	st.shared.u32 	[%r101+84], %r654;
	st.shared.u32 	[%r101+88], %r655;
	st.shared.u32 	[%r101+92], %r656;
	st.shared.u32 	[%r101+96], %r657;
	st.shared.u32 	[%r101+100], %r658;
	st.shared.u32 	[%r101+104], %r659;
	st.shared.u32 	[%r101+108], %r660;
	st.shared.u32 	[%r101+112], %r661;
	st.shared.u32 	[%r101+116], %r662;
	st.shared.u32 	[%r101+120], %r663;
	st.shared.u32 	[%r101+124], %r664;
	st.shared.u32 	[%r101+128], %r665;
	bar.sync 	0;
	cvt.u32.u16 	%r666, %rs1;
	ld.shared.u16 	%r667, [%r147];
	add.s32 	%r206, %r667, %r666;
	cvt.u32.u16 	%r668, %rs2;
	ld.shared.u16 	%r669, [%r148];
	add.s32 	%r207, %r669, %r668;
	cvt.u32.u16 	%r670, %rs3;
	ld.shared.u16 	%r671, [%r149];
	add.s32 	%r208, %r671, %r670;
	cvt.u32.u16 	%r672, %rs4;
	ld.shared.u16 	%r673, [%r150];
	add.s32 	%r209, %r673, %r672;
	cvt.u32.u16 	%r674, %rs5;
	ld.shared.u16 	%r675, [%r151];
	add.s32 	%r210, %r675, %r674;
	cvt.u32.u16 	%r676, %rs6;
	ld.shared.u16 	%r677, [%r152];
	add.s32 	%r211, %r677, %r676;
	cvt.u32.u16 	%r678, %rs7;
	ld.shared.u16 	%r679, [%r153];
	add.s32 	%r212, %r679, %r678;
	cvt.u32.u16 	%r680, %rs8;
	ld.shared.u16 	%r681, [%r154];
	add.s32 	%r213, %r681, %r680;
	cvt.u32.u16 	%r682, %rs9;
	ld.shared.u16 	%r683, [%r155];
	add.s32 	%r214, %r683, %r682;
	cvt.u32.u16 	%r684, %rs10;
	ld.shared.u16 	%r685, [%r156];
	add.s32 	%r215, %r685, %r684;
	cvt.u32.u16 	%r686, %rs11;
	ld.shared.u16 	%r687, [%r157];
	add.s32 	%r216, %r687, %r686;
	cvt.u32.u16 	%r688, %rs12;
	ld.shared.u16 	%r689, [%r158];
	add.s32 	%r217, %r689, %r688;
	cvt.u32.u16 	%r690, %rs13;
	ld.shared.u16 	%r691, [%r159];
	add.s32 	%r218, %r691, %r690;
	cvt.u32.u16 	%r692, %rs14;
	ld.shared.u16 	%r693, [%r160];
	add.s32 	%r219, %r693, %r692;
	cvt.u32.u16 	%r694, %rs15;
	ld.shared.u16 	%r695, [%r161];
	add.s32 	%r220, %r695, %r694;
	cvt.u32.u16 	%r696, %rs16;
	ld.shared.u16 	%r697, [%r162];
	add.s32 	%r221, %r697, %r696;
	cvt.u32.u16 	%r698, %rs17;
	ld.shared.u16 	%r699, [%r163];
	add.s32 	%r222, %r699, %r698;
	cvt.u32.u16 	%r700, %rs18;
	ld.shared.u16 	%r701, [%r164];
	add.s32 	%r223, %r701, %r700;
	cvt.u32.u16 	%r702, %rs19;
	ld.shared.u16 	%r703, [%r165];
	add.s32 	%r224, %r703, %r702;
	bar.sync 	0;
	setp.lt.s32 	%p53, %r859, %r304;
	@%p53 bra 	$L__BB26_121;
	cvt.u64.u32 	%rd15, %r2;
	shl.b32 	%r704, %r206, 2;
	mov.u32 	%r705, _ZZN3cub18CUB_300001_SM_10006detail10radix_sort31DeviceRadixSortSingleTileKernelINS1_5radix10policy_hubIiiyE10Policy1000ELNS0_9SortOrderE0EiiyNS1_21identity_decomposer_tEEEvPKT1_PSA_PKT2_PSE_T3_iiT4_E12temp_storage;
	add.s32 	%r706, %r705, %r704;
	st.shared.u32 	[%r706], %r878;
	shl.b32 	%r707, %r207, 2;
	add.s32 	%r708, %r705, %r707;
	st.shared.u32 	[%r708], %r877;
	shl.b32 	%r709, %r208, 2;
	add.s32 	%r710, %r705, %r709;
	st.shared.u32 	[%r710], %r876;
	shl.b32 	%r711, %r209, 2;
	add.s32 	%r712, %r705, %r711;
	st.shared.u32 	[%r712], %r875;
	shl.b32 	%r713, %r210, 2;
	add.s32 	%r714, %r705, %r713;
	st.shared.u32 	[%r714], %r874;
	shl.b32 	%r715, %r211, 2;
	add.s32 	%r716, %r705, %r715;
	st.shared.u32 	[%r716], %r873;
	shl.b32 	%r717, %r212, 2;
	add.s32 	%r718, %r705, %r717;
	st.shared.u32 	[%r718], %r872;
	shl.b32 	%r719, %r213, 2;
	add.s32 	%r720, %r705, %r719;
	st.shared.u32 	[%r720], %r871;
	shl.b32 	%r721, %r214, 2;
	add.s32 	%r722, %r705, %r721;
	st.shared.u32 	[%r722], %r870;
	shl.b32 	%r723, %r215, 2;
	add.s32 	%r724, %r705, %r723;
	st.shared.u32 	[%r724], %r869;
	shl.b32 	%r725, %r216, 2;
	add.s32 	%r726, %r705, %r725;
	st.shared.u32 	[%r726], %r868;
	shl.b32 	%r727, %r217, 2;
	add.s32 	%r728, %r705, %r727;
	st.shared.u32 	[%r728], %r867;
	shl.b32 	%r729, %r218, 2;
	add.s32 	%r730, %r705, %r729;
	st.shared.u32 	[%r730], %r866;
	shl.b32 	%r731, %r219, 2;
	add.s32 	%r732, %r705, %r731;
	st.shared.u32 	[%r732], %r865;
	shl.b32 	%r733, %r220, 2;
	add.s32 	%r734, %r705, %r733;
	st.shared.u32 	[%r734], %r864;
	shl.b32 	%r735, %r221, 2;
	add.s32 	%r736, %r705, %r735;
	st.shared.u32 	[%r736], %r863;
	shl.b32 	%r737, %r222, 2;
	add.s32 	%r738, %r705, %r737;
	st.shared.u32 	[%r738], %r862;
	shl.b32 	%r739, %r223, 2;
	add.s32 	%r740, %r705, %r739;
	st.shared.u32 	[%r740], %r861;
	shl.b32 	%r741, %r224, 2;
	add.s32 	%r742, %r705, %r741;
	st.shared.u32 	[%r742], %r860;
	bar.sync 	0;
	mad.lo.s32 	%r225, %r2, -72, %r103;
	ld.shared.u32 	%r226, [%r225];
	ld.shared.u32 	%r227, [%r225+1024];
	ld.shared.u32 	%r228, [%r225+2048];
	ld.shared.u32 	%r229, [%r225+3072];
	ld.shared.u32 	%r230, [%r225+4096];
	ld.shared.u32 	%r231, [%r225+5120];
	ld.shared.u32 	%r232, [%r225+6144];
	ld.shared.u32 	%r233, [%r225+7168];
	ld.shared.u32 	%r234, [%r225+8192];
	ld.shared.u32 	%r235, [%r225+9216];
	ld.shared.u32 	%r236, [%r225+10240];
	ld.shared.u32 	%r237, [%r225+11264];
	ld.shared.u32 	%r238, [%r225+12288];
	ld.shared.u32 	%r239, [%r225+13312];
	ld.shared.u32 	%r240, [%r225+14336];
	ld.shared.u32 	%r241, [%r225+15360];
	ld.shared.u32 	%r242, [%r225+16384];
	ld.shared.u32 	%r243, [%r225+17408];
	ld.shared.u32 	%r244, [%r225+18432];
	bar.sync 	0;
	st.shared.u32 	[%r706], %r897;
	st.shared.u32 	[%r708], %r896;
	st.shared.u32 	[%r710], %r895;
	st.shared.u32 	[%r712], %r894;
	st.shared.u32 	[%r714], %r893;
	st.shared.u32 	[%r716], %r892;
	st.shared.u32 	[%r718], %r891;
	st.shared.u32 	[%r720], %r890;
	st.shared.u32 	[%r722], %r889;
	st.shared.u32 	[%r724], %r888;
	st.shared.u32 	[%r726], %r887;
	st.shared.u32 	[%r728], %r886;
	st.shared.u32 	[%r730], %r885;
	st.shared.u32 	[%r732], %r884;
	st.shared.u32 	[%r734], %r883;
	st.shared.u32 	[%r736], %r882;
	st.shared.u32 	[%r738], %r881;
	st.shared.u32 	[%r740], %r880;
	st.shared.u32 	[%r742], %r879;
	bar.sync 	0;
	ld.shared.u32 	%r245, [%r225+1024];
	ld.shared.u32 	%r246, [%r225+2048];
	ld.shared.u32 	%r247, [%r225+3072];
	ld.shared.u32 	%r248, [%r225+4096];
	ld.shared.u32 	%r249, [%r225+5120];
	ld.shared.u32 	%r250, [%r225+6144];
	ld.shared.u32 	%r251, [%r225+7168];
	ld.shared.u32 	%r252, [%r225+8192];
	ld.shared.u32 	%r253, [%r225+9216];
	ld.shared.u32 	%r254, [%r225+10240];
	ld.shared.u32 	%r255, [%r225+11264];
	ld.shared.u32 	%r256, [%r225+12288];
	ld.shared.u32 	%r257, [%r225+13312];
	ld.shared.u32 	%r258, [%r225+14336];
	ld.shared.u32 	%r259, [%r225+15360];
	ld.shared.u32 	%r260, [%r225+16384];
	ld.shared.u32 	%r261, [%r225+17408];
	ld.shared.u32 	%r262, [%r225+18432];
	setp.gt.u64 	%p54, %rd2, %rd15;
	cvta.to.global.u64 	%rd16, %rd6;
	mul.wide.u32 	%rd17, %r2, 4;
	add.s64 	%rd4, %rd16, %rd17;
	cvta.to.global.u64 	%rd18, %rd8;
	add.s64 	%rd5, %rd18, %rd17;
	@%p54 bra 	$L__BB26_83;
	bra.uni 	$L__BB26_84;
$L__BB26_83:
	xor.b32  	%r743, %r226, -2147483648;
	ld.shared.u32 	%r744, [%r225];
	st.global.u32 	[%rd4], %r743;
	st.global.u32 	[%rd5], %r744;
$L__BB26_84:
	add.s32 	%r745, %r2, 256;
	cvt.u64.u32 	%rd19, %r745;
	setp.le.u64 	%p55, %rd2, %rd19;
	@%p55 bra 	$L__BB26_86;
	xor.b32  	%r746, %r227, -2147483648;
	st.global.u32 	[%rd4+1024], %r746;
	st.global.u32 	[%rd5+1024], %r245;
$L__BB26_86:
	add.s32 	%r747, %r2, 512;
	cvt.u64.u32 	%rd20, %r747;
	setp.le.u64 	%p56, %rd2, %rd20;
	@%p56 bra 	$L__BB26_88;
	xor.b32  	%r748, %r228, -2147483648;
	st.global.u32 	[%rd4+2048], %r748;
	st.global.u32 	[%rd5+2048], %r246;
$L__BB26_88:
	add.s32 	%r749, %r2, 768;
	cvt.u64.u32 	%rd21, %r749;
	setp.le.u64 	%p57, %rd2, %rd21;
	@%p57 bra 	$L__BB26_90;
	xor.b32  	%r750, %r229, -2147483648;
	st.global.u32 	[%rd4+3072], %r750;
	st.global.u32 	[%rd5+3072], %r247;
$L__BB26_90:
	or.b32  	%r751, %r2, 1024;
	cvt.u64.u32 	%rd22, %r751;
	setp.le.u64 	%p58, %rd2, %rd22;
	@%p58 bra 	$L__BB26_92;
	xor.b32  	%r752, %r230, -2147483648;
	st.global.u32 	[%rd4+4096], %r752;
	st.global.u32 	[%rd5+4096], %r248;
$L__BB26_92:
	add.s32 	%r753, %r2, 1280;
	cvt.u64.u32 	%rd23, %r753;
	setp.le.u64 	%p59, %rd2, %rd23;
	@%p59 bra 	$L__BB26_94;
	xor.b32  	%r754, %r231, -2147483648;
	st.global.u32 	[%rd4+5120], %r754;
	st.global.u32 	[%rd5+5120], %r249;
$L__BB26_94:
	add.s32 	%r755, %r2, 1536;
	cvt.u64.u32 	%rd24, %r755;
	setp.le.u64 	%p60, %rd2, %rd24;
	@%p60 bra 	$L__BB26_96;
	xor.b32  	%r756, %r232, -2147483648;
	st.global.u32 	[%rd4+6144], %r756;
	st.global.u32 	[%rd5+6144], %r250;
$L__BB26_96:
	add.s32 	%r757, %r2, 1792;
	cvt.u64.u32 	%rd25, %r757;
	setp.le.u64 	%p61, %rd2, %rd25;
	@%p61 bra 	$L__BB26_98;
	xor.b32  	%r758, %r233, -2147483648;
	st.global.u32 	[%rd4+7168], %r758;
	st.global.u32 	[%rd5+7168], %r251;
$L__BB26_98:
	or.b32  	%r759, %r2, 2048;
	cvt.u64.u32 	%rd26, %r759;
	setp.le.u64 	%p62, %rd2, %rd26;
	@%p62 bra 	$L__BB26_100;
	xor.b32  	%r760, %r234, -2147483648;
	st.global.u32 	[%rd4+8192], %r760;
	st.global.u32 	[%rd5+8192], %r252;
$L__BB26_100:
	add.s32 	%r761, %r2, 2304;
	cvt.u64.u32 	%rd27, %r761;
	setp.le.u64 	%p63, %rd2, %rd27;
	@%p63 bra 	$L__BB26_102;
	xor.b32  	%r762, %r235, -2147483648;
	st.global.u32 	[%rd4+9216], %r762;
	st.global.u32 	[%rd5+9216], %r253;
$L__BB26_102:
	add.s32 	%r763, %r2, 2560;
	cvt.u64.u32 	%rd28, %r763;
	setp.le.u64 	%p64, %rd2, %rd28;
	@%p64 bra 	$L__BB26_104;
	xor.b32  	%r764, %r236, -2147483648;
	st.global.u32 	[%rd4+10240], %r764;
	st.global.u32 	[%rd5+10240], %r254;
$L__BB26_104:
	add.s32 	%r765, %r2, 2816;
	cvt.u64.u32 	%rd29, %r765;
	setp.le.u64 	%p65, %rd2, %rd29;
	@%p65 bra 	$L__BB26_106;
	xor.b32  	%r766, %r237, -2147483648;
	st.global.u32 	[%rd4+11264], %r766;
	st.global.u32 	[%rd5+11264], %r255;
$L__BB26_106:
	or.b32  	%r767, %r2, 3072;
	cvt.u64.u32 	%rd30, %r767;
	setp.le.u64 	%p66, %rd2, %rd30;
	@%p66 bra 	$L__BB26_108;
	xor.b32  	%r768, %r238, -2147483648;
	st.global.u32 	[%rd4+12288], %r768;
	st.global.u32 	[%rd5+12288], %r256;
$L__BB26_108:
	add.s32 	%r769, %r2, 3328;
	cvt.u64.u32 	%rd31, %r769;
	setp.le.u64 	%p67, %rd2, %rd31;
	@%p67 bra 	$L__BB26_110;
	xor.b32  	%r770, %r239, -2147483648;
	st.global.u32 	[%rd4+13312], %r770;
	st.global.u32 	[%rd5+13312], %r257;
$L__BB26_110:
	add.s32 	%r771, %r2, 3584;
	cvt.u64.u32 	%rd32, %r771;
	setp.le.u64 	%p68, %rd2, %rd32;
	@%p68 bra 	$L__BB26_112;
	xor.b32  	%r772, %r240, -2147483648;
	st.global.u32 	[%rd4+14336], %r772;
	st.global.u32 	[%rd5+14336], %r258;
$L__BB26_112:
	add.s32 	%r773, %r2, 3840;
	cvt.u64.u32 	%rd33, %r773;
	setp.le.u64 	%p69, %rd2, %rd33;
	@%p69 bra 	$L__BB26_114;
	xor.b32  	%r774, %r241, -2147483648;
	st.global.u32 	[%rd4+15360], %r774;
	st.global.u32 	[%rd5+15360], %r259;
$L__BB26_114:
	or.b32  	%r775, %r2, 4096;
	cvt.u64.u32 	%rd34, %r775;
	setp.le.u64 	%p70, %rd2, %rd34;
	@%p70 bra 	$L__BB26_116;
	xor.b32  	%r776, %r242, -2147483648;
	st.global.u32 	[%rd4+16384], %r776;
	st.global.u32 	[%rd5+16384], %r260;
$L__BB26_116:
	add.s32 	%r777, %r2, 4352;
	cvt.u64.u32 	%rd35, %r777;
	setp.le.u64 	%p71, %rd2, %rd35;
	@%p71 bra 	$L__BB26_118;
	xor.b32  	%r778, %r243, -2147483648;
	st.global.u32 	[%rd4+17408], %r778;
	st.global.u32 	[%rd5+17408], %r261;
$L__BB26_118:
	add.s32 	%r779, %r2, 4608;
	cvt.u64.u32 	%rd36, %r779;
	setp.le.u64 	%p72, %rd2, %rd36;
	@%p72 bra 	$L__BB26_120;
	xor.b32  	%r780, %r244, -2147483648;
	st.global.u32 	[%rd4+18432], %r780;
	st.global.u32 	[%rd5+18432], %r262;
$L__BB26_120:
	ret;
$L__BB26_121:
	shl.b32 	%r781, %r206, 2;
	mov.u32 	%r782, _ZZN3cub18CUB_300001_SM_10006detail10radix_sort31DeviceRadixSortSingleTileKernelINS1_5radix10policy_hubIiiyE10Policy1000ELNS0_9SortOrderE0EiiyNS1_21identity_decomposer_tEEEvPKT1_PSA_PKT2_PSE_T3_iiT4_E12temp_storage;
	add.s32 	%r783, %r782, %r781;
	st.shared.u32 	[%r783], %r878;
	shl.b32 	%r784, %r207, 2;
	add.s32 	%r785, %r782, %r784;
	st.shared.u32 	[%r785], %r877;
	shl.b32 	%r786, %r208, 2;
	add.s32 	%r787, %r782, %r786;
	st.shared.u32 	[%r787], %r876;
	shl.b32 	%r788, %r209, 2;
	add.s32 	%r789, %r782, %r788;
	st.shared.u32 	[%r789], %r875;
	shl.b32 	%r790, %r210, 2;
	add.s32 	%r791, %r782, %r790;
	st.shared.u32 	[%r791], %r874;
	shl.b32 	%r792, %r211, 2;
	add.s32 	%r793, %r782, %r792;
	st.shared.u32 	[%r793], %r873;
	shl.b32 	%r794, %r212, 2;
	add.s32 	%r795, %r782, %r794;
	st.shared.u32 	[%r795], %r872;
	shl.b32 	%r796, %r213, 2;
	add.s32 	%r797, %r782, %r796;
	st.shared.u32 	[%r797], %r871;
	shl.b32 	%r798, %r214, 2;
	add.s32 	%r799, %r782, %r798;
	st.shared.u32 	[%r799], %r870;
	shl.b32 	%r800, %r215, 2;
	add.s32 	%r801, %r782, %r800;
	st.shared.u32 	[%r801], %r869;
	shl.b32 	%r802, %r216, 2;
	add.s32 	%r803, %r782, %r802;
	st.shared.u32 	[%r803], %r868;
	shl.b32 	%r804, %r217, 2;
	add.s32 	%r805, %r782, %r804;
	st.shared.u32 	[%r805], %r867;
	shl.b32 	%r806, %r218, 2;
	add.s32 	%r807, %r782, %r806;
	st.shared.u32 	[%r807], %r866;
	shl.b32 	%r808, %r219, 2;
	add.s32 	%r809, %r782, %r808;
	st.shared.u32 	[%r809], %r865;
	shl.b32 	%r810, %r220, 2;
	add.s32 	%r811, %r782, %r810;
	st.shared.u32 	[%r811], %r864;
	shl.b32 	%r812, %r221, 2;
	add.s32 	%r813, %r782, %r812;
	st.shared.u32 	[%r813], %r863;
	shl.b32 	%r814, %r222, 2;
	add.s32 	%r815, %r782, %r814;
	st.shared.u32 	[%r815], %r862;
	shl.b32 	%r816, %r223, 2;
	add.s32 	%r817, %r782, %r816;
	st.shared.u32 	[%r817], %r861;
	shl.b32 	%r818, %r224, 2;
	add.s32 	%r819, %r782, %r818;
	st.shared.u32 	[%r819], %r860;
	bar.sync 	0;
	ld.shared.u32 	%r878, [%r103];
	ld.shared.u32 	%r877, [%r103+4];
	ld.shared.u32 	%r876, [%r103+8];
	ld.shared.u32 	%r875, [%r103+12];
	ld.shared.u32 	%r874, [%r103+16];
	ld.shared.u32 	%r873, [%r103+20];
	ld.shared.u32 	%r872, [%r103+24];
	ld.shared.u32 	%r871, [%r103+28];
	ld.shared.u32 	%r870, [%r103+32];
	ld.shared.u32 	%r869, [%r103+36];
	ld.shared.u32 	%r868, [%r103+40];
	ld.shared.u32 	%r867, [%r103+44];
	ld.shared.u32 	%r866, [%r103+48];
	ld.shared.u32 	%r865, [%r103+52];
	ld.shared.u32 	%r864, [%r103+56];
	ld.shared.u32 	%r863, [%r103+60];
	ld.shared.u32 	%r862, [%r103+64];
	ld.shared.u32 	%r861, [%r103+68];
	ld.shared.u32 	%r860, [%r103+72];
	bar.sync 	0;
	st.shared.u32 	[%r783], %r897;
	st.shared.u32 	[%r785], %r896;
	st.shared.u32 	[%r787], %r895;
	st.shared.u32 	[%r789], %r894;
	st.shared.u32 	[%r791], %r893;
	st.shared.u32 	[%r793], %r892;
	st.shared.u32 	[%r795], %r891;
	st.shared.u32 	[%r797], %r890;
	st.shared.u32 	[%r799], %r889;
	st.shared.u32 	[%r801], %r888;
	st.shared.u32 	[%r803], %r887;
	st.shared.u32 	[%r805], %r886;
	st.shared.u32 	[%r807], %r885;
	st.shared.u32 	[%r809], %r884;
	st.shared.u32 	[%r811], %r883;
	st.shared.u32 	[%r813], %r882;
	st.shared.u32 	[%r815], %r881;
	st.shared.u32 	[%r817], %r880;
	st.shared.u32 	[%r819], %r879;
	bar.sync 	0;
	ld.shared.u32 	%r897, [%r103];
	ld.shared.u32 	%r896, [%r103+4];
	ld.shared.u32 	%r895, [%r103+8];
	ld.shared.u32 	%r894, [%r103+12];
	ld.shared.u32 	%r893, [%r103+16];
	ld.shared.u32 	%r892, [%r103+20];
	ld.shared.u32 	%r891, [%r103+24];
	ld.shared.u32 	%r890, [%r103+28];
	ld.shared.u32 	%r889, [%r103+32];
	ld.shared.u32 	%r888, [%r103+36];
	ld.shared.u32 	%r887, [%r103+40];
	ld.shared.u32 	%r886, [%r103+44];
	ld.shared.u32 	%r885, [%r103+48];
	ld.shared.u32 	%r884, [%r103+52];
	ld.shared.u32 	%r883, [%r103+56];
	ld.shared.u32 	%r882, [%r103+60];
	ld.shared.u32 	%r881, [%r103+64];
	ld.shared.u32 	%r880, [%r103+68];
	ld.shared.u32 	%r879, [%r103+72];
	bar.sync 	0;
	add.s32 	%r859, %r859, 6;
	add.s32 	%r858, %r858, -6;
	bra.uni 	$L__BB26_77;

}
	// .globl	_ZN3cub18CUB_300001_SM_10006detail10radix_sort30DeviceRadixSortHistogramKernelINS1_5radix10policy_hubIiiyE10Policy1000ELNS0_9SortOrderE0EiyNS1_21identity_decomposer_tEEEvPT2_PKT1_SA_iiT3_
.visible .entry _ZN3cub18CUB_300001_SM_10006detail10radix_sort30DeviceRadixSortHistogramKernelINS1_5radix10policy_hubIiiyE10Policy1000ELNS0_9SortOrderE0EiyNS1_21identity_decomposer_tEEEvPT2_PKT1_SA_iiT3_(
	.param .u64 .ptr .align 1 _ZN3cub18CUB_300001_SM_10006detail10radix_sort30DeviceRadixSortHistogramKernelINS1_5radix10policy_hubIiiyE10Policy1000ELNS0_9SortOrderE0EiyNS1_21identity_decomposer_tEEEvPT2_PKT1_SA_iiT3__param_0,
	.param .u64 .ptr .align 1 _ZN3cub18CUB_300001_SM_10006detail10radix_sort30DeviceRadixSortHistogramKernelINS1_5radix10policy_hubIiiyE10Policy1000ELNS0_9SortOrderE0EiyNS1_21identity_decomposer_tEEEvPT2_PKT1_SA_iiT3__param_1,
	.param .u64 _ZN3cub18CUB_300001_SM_10006detail10radix_sort30DeviceRadixSortHistogramKernelINS1_5radix10policy_hubIiiyE10Policy1000ELNS0_9SortOrderE0EiyNS1_21identity_decomposer_tEEEvPT2_PKT1_SA_iiT3__param_2,
	.param .u32 _ZN3cub18CUB_300001_SM_10006detail10radix_sort30DeviceRadixSortHistogramKernelINS1_5radix10policy_hubIiiyE10Policy1000ELNS0_9SortOrderE0EiyNS1_21identity_decomposer_tEEEvPT2_PKT1_SA_iiT3__param_3,
	.param .u32 _ZN3cub18CUB_300001_SM_10006detail10radix_sort30DeviceRadixSortHistogramKernelINS1_5radix10policy_hubIiiyE10Policy1000ELNS0_9SortOrderE0EiyNS1_21identity_decomposer_tEEEvPT2_PKT1_SA_iiT3__param_4,
	.param .align 1 .b8 _ZN3cub18CUB_300001_SM_10006detail10radix_sort30DeviceRadixSortHistogramKernelINS1_5radix10policy_hubIiiyE10Policy1000ELNS0_9SortOrderE0EiyNS1_21identity_decomposer_tEEEvPT2_PKT1_SA_iiT3__param_5[1]
)
.maxntid 128
{
	.reg .pred 	%p<91>;
	.reg .b32 	%r<486>;
	.reg .b64 	%rd<137>;
	// demoted variable
	.shared .align 4 .b8 _ZZN3cub18CUB_300001_SM_10006detail10radix_sort30DeviceRadixSortHistogramKernelINS1_5radix10policy_hubIiiyE10Policy1000ELNS0_9SortOrderE0EiyNS1_21identity_decomposer_tEEEvPT2_PKT1_SA_iiT3_E12temp_storage[4096];
	ld.param.u64 	%rd18, [_ZN3cub18CUB_300001_SM_10006detail10radix_sort30DeviceRadixSortHistogramKernelINS1_5radix10policy_hubIiiyE10Policy1000ELNS0_9SortOrderE0EiyNS1_21identity_decomposer_tEEEvPT2_PKT1_SA_iiT3__param_0];
	ld.param.u64 	%rd19, [_ZN3cub18CUB_300001_SM_10006detail10radix_sort30DeviceRadixSortHistogramKernelINS1_5radix10policy_hubIiiyE10Policy1000ELNS0_9SortOrderE0EiyNS1_21identity_decomposer_tEEEvPT2_PKT1_SA_iiT3__param_1];
	ld.param.u64 	%rd17, [_ZN3cub18CUB_300001_SM_10006detail10radix_sort30DeviceRadixSortHistogramKernelINS1_5radix10policy_hubIiiyE10Policy1000ELNS0_9SortOrderE0EiyNS1_21identity_decomposer_tEEEvPT2_PKT1_SA_iiT3__param_2];
	ld.param.u32 	%r174, [_ZN3cub18CUB_300001_SM_10006detail10radix_sort30DeviceRadixSortHistogramKernelINS1_5radix10policy_hubIiiyE10Policy1000ELNS0_9SortOrderE0EiyNS1_21identity_decomposer_tEEEvPT2_PKT1_SA_iiT3__param_3];
	ld.param.u32 	%r175, [_ZN3cub18CUB_300001_SM_10006detail10radix_sort30DeviceRadixSortHistogramKernelINS1_5radix10policy_hubIiiyE10Policy1000ELNS0_9SortOrderE0EiyNS1_21identity_decomposer_tEEEvPT2_PKT1_SA_iiT3__param_4];
	cvta.to.global.u64 	%rd1, %rd19;
	cvta.to.global.u64 	%rd2, %rd18;
	setp.eq.s64 	%p2, %rd17, 0;
	@%p2 bra 	$L__BB27_153;
	sub.s32 	%r176, %r175, %r174;
	add.s32 	%r177, %r176, 7;
	shr.s32 	%r178, %r177, 31;
	shr.u32 	%r179, %r178, 29;
	add.s32 	%r180, %r177, %r179;
	shr.s32 	%r181, %r180, 3;
	mov.u32 	%r182, %tid.x;
	setp.gt.u32 	%p3, %r182, 255;
	setp.lt.s32 	%p4, %r177, 8;
	mov.u32 	%r183, %ctaid.x;
	shl.b32 	%r184, %r183, 11;
	cvt.u64.u32 	%rd3, %r184;
	mov.u32 	%r185, %nctaid.x;
	shl.b32 	%r186, %r185, 11;
	cvt.u64.u32 	%rd4, %r186;
	add.s32 	%r1, %r181, -1;
	and.b32  	%r2, %r181, 15;
	and.b32  	%r3, %r181, 7;
	add.s32 	%r4, %r3, -1;
	and.b32  	%r5, %r181, 3;
	or.pred  	%p1, %p3, %p4;
	shl.b32 	%r187, %r182, 2;
	mov.u32 	%r188, _ZZN3cub18CUB_300001_SM_10006detail10radix_sort30DeviceRadixSortHistogramKernelINS1_5radix10policy_hubIiiyE10Policy1000ELNS0_9SortOrderE0EiyNS1_21identity_decomposer_tEEEvPT2_PKT1_SA_iiT3_E12temp_storage;
	add.s32 	%r6, %r188, %r187;
	and.b32  	%r7, %r181, 268435440;
	cvt.u64.u32 	%rd5, %r182;
	add.s32 	%r8, %r182, 128;
	add.s32 	%r9, %r182, 256;
	add.s32 	%r10, %r182, 384;
	add.s32 	%r11, %r182, 512;
	add.s32 	%r12, %r182, 640;
	add.s32 	%r13, %r182, 768;
	or.b32  	%r14, %r182, 1024;
	add.s32 	%r15, %r182, 1920;
	and.b32  	%r16, %r181, 268435448;
	and.b32  	%r17, %r181, 1;
	neg.s32 	%r18, %r7;
	add.s32 	%r19, %r6, 8192;
	add.s64 	%rd21, %rd17, -1;
	shr.u64 	%rd22, %rd21, 30;
	add.s64 	%rd23, %rd22, 1;
	min.u64 	%rd6, %rd23, %rd17;
	mov.b64 	%rd135, 0;
$L__BB27_2:
	@%p1 bra 	$L__BB27_30;
	setp.lt.u32 	%p5, %r1, 15;
	mov.b32 	%r439, 0;
	@%p5 bra 	$L__BB27_6;
	mov.u32 	%r436, %r19;
	mov.u32 	%r437, %r18;
$L__BB27_5:
	.pragma "nounroll";
	mov.b32 	%r190, 0;
	st.shared.u32 	[%r436+-8192], %r190;
	st.shared.u32 	[%r436+-7168], %r190;
	st.shared.u32 	[%r436+-6144], %r190;
	st.shared.u32 	[%r436+-5120], %r190;
	st.shared.u32 	[%r436+-4096], %r190;
	st.shared.u32 	[%r436+-3072], %r190;
	st.shared.u32 	[%r436+-2048], %r190;
	st.shared.u32 	[%r436+-1024], %r190;
	st.shared.u32 	[%r436], %r190;
	st.shared.u32 	[%r436+1024], %r190;
	st.shared.u32 	[%r436+2048], %r190;
	st.shared.u32 	[%r436+3072], %r190;
	st.shared.u32 	[%r436+4096], %r190;
	st.shared.u32 	[%r436+5120], %r190;
	st.shared.u32 	[%r436+6144], %r190;
	st.shared.u32 	[%r436+7168], %r190;
	add.s32 	%r437, %r437, 16;
	add.s32 	%r436, %r436, 16384;
	setp.ne.s32 	%p6, %r437, 0;
	mov.u32 	%r439, %r7;
	@%p6 bra 	$L__BB27_5;
$L__BB27_6:
	add.s32 	%r25, %r2, -1;
	setp.eq.s32 	%p7, %r2, 0;
	@%p7 bra 	$L__BB27_16;
	setp.lt.u32 	%p8, %r25, 7;
	@%p8 bra 	$L__BB27_9;
	shl.b32 	%r191, %r439, 10;
	add.s32 	%r192, %r6, %r191;
	mov.b32 	%r193, 0;
	st.shared.u32 	[%r192], %r193;
	st.shared.u32 	[%r192+1024], %r193;
	st.shared.u32 	[%r192+2048], %r193;
	st.shared.u32 	[%r192+3072], %r193;
	st.shared.u32 	[%r192+4096], %r193;
	st.shared.u32 	[%r192+5120], %r193;
	st.shared.u32 	[%r192+6144], %r193;
	st.shared.u32 	[%r192+7168], %r193;
	add.s32 	%r439, %r439, 8;
$L__BB27_9:
	setp.eq.s32 	%p9, %r3, 0;
	@%p9 bra 	$L__BB27_16;
	setp.lt.u32 	%p10, %r4, 3;
	@%p10 bra 	$L__BB27_12;
	shl.b32 	%r194, %r439, 10;
	add.s32 	%r195, %r6, %r194;
	mov.b32 	%r196, 0;
	st.shared.u32 	[%r195], %r196;
	st.shared.u32 	[%r195+1024], %r196;
	st.shared.u32 	[%r195+2048], %r196;
	st.shared.u32 	[%r195+3072], %r196;
	add.s32 	%r439, %r439, 4;
$L__BB27_12:
	setp.eq.s32 	%p11, %r5, 0;
	@%p11 bra 	$L__BB27_16;
	setp.eq.s32 	%p12, %r5, 1;
	shl.b32 	%r197, %r439, 10;
	add.s32 	%r30, %r6, %r197;
	mov.b32 	%r198, 0;
	st.shared.u32 	[%r30], %r198;
	@%p12 bra 	$L__BB27_16;
	setp.eq.s32 	%p13, %r5, 2;
	mov.b32 	%r199, 0;
	st.shared.u32 	[%r30+1024], %r199;
	@%p13 bra 	$L__BB27_16;
	mov.b32 	%r200, 0;
	st.shared.u32 	[%r30+2048], %r200;
$L__BB27_16:
	cvt.u32.u64 	%r201, %rd5;
	setp.gt.u32 	%p14, %r201, 127;
	@%p14 bra 	$L__BB27_30;
	setp.lt.u32 	%p15, %r1, 15;
	mov.b32 	%r443, 0;
	@%p15 bra 	$L__BB27_20;
	mov.b32 	%r441, 0;
$L__BB27_19:
	.pragma "nounroll";
	shl.b32 	%r204, %r441, 10;
	add.s32 	%r205, %r6, %r204;
	mov.b32 	%r206, 0;
	st.shared.u32 	[%r205+512], %r206;
	st.shared.u32 	[%r205+1536], %r206;
	st.shared.u32 	[%r205+2560], %r206;
	st.shared.u32 	[%r205+3584], %r206;
	st.shared.u32 	[%r205+4608], %r206;
	st.shared.u32 	[%r205+5632], %r206;
	st.shared.u32 	[%r205+6656], %r206;
	st.shared.u32 	[%r205+7680], %r206;
	st.shared.u32 	[%r205+8704], %r206;
	st.shared.u32 	[%r205+9728], %r206;
	st.shared.u32 	[%r205+10752], %r206;
	st.shared.u32 	[%r205+11776], %r206;
	st.shared.u32 	[%r205+12800], %r206;
	st.shared.u32 	[%r205+13824], %r206;
	st.shared.u32 	[%r205+14848], %r206;
	st.shared.u32 	[%r205+15872], %r206;
	add.s32 	%r441, %r441, 16;
	setp.ne.s32 	%p16, %r441, %r7;
	mov.u32 	%r443, %r7;
	@%p16 bra 	$L__BB27_19;
$L__BB27_20:
	setp.eq.s32 	%p17, %r2, 0;
	@%p17 bra 	$L__BB27_30;
	setp.lt.u32 	%p18, %r25, 7;
	@%p18 bra 	$L__BB27_23;
	shl.b32 	%r207, %r443, 10;
	add.s32 	%r208, %r6, %r207;
	mov.b32 	%r209, 0;
	st.shared.u32 	[%r208+512], %r209;
	st.shared.u32 	[%r208+1536], %r209;
	st.shared.u32 	[%r208+2560], %r209;
	st.shared.u32 	[%r208+3584], %r209;
	st.shared.u32 	[%r208+4608], %r209;
	st.shared.u32 	[%r208+5632], %r209;
	st.shared.u32 	[%r208+6656], %r209;
	st.shared.u32 	[%r208+7680], %r209;
	add.s32 	%r443, %r443, 8;
$L__BB27_23:
	setp.eq.s32 	%p19, %r3, 0;
	@%p19 bra 	$L__BB27_30;
	setp.lt.u32 	%p20, %r4, 3;
	@%p20 bra 	$L__BB27_26;
	shl.b32 	%r210, %r443, 10;
	add.s32 	%r211, %r6, %r210;
	mov.b32 	%r212, 0;
	st.shared.u32 	[%r211+512], %r212;
	st.shared.u32 	[%r211+1536], %r212;
	st.shared.u32 	[%r211+2560], %r212;
	st.shared.u32 	[%r211+3584], %r212;
	add.s32 	%r443, %r443, 4;
$L__BB27_26:
	setp.eq.s32 	%p21, %r5, 0;
	@%p21 bra 	$L__BB27_30;
	setp.eq.s32 	%p22, %r5, 1;
	shl.b32 	%r213, %r443, 10;
	add.s32 	%r38, %r6, %r213;
	mov.b32 	%r214, 0;
	st.shared.u32 	[%r38+512], %r214;
	@%p22 bra 	$L__BB27_30;
	setp.eq.s32 	%p23, %r5, 2;
	mov.b32 	%r215, 0;
	st.shared.u32 	[%r38+1536], %r215;
	@%p23 bra 	$L__BB27_30;
	mov.b32 	%r216, 0;
	st.shared.u32 	[%r38+2560], %r216;
$L__BB27_30:
	bar.sync 	0;
	bar.sync 	0;
	shl.b64 	%rd8, %rd135, 30;
	sub.s64 	%rd24, %rd17, %rd8;
	min.u64 	%rd9, %rd24, 1073741824;
	setp.le.u64 	%p24, %rd9, %rd3;
	@%p24 bra 	$L__BB27_70;
	mov.u64 	%rd136, %rd3;
$L__BB27_32:
	add.s64 	%rd11, %rd136, %rd8;
	sub.s64 	%rd12, %rd17, %rd11;
	setp.lt.u64 	%p25, %rd12, 2048;
	@%p25 bra 	$L__BB27_34;
	add.s64 	%rd27, %rd11, %rd5;
	shl.b64 	%rd28, %rd27, 2;
	add.s64 	%rd29, %rd1, %rd28;
	ld.global.u32 	%r475, [%rd29];
	ld.global.u32 	%r474, [%rd29+512];
	ld.global.u32 	%r473, [%rd29+1024];
	ld.global.u32 	%r472, [%rd29+1536];
	ld.global.u32 	%r471, [%rd29+2048];
	ld.global.u32 	%r470, [%rd29+2560];
	ld.global.u32 	%r469, [%rd29+3072];
	ld.global.u32 	%r468, [%rd29+3584];
	ld.global.u32 	%r467, [%rd29+4096];
	ld.global.u32 	%r466, [%rd29+4608];
	ld.global.u32 	%r465, [%rd29+5120];
	ld.global.u32 	%r464, [%rd29+5632];
	ld.global.u32 	%r463, [%rd29+6144];
	ld.global.u32 	%r462, [%rd29+6656];
	ld.global.u32 	%r461, [%rd29+7168];
	ld.global.u32 	%r460, [%rd29+7680];
	bra.uni 	$L__BB27_66;
$L__BB27_34:
	cvt.u32.u64 	%r218, %rd5;
	cvt.u32.u64 	%r55, %rd12;
	setp.ge.s32 	%p26, %r218, %r55;
	add.s64 	%rd25, %rd11, %rd5;
	shl.b64 	%rd26, %rd25, 2;
	add.s64 	%rd13, %rd1, %rd26;
	mov.b32 	%r475, 2147483647;
	@%p26 bra 	$L__BB27_36;
	ld.global.u32 	%r475, [%rd13];
$L__BB27_36:
	setp.ge.s32 	%p27, %r8, %r55;
	mov.b32 	%r474, 2147483647;
	@%p27 bra 	$L__BB27_38;
	ld.global.u32 	%r474, [%rd13+512];
$L__BB27_38:
	setp.ge.s32 	%p28, %r9, %r55;
	mov.b32 	%r473, 2147483647;
	@%p28 bra 	$L__BB27_40;
	ld.global.u32 	%r473, [%rd13+1024];
$L__BB27_40:
	setp.ge.s32 	%p29, %r10, %r55;
	mov.b32 	%r472, 2147483647;
	@%p29 bra 	$L__BB27_42;
	ld.global.u32 	%r472, [%rd13+1536];
$L__BB27_42:
	setp.ge.s32 	%p30, %r11, %r55;
	mov.b32 	%r471, 2147483647;
	@%p30 bra 	$L__BB27_44;
	ld.global.u32 	%r471, [%rd13+2048];
$L__BB27_44:
	setp.ge.s32 	%p31, %r12, %r55;
	mov.b32 	%r470, 2147483647;
	@%p31 bra 	$L__BB27_46;
	ld.global.u32 	%r470, [%rd13+2560];
$L__BB27_46:
	setp.ge.s32 	%p32, %r13, %r55;
	mov.b32 	%r469, 2147483647;
	@%p32 bra 	$L__BB27_48;
	ld.global.u32 	%r469, [%rd13+3072];
$L__BB27_48:
	mov.u32 	%r226, %tid.x;
	add.s32 	%r227, %r226, 896;
	setp.ge.s32 	%p33, %r227, %r55;
	mov.b32 	%r468, 2147483647;
	@%p33 bra 	$L__BB27_50;
	ld.global.u32 	%r468, [%rd13+3584];
$L__BB27_50:
	setp.ge.s32 	%p34, %r14, %r55;
	mov.b32 	%r467, 2147483647;
	@%p34 bra 	$L__BB27_52;
	ld.global.u32 	%r467, [%rd13+4096];
$L__BB27_52:
	add.s32 	%r231, %r226, 1152;
	setp.ge.s32 	%p35, %r231, %r55;
	mov.b32 	%r466, 2147483647;
	@%p35 bra 	$L__BB27_54;
	ld.global.u32 	%r466, [%rd13+4608];
$L__BB27_54:
	add.s32 	%r234, %r226, 1280;
	setp.ge.s32 	%p36, %r234, %r55;
	mov.b32 	%r465, 2147483647;
	@%p36 bra 	$L__BB27_56;
	ld.global.u32 	%r465, [%rd13+5120];
$L__BB27_56:
	add.s32 	%r237, %r226, 1408;
	setp.ge.s32 	%p37, %r237, %r55;
	mov.b32 	%r464, 2147483647;
	@%p37 bra 	$L__BB27_58;
	ld.global.u32 	%r464, [%rd13+5632];
$L__BB27_58:
	add.s32 	%r240, %r226, 1536;
	setp.ge.s32 	%p38, %r240, %r55;
	mov.b32 	%r463, 2147483647;
	@%p38 bra 	$L__BB27_60;
	ld.global.u32 	%r463, [%rd13+6144];
$L__BB27_60:
	add.s32 	%r243, %r226, 1664;
	setp.ge.s32 	%p39, %r243, %r55;
	mov.b32 	%r462, 2147483647;
	@%p39 bra 	$L__BB27_62;
	ld.global.u32 	%r462, [%rd13+6656];
$L__BB27_62:
	add.s32 	%r246, %r226, 1792;
	setp.ge.s32 	%p40, %r246, %r55;
	mov.b32 	%r461, 2147483647;
	@%p40 bra 	$L__BB27_64;
	ld.global.u32 	%r461, [%rd13+7168];
$L__BB27_64:
	setp.ge.s32 	%p41, %r15, %r55;
	mov.b32 	%r460, 2147483647;
	@%p41 bra 	$L__BB27_66;
	ld.global.u32 	%r460, [%rd13+7680];
$L__BB27_66:
	setp.le.s32 	%p42, %r175, %r174;
	@%p42 bra 	$L__BB27_69;
	xor.b32  	%r103, %r460, -2147483648;
	xor.b32  	%r104, %r461, -2147483648;
	xor.b32  	%r105, %r462, -2147483648;
	xor.b32  	%r106, %r463, -2147483648;
	xor.b32  	%r107, %r464, -2147483648;
	xor.b32  	%r108, %r465, -2147483648;
	xor.b32  	%r109, %r466, -2147483648;
	xor.b32  	%r110, %r467, -2147483648;
	xor.b32  	%r111, %r468, -2147483648;
	xor.b32  	%r112, %r469, -2147483648;
	xor.b32  	%r113, %r470, -2147483648;
	xor.b32  	%r114, %r471, -2147483648;
	xor.b32  	%r115, %r472, -2147483648;
	xor.b32  	%r116, %r473, -2147483648;
	xor.b32  	%r117, %r474, -2147483648;
	xor.b32  	%r118, %r475, -2147483648;
	mov.b32 	%r476, 0;
	mov.u32 	%r477, %r174;
$L__BB27_68:
	sub.s32 	%r249, %r175, %r477;
	shl.b32 	%r250, %r476, 10;
	mov.u32 	%r251, _ZZN3cub18CUB_300001_SM_10006detail10radix_sort30DeviceRadixSortHistogramKernelINS1_5radix10policy_hubIiiyE10Policy1000ELNS0_9SortOrderE0EiyNS1_21identity_decomposer_tEEEvPT2_PKT1_SA_iiT3_E12temp_storage;
	add.s32 	%r252, %r251, %r250;
	min.s32 	%r253, %r249, 8;
	mov.b32 	%r254, -1;
	shl.b32 	%r255, %r254, %r253;
	not.b32 	%r256, %r255;
	shr.u32 	%r257, %r118, %r477;
	and.b32  	%r258, %r257, %r256;
	shl.b32 	%r259, %r258, 2;
	add.s32 	%r260, %r252, %r259;
	atom.shared.add.u32 	%r261, [%r260], 1;
	shr.u32 	%r262, %r117, %r477;
	and.b32  	%r263, %r262, %r256;
	shl.b32 	%r264, %r263, 2;
	add.s32 	%r265, %r252, %r264;
	atom.shared.add.u32 	%r266, [%r265], 1;
	shr.u32 	%r267, %r116, %r477;
	and.b32  	%r268, %r267, %r256;
	shl.b32 	%r269, %r268, 2;
	add.s32 	%r270, %r252, %r269;
	atom.shared.add.u32 	%r271, [%r270], 1;
	shr.u32 	%r272, %r115, %r477;
	and.b32  	%r273, %r272, %r256;
	shl.b32 	%r274, %r273, 2;
	add.s32 	%r275, %r252, %r274;
	atom.shared.add.u32 	%r276, [%r275], 1;
	shr.u32 	%r277, %r114, %r477;
	and.b32  	%r278, %r277, %r256;
	shl.b32 	%r279, %r278, 2;
	add.s32 	%r280, %r252, %r279;
	atom.shared.add.u32 	%r281, [%r280], 1;
	shr.u32 	%r282, %r113, %r477;
	and.b32  	%r283, %r282, %r256;
	shl.b32 	%r284, %r283, 2;
	add.s32 	%r285, %r252, %r284;
	atom.shared.add.u32 	%r286, [%r285], 1;
	shr.u32 	%r287, %r112, %r477;
	and.b32  	%r288, %r287, %r256;
	shl.b32 	%r289, %r288, 2;
	add.s32 	%r290, %r252, %r289;
	atom.shared.add.u32 	%r291, [%r290], 1;
	shr.u32 	%r292, %r111, %r477;
	and.b32  	%r293, %r292, %r256;
	shl.b32 	%r294, %r293, 2;
	add.s32 	%r295, %r252, %r294;
	atom.shared.add.u32 	%r296, [%r295], 1;
	shr.u32 	%r297, %r110, %r477;
	and.b32  	%r298, %r297, %r256;
	shl.b32 	%r299, %r298, 2;
	add.s32 	%r300, %r252, %r299;
	atom.shared.add.u32 	%r301, [%r300], 1;
	shr.u32 	%r302, %r109, %r477;
	and.b32  	%r303, %r302, %r256;
	shl.b32 	%r304, %r303, 2;
	add.s32 	%r305, %r252, %r304;
	atom.shared.add.u32 	%r306, [%r305], 1;
	shr.u32 	%r307, %r108, %r477;
	and.b32  	%r308, %r307, %r256;
	shl.b32 	%r309, %r308, 2;
	add.s32 	%r310, %r252, %r309;
	atom.shared.add.u32 	%r311, [%r310], 1;
	shr.u32 	%r312, %r107, %r477;
	and.b32  	%r313, %r312, %r256;
	shl.b32 	%r314, %r313, 2;
	add.s32 	%r315, %r252, %r314;
	atom.shared.add.u32 	%r316, [%r315], 1;
	shr.u32 	%r317, %r106, %r477;
	and.b32  	%r318, %r317, %r256;
	shl.b32 	%r319, %r318, 2;
	add.s32 	%r320, %r252, %r319;
	atom.shared.add.u32 	%r321, [%r320], 1;
	shr.u32 	%r322, %r105, %r477;
	and.b32  	%r323, %r322, %r256;
	shl.b32 	%r324, %r323, 2;
	add.s32 	%r325, %r252, %r324;
	atom.shared.add.u32 	%r326, [%r325], 1;
	shr.u32 	%r327, %r104, %r477;
	and.b32  	%r328, %r327, %r256;
	shl.b32 	%r329, %r328, 2;
	add.s32 	%r330, %r252, %r329;
	atom.shared.add.u32 	%r331, [%r330], 1;
	shr.u32 	%r332, %r103, %r477;
	and.b32  	%r333, %r332, %r256;
	shl.b32 	%r334, %r333, 2;
	add.s32 	%r335, %r252, %r334;
	atom.shared.add.u32 	%r336, [%r335], 1;
	add.s32 	%r477, %r477, 8;
	add.s32 	%r476, %r476, 1;
	setp.lt.s32 	%p43, %r477, %r175;
	@%p43 bra 	$L__BB27_68;
$L__BB27_69:
	add.s64 	%rd136, %rd136, %rd4;
	setp.lt.u64 	%p44, %rd136, %rd9;
	@%p44 bra 	$L__BB27_32;
$L__BB27_70:
	bar.sync 	0;
	@%p1 bra 	$L__BB27_152;
	setp.lt.u32 	%p45, %r1, 7;
	mov.b32 	%r480, 0;
	@%p45 bra 	$L__BB27_90;
	mov.b32 	%r478, 0;
$L__BB27_73:
	.pragma "nounroll";
	shl.b32 	%r339, %r478, 10;
	add.s32 	%r124, %r6, %r339;
	ld.shared.u32 	%r125, [%r124];
	setp.eq.s32 	%p46, %r125, 0;
	@%p46 bra 	$L__BB27_75;
	cvt.u32.u64 	%r340, %rd5;
	shl.b32 	%r341, %r478, 8;
	add.s32 	%r342, %r341, %r340;
	mul.wide.u32 	%rd30, %r342, 8;
	add.s64 	%rd31, %rd2, %rd30;
	cvt.u64.u32 	%rd32, %r125;
	atom.global.add.u64 	%rd33, [%rd31], %rd32;
$L__BB27_75:
	ld.shared.u32 	%r126, [%r124+1024];
	setp.eq.s32 	%p47, %r126, 0;
	@%p47 bra 	$L__BB27_77;
	cvt.u32.u64 	%r343, %rd5;
	shl.b32 	%r344, %r478, 8;
	add.s32 	%r345, %r344, %r343;
	add.s32 	%r346, %r345, 256;
	mul.wide.u32 	%rd34, %r346, 8;
	add.s64 	%rd35, %rd2, %rd34;
	cvt.u64.u32 	%rd36, %r126;
	atom.global.add.u64 	%rd37, [%rd35], %rd36;
$L__BB27_77:
	ld.shared.u32 	%r127, [%r124+2048];
	setp.eq.s32 	%p48, %r127, 0;
	@%p48 bra 	$L__BB27_79;
	cvt.u32.u64 	%r347, %rd5;
	shl.b32 	%r348, %r478, 8;
	add.s32 	%r349, %r348, %r347;
	add.s32 	%r350, %r349, 512;
	mul.wide.u32 	%rd38, %r350, 8;
	add.s64 	%rd39, %rd2, %rd38;
	cvt.u64.u32 	%rd40, %r127;
	atom.global.add.u64 	%rd41, [%rd39], %rd40;
$L__BB27_79:
	ld.shared.u32 	%r128, [%r124+3072];
	setp.eq.s32 	%p49, %r128, 0;
	@%p49 bra 	$L__BB27_81;
	cvt.u32.u64 	%r351, %rd5;
	shl.b32 	%r352, %r478, 8;
	add.s32 	%r353, %r352, %r351;
	add.s32 	%r354, %r353, 768;
	mul.wide.u32 	%rd42, %r354, 8;
	add.s64 	%rd43, %rd2, %rd42;
	cvt.u64.u32 	%rd44, %r128;
	atom.global.add.u64 	%rd45, [%rd43], %rd44;
$L__BB27_81:
	ld.shared.u32 	%r129, [%r124+4096];
	setp.eq.s32 	%p50, %r129, 0;
	@%p50 bra 	$L__BB27_83;
	cvt.u32.u64 	%r355, %rd5;
	shl.b32 	%r356, %r478, 8;
	add.s32 	%r357, %r356, %r355;
	add.s32 	%r358, %r357, 1024;
	mul.wide.u32 	%rd46, %r358, 8;
	add.s64 	%rd47, %rd2, %rd46;
	cvt.u64.u32 	%rd48, %r129;
	atom.global.add.u64 	%rd49, [%rd47], %rd48;
$L__BB27_83:
	ld.shared.u32 	%r130, [%r124+5120];
	setp.eq.s32 	%p51, %r130, 0;
	@%p51 bra 	$L__BB27_85;
	cvt.u32.u64 	%r359, %rd5;
	shl.b32 	%r360, %r478, 8;
	add.s32 	%r361, %r360, %r359;
	add.s32 	%r362, %r361, 1280;
	mul.wide.u32 	%rd50, %r362, 8;
	add.s64 	%rd51, %rd2, %rd50;
	cvt.u64.u32 	%rd52, %r130;
	atom.global.add.u64 	%rd53, [%rd51], %rd52;
$L__BB27_85:
	ld.shared.u32 	%r131, [%r124+6144];
	setp.eq.s32 	%p52, %r131, 0;
	@%p52 bra 	$L__BB27_87;
	cvt.u32.u64 	%r363, %rd5;
	shl.b32 	%r364, %r478, 8;
	add.s32 	%r365, %r364, %r363;
	add.s32 	%r366, %r365, 1536;
	mul.wide.u32 	%rd54, %r366, 8;
	add.s64 	%rd55, %rd2, %rd54;
	cvt.u64.u32 	%rd56, %r131;
	atom.global.add.u64 	%rd57, [%rd55], %rd56;
$L__BB27_87:
	ld.shared.u32 	%r132, [%r124+7168];
	setp.eq.s32 	%p53, %r132, 0;
	@%p53 bra 	$L__BB27_89;
	cvt.u32.u64 	%r367, %rd5;
	shl.b32 	%r368, %r478, 8;
	add.s32 	%r369, %r368, %r367;
	add.s32 	%r370, %r369, 1792;
	mul.wide.u32 	%rd58, %r370, 8;
	add.s64 	%rd59, %rd2, %rd58;
	cvt.u64.u32 	%rd60, %r132;
	atom.global.add.u64 	%rd61, [%rd59], %rd60;
$L__BB27_89:
	add.s32 	%r478, %r478, 8;
	setp.ne.s32 	%p54, %r478, %r16;
	mov.u32 	%r480, %r16;
	@%p54 bra 	$L__BB27_73;
$L__BB27_90:
	add.s32 	%r135, %r5, -1;
	setp.eq.s32 	%p55, %r3, 0;
	@%p55 bra 	$L__BB27_111;
	setp.lt.u32 	%p56, %r4, 3;
	@%p56 bra 	$L__BB27_101;
	shl.b32 	%r371, %r480, 10;
	add.s32 	%r136, %r6, %r371;
	ld.shared.u32 	%r137, [%r136];
	setp.eq.s32 	%p57, %r137, 0;
	@%p57 bra 	$L__BB27_94;
	cvt.u32.u64 	%r372, %rd5;
	shl.b32 	%r373, %r480, 8;
	add.s32 	%r374, %r373, %r372;
	mul.wide.u32 	%rd62, %r374, 8;
	add.s64 	%rd63, %rd2, %rd62;
	cvt.u64.u32 	%rd64, %r137;
	atom.global.add.u64 	%rd65, [%rd63], %rd64;
$L__BB27_94:
	ld.shared.u32 	%r138, [%r136+1024];
	setp.eq.s32 	%p58, %r138, 0;
	@%p58 bra 	$L__BB27_96;
	cvt.u32.u64 	%r375, %rd5;
	shl.b32 	%r376, %r480, 8;
	add.s32 	%r377, %r376, %r375;
	add.s32 	%r378, %r377, 256;
	mul.wide.u32 	%rd66, %r378, 8;
	add.s64 	%rd67, %rd2, %rd66;
	cvt.u64.u32 	%rd68, %r138;
	atom.global.add.u64 	%rd69, [%rd67], %rd68;
$L__BB27_96:
	ld.shared.u32 	%r139, [%r136+2048];
	setp.eq.s32 	%p59, %r139, 0;
	@%p59 bra 	$L__BB27_98;
	cvt.u32.u64 	%r379, %rd5;
	shl.b32 	%r380, %r480, 8;
	add.s32 	%r381, %r380, %r379;
	add.s32 	%r382, %r381, 512;
	mul.wide.u32 	%rd70, %r382, 8;
	add.s64 	%rd71, %rd2, %rd70;
	cvt.u64.u32 	%rd72, %r139;
	atom.global.add.u64 	%rd73, [%rd71], %rd72;
$L__BB27_98:
	ld.shared.u32 	%r140, [%r136+3072];
	setp.eq.s32 	%p60, %r140, 0;
	@%p60 bra 	$L__BB27_100;
	cvt.u32.u64 	%r383, %rd5;
	shl.b32 	%r384, %r480, 8;
	add.s32 	%r385, %r384, %r383;
	add.s32 	%r386, %r385, 768;
	mul.wide.u32 	%rd74, %r386, 8;
	add.s64 	%rd75, %rd2, %rd74;
	cvt.u64.u32 	%rd76, %r140;
	atom.global.add.u64 	%rd77, [%rd75], %rd76;
$L__BB27_100:
	add.s32 	%r480, %r480, 4;
$L__BB27_101:
	setp.eq.s32 	%p61, %r5, 0;
	@%p61 bra 	$L__BB27_111;
	setp.eq.s32 	%p62, %r135, 0;
	@%p62 bra 	$L__BB27_108;
	shl.b32 	%r387, %r480, 10;
	add.s32 	%r143, %r6, %r387;
	ld.shared.u32 	%r144, [%r143];
	setp.eq.s32 	%p63, %r144, 0;
	@%p63 bra 	$L__BB27_105;
	cvt.u32.u64 	%r388, %rd5;
	shl.b32 	%r389, %r480, 8;
	add.s32 	%r390, %r389, %r388;
	mul.wide.u32 	%rd78, %r390, 8;
	add.s64 	%rd79, %rd2, %rd78;
	cvt.u64.u32 	%rd80, %r144;
	atom.global.add.u64 	%rd81, [%rd79], %rd80;
$L__BB27_105:
	ld.shared.u32 	%r145, [%r143+1024];
	setp.eq.s32 	%p64, %r145, 0;
	@%p64 bra 	$L__BB27_107;
	cvt.u32.u64 	%r391, %rd5;
	shl.b32 	%r392, %r480, 8;
	add.s32 	%r393, %r392, %r391;
	add.s32 	%r394, %r393, 256;
	mul.wide.u32 	%rd82, %r394, 8;
	add.s64 	%rd83, %rd2, %rd82;
	cvt.u64.u32 	%rd84, %r145;
	atom.global.add.u64 	%rd85, [%rd83], %rd84;
$L__BB27_107:
	add.s32 	%r480, %r480, 2;
$L__BB27_108:
	setp.eq.s32 	%p65, %r17, 0;
	@%p65 bra 	$L__BB27_111;
	shl.b32 	%r395, %r480, 10;
	add.s32 	%r396, %r6, %r395;
	ld.shared.u32 	%r148, [%r396];
	setp.eq.s32 	%p66, %r148, 0;
	@%p66 bra 	$L__BB27_111;
	cvt.u32.u64 	%r397, %rd5;
	shl.b32 	%r398, %r480, 8;
	add.s32 	%r399, %r398, %r397;
	mul.wide.u32 	%rd86, %r399, 8;
	add.s64 	%rd87, %rd2, %rd86;
	cvt.u64.u32 	%rd88, %r148;
	atom.global.add.u64 	%rd89, [%rd87], %rd88;
$L__BB27_111:
	cvt.u32.u64 	%r400, %rd5;
	setp.gt.u32 	%p67, %r400, 127;
	@%p67 bra 	$L__BB27_152;
	setp.lt.u32 	%p68, %r1, 7;
	mov.b32 	%r484, 0;
	@%p68 bra 	$L__BB27_131;
	mov.b32 	%r482, 0;
$L__BB27_114:
	.pragma "nounroll";
	shl.b32 	%r404, %r482, 10;
	add.s32 	%r150, %r6, %r404;
	ld.shared.u32 	%r151, [%r150+512];
	setp.eq.s32 	%p69, %r151, 0;
	shl.b32 	%r405, %r482, 8;
	add.s32 	%r406, %r405, %r400;
	mul.wide.u32 	%rd90, %r406, 8;
	add.s64 	%rd15, %rd2, %rd90;
	@%p69 bra 	$L__BB27_116;
	cvt.u64.u32 	%rd91, %r151;
	atom.global.add.u64 	%rd92, [%rd15+1024], %rd91;
$L__BB27_116:
	ld.shared.u32 	%r152, [%r150+1536];
	setp.eq.s32 	%p70, %r152, 0;
	@%p70 bra 	$L__BB27_118;
	cvt.u64.u32 	%rd93, %r152;
	atom.global.add.u64 	%rd94, [%rd15+3072], %rd93;
$L__BB27_118:
	ld.shared.u32 	%r153, [%r150+2560];
	setp.eq.s32 	%p71, %r153, 0;
	@%p71 bra 	$L__BB27_120;
	cvt.u64.u32 	%rd95, %r153;
	atom.global.add.u64 	%rd96, [%rd15+5120], %rd95;
$L__BB27_120:
	ld.shared.u32 	%r154, [%r150+3584];
	setp.eq.s32 	%p72, %r154, 0;
	@%p72 bra 	$L__BB27_122;
	cvt.u64.u32 	%rd97, %r154;
	atom.global.add.u64 	%rd98, [%rd15+7168], %rd97;
$L__BB27_122:
	ld.shared.u32 	%r155, [%r150+4608];
	setp.eq.s32 	%p73, %r155, 0;
	@%p73 bra 	$L__BB27_124;
	cvt.u64.u32 	%rd99, %r155;
	atom.global.add.u64 	%rd100, [%rd15+9216], %rd99;
$L__BB27_124:
	ld.shared.u32 	%r156, [%r150+5632];
	setp.eq.s32 	%p74, %r156, 0;
	@%p74 bra 	$L__BB27_126;
	cvt.u64.u32 	%rd101, %r156;
	atom.global.add.u64 	%rd102, [%rd15+11264], %rd101;
$L__BB27_126:
	ld.shared.u32 	%r157, [%r150+6656];
	setp.eq.s32 	%p75, %r157, 0;
	@%p75 bra 	$L__BB27_128;
	cvt.u64.u32 	%rd103, %r157;
	atom.global.add.u64 	%rd104, [%rd15+13312], %rd103;
$L__BB27_128:
	ld.shared.u32 	%r158, [%r150+7680];
	setp.eq.s32 	%p76, %r158, 0;
	@%p76 bra 	$L__BB27_130;
	cvt.u64.u32 	%rd105, %r158;
	atom.global.add.u64 	%rd106, [%rd15+15360], %rd105;
$L__BB27_130:
	add.s32 	%r482, %r482, 8;
	setp.ne.s32 	%p77, %r482, %r16;
	mov.u32 	%r484, %r16;
	@%p77 bra 	$L__BB27_114;
$L__BB27_131:
	setp.eq.s32 	%p78, %r3, 0;
	@%p78 bra 	$L__BB27_152;
	setp.lt.u32 	%p79, %r4, 3;
	@%p79 bra 	$L__BB27_142;
	shl.b32 	%r407, %r484, 10;
	add.s32 	%r161, %r6, %r407;
	ld.shared.u32 	%r162, [%r161+512];
	setp.eq.s32 	%p80, %r162, 0;
	@%p80 bra 	$L__BB27_135;
	shl.b32 	%r409, %r484, 8;
	add.s32 	%r410, %r409, %r400;
	mul.wide.u32 	%rd107, %r410, 8;
	add.s64 	%rd108, %rd2, %rd107;
	cvt.u64.u32 	%rd109, %r162;
	atom.global.add.u64 	%rd110, [%rd108+1024], %rd109;
$L__BB27_135:
	ld.shared.u32 	%r163, [%r161+1536];
	setp.eq.s32 	%p81, %r163, 0;
	@%p81 bra 	$L__BB27_137;
	shl.b32 	%r412, %r484, 8;
	add.s32 	%r413, %r412, %r400;
	add.s32 	%r414, %r413, 256;
	mul.wide.u32 	%rd111, %r414, 8;
	add.s64 	%rd112, %rd2, %rd111;
	cvt.u64.u32 	%rd113, %r163;
	atom.global.add.u64 	%rd114, [%rd112+1024], %rd113;
$L__BB27_137:
	ld.shared.u32 	%r164, [%r161+2560];
	setp.eq.s32 	%p82, %r164, 0;
	@%p82 bra 	$L__BB27_139;
	shl.b32 	%r416, %r484, 8;
	add.s32 	%r417, %r416, %r400;
	add.s32 	%r418, %r417, 512;
	mul.wide.u32 	%rd115, %r418, 8;
	add.s64 	%rd116, %rd2, %rd115;
	cvt.u64.u32 	%rd117, %r164;
	atom.global.add.u64 	%rd118, [%rd116+1024], %rd117;
$L__BB27_139:
	ld.shared.u32 	%r165, [%r161+3584];
	setp.eq.s32 	%p83, %r165, 0;
	@%p83 bra 	$L__BB27_141;
	shl.b32 	%r420, %r484, 8;
	add.s32 	%r421, %r420, %r400;
	add.s32 	%r422, %r421, 768;
	mul.wide.u32 	%rd119, %r422, 8;
	add.s64 	%rd120, %rd2, %rd119;
	cvt.u64.u32 	%rd121, %r165;
	atom.global.add.u64 	%rd122, [%rd120+1024], %rd121;
$L__BB27_141:
	add.s32 	%r484, %r484, 4;
$L__BB27_142:
	setp.eq.s32 	%p84, %r5, 0;
	@%p84 bra 	$L__BB27_152;
	setp.eq.s32 	%p85, %r135, 0;
	@%p85 bra 	$L__BB27_149;
	shl.b32 	%r423, %r484, 10;
	add.s32 	%r168, %r6, %r423;
	ld.shared.u32 	%r169, [%r168+512];
	setp.eq.s32 	%p86, %r169, 0;
	@%p86 bra 	$L__BB27_146;
	shl.b32 	%r425, %r484, 8;
	add.s32 	%r426, %r425, %r400;
	mul.wide.u32 	%rd123, %r426, 8;
	add.s64 	%rd124, %rd2, %rd123;
	cvt.u64.u32 	%rd125, %r169;
	atom.global.add.u64 	%rd126, [%rd124+1024], %rd125;
$L__BB27_146:
	ld.shared.u32 	%r170, [%r168+1536];
	setp.eq.s32 	%p87, %r170, 0;
	@%p87 bra 	$L__BB27_148;
	shl.b32 	%r428, %r484, 8;
	add.s32 	%r429, %r428, %r400;
	add.s32 	%r430, %r429, 256;
	mul.wide.u32 	%rd127, %r430, 8;
	add.s64 	%rd128, %rd2, %rd127;
	cvt.u64.u32 	%rd129, %r170;
	atom.global.add.u64 	%rd130, [%rd128+1024], %rd129;
$L__BB27_148:
	add.s32 	%r484, %r484, 2;
$L__BB27_149:
	setp.eq.s32 	%p88, %r17, 0;
	@%p88 bra 	$L__BB27_152;
	shl.b32 	%r431, %r484, 10;
	add.s32 	%r432, %r6, %r431;
	ld.shared.u32 	%r173, [%r432+512];
	setp.eq.s32 	%p89, %r173, 0;
	@%p89 bra 	$L__BB27_152;
	shl.b32 	%r434, %r484, 8;
	add.s32 	%r435, %r434, %r400;
	mul.wide.u32 	%rd131, %r435, 8;
	add.s64 	%rd132, %rd2, %rd131;
	cvt.u64.u32 	%rd133, %r173;
	atom.global.add.u64 	%rd134, [%rd132+1024], %rd133;
$L__BB27_152:
	bar.sync 	0;
	add.s64 	%rd135, %rd135, 1;
	setp.ne.s64 	%p90, %rd135, %rd6;
	@%p90 bra 	$L__BB27_2;
$L__BB27_153:
	ret;

}
	// .globl	_ZN3cub18CUB_300001_SM_10006detail10radix_sort33DeviceRadixSortExclusiveSumKernelINS1_5radix10policy_hubIiiyE10Policy1000EyEEvPT0_
.visible .entry _ZN3cub18CUB_300001_SM_10006detail10radix_sort33DeviceRadixSortExclusiveSumKernelINS1_5radix10policy_hubIiiyE10Policy1000EyEEvPT0_(
	.param .u64 .ptr .align 1 _ZN3cub18CUB_300001_SM_10006detail10radix_sort33DeviceRadixSortExclusiveSumKernelINS1_5radix10policy_hubIiiyE10Policy1000EyEEvPT0__param_0
)
{
	.reg .pred 	%p<4>;
	.reg .b32 	%r<28>;
	.reg .b64 	%rd<54>;
	// demoted variable
	.shared .align 16 .b8 _ZZN3cub18CUB_300001_SM_10006detail10radix_sort33DeviceRadixSortExclusiveSumKernelINS1_5radix10policy_hubIiiyE10Policy1000EyEEvPT0_E12temp_storage[2336];
	ld.param.u64 	%rd5, [_ZN3cub18CUB_300001_SM_10006detail10radix_sort33DeviceRadixSortExclusiveSumKernelINS1_5radix10policy_hubIiiyE10Policy1000EyEEvPT0__param_0];
	cvta.to.global.u64 	%rd6, %rd5;
	mov.u32 	%r3, %ctaid.x;
	shl.b32 	%r4, %r3, 8;
	mov.u32 	%r1, %tid.x;
	setp.gt.u32 	%p1, %r1, 255;
	add.s32 	%r5, %r4, %r1;
	mul.wide.s32 	%rd7, %r5, 8;
	add.s64 	%rd1, %rd6, %rd7;
	@%p1 bra 	$L__BB28_2;
	ld.global.u64 	%rd53, [%rd1];
$L__BB28_2:
	shr.u32 	%r6, %r1, 3;
	add.s32 	%r7, %r6, %r1;
	shl.b32 	%r8, %r7, 3;
	mov.u32 	%r9, _ZZN3cub18CUB_300001_SM_10006detail10radix_sort33DeviceRadixSortExclusiveSumKernelINS1_5radix10policy_hubIiiyE10Policy1000EyEEvPT0_E12temp_storage;
	add.s32 	%r10, %r9, %r8;
	add.s32 	%r2, %r10, 16;
	st.shared.u64 	[%r10+16], %rd53;
	bar.sync 	0;
	setp.gt.u32 	%p2, %r1, 31;
	@%p2 bra 	$L__BB28_4;
	mad.lo.s32 	%r27, %r1, 72, %r9;
	ld.shared.u64 	%rd23, [%r27+16];
	ld.shared.u64 	%rd24, [%r27+24];
	ld.shared.u64 	%rd25, [%r27+32];
	ld.shared.u64 	%rd26, [%r27+40];
	ld.shared.u64 	%rd27, [%r27+48];
	ld.shared.u64 	%rd28, [%r27+56];
	ld.shared.u64 	%rd29, [%r27+64];
	ld.shared.u64 	%rd30, [%r27+72];
	add.s64 	%rd31, %rd24, %rd23;
	add.s64 	%rd32, %rd31, %rd25;
	add.s64 	%rd33, %rd32, %rd26;
	add.s64 	%rd34, %rd33, %rd27;
	add.s64 	%rd35, %rd34, %rd28;
	add.s64 	%rd36, %rd35, %rd29;
	add.s64 	%rd10, %rd36, %rd30;
	mov.b32 	%r11, 1;
	mov.b32 	%r24, 0;
	mov.b32 	%r25, -1;
	// begin inline asm
	{  .reg .u64 r0;  .reg .u32 lo;  .reg .u32 hi;  .reg .pred p;  mov.b64 {lo, hi}, %rd10;  shfl.sync.up.b32 lo|p, lo, %r11, %r24, %r25;  shfl.sync.up.b32 hi|p, hi, %r11, %r24, %r25;  mov.b64 r0, {lo, hi};  @p add.u64 r0, r0, %rd10;  mov.u64 %rd8, r0;}
	// end inline asm
	mov.b32 	%r14, 2;
	// begin inline asm
	{  .reg .u64 r0;  .reg .u32 lo;  .reg .u32 hi;  .reg .pred p;  mov.b64 {lo, hi}, %rd8;  shfl.sync.up.b32 lo|p, lo, %r14, %r24, %r25;  shfl.sync.up.b32 hi|p, hi, %r14, %r24, %r25;  mov.b64 r0, {lo, hi};  @p add.u64 r0, r0, %rd8;  mov.u64 %rd11, r0;}
	// end inline asm
	mov.b32 	%r17, 4;
	// begin inline asm
	{  .reg .u64 r0;  .reg .u32 lo;  .reg .u32 hi;  .reg .pred p;  mov.b64 {lo, hi}, %rd11;  shfl.sync.up.b32 lo|p, lo, %r17, %r24, %r25;  shfl.sync.up.b32 hi|p, hi, %r17, %r24, %r25;  mov.b64 r0, {lo, hi};  @p add.u64 r0, r0, %rd11;  mov.u64 %rd14, r0;}
	// end inline asm
	mov.b32 	%r20, 8;
	// begin inline asm
	{  .reg .u64 r0;  .reg .u32 lo;  .reg .u32 hi;  .reg .pred p;  mov.b64 {lo, hi}, %rd14;  shfl.sync.up.b32 lo|p, lo, %r20, %r24, %r25;  shfl.sync.up.b32 hi|p, hi, %r20, %r24, %r25;  mov.b64 r0, {lo, hi};  @p add.u64 r0, r0, %rd14;  mov.u64 %rd17, r0;}
	// end inline asm
	mov.b32 	%r23, 16;
	// begin inline asm
	{  .reg .u64 r0;  .reg .u32 lo;  .reg .u32 hi;  .reg .pred p;  mov.b64 {lo, hi}, %rd17;  shfl.sync.up.b32 lo|p, lo, %r23, %r24, %r25;  shfl.sync.up.b32 hi|p, hi, %r23, %r24, %r25;  mov.b64 r0, {lo, hi};  @p add.u64 r0, r0, %rd17;  mov.u64 %rd20, r0;}
	// end inline asm
	sub.s64 	%rd37, %rd20, %rd10;
	ld.shared.u64 	%rd38, [%r27+16];
	ld.shared.u64 	%rd39, [%r27+24];
	ld.shared.u64 	%rd40, [%r27+32];
	ld.shared.u64 	%rd41, [%r27+40];
	ld.shared.u64 	%rd42, [%r27+48];
	ld.shared.u64 	%rd43, [%r27+56];
	ld.shared.u64 	%rd44, [%r27+64];
	add.s64 	%rd45, %rd38, %rd37;
	add.s64 	%rd46, %rd39, %rd45;
	add.s64 	%rd47, %rd40, %rd46;
	add.s64 	%rd48, %rd41, %rd47;
	add.s64 	%rd49, %rd42, %rd48;
	add.s64 	%rd50, %rd43, %rd49;
	add.s64 	%rd51, %rd44, %rd50;
	st.shared.u64 	[%r27+16], %rd37;
	st.shared.u64 	[%r27+24], %rd45;
	st.shared.u64 	[%r27+32], %rd46;
	st.shared.u64 	[%r27+40], %rd47;
	st.shared.u64 	[%r27+48], %rd48;
	st.shared.u64 	[%r27+56], %rd49;
	st.shared.u64 	[%r27+64], %rd50;
	st.shared.u64 	[%r27+72], %rd51;
$L__BB28_4:
	setp.gt.u32 	%p3, %r1, 255;
	bar.sync 	0;
	@%p3 bra 	$L__BB28_6;
	ld.shared.u64 	%rd52, [%r2];
	st.global.u64 	[%rd1], %rd52;
$L__BB28_6:
	ret;

}
	// .globl	_ZN3cub18CUB_300001_SM_10006detail10radix_sort29DeviceRadixSortOnesweepKernelINS1_5radix10policy_hubIiiyE10Policy1000ELNS0_9SortOrderE0EiiyiiNS1_21identity_decomposer_tEEEvPT5_SB_PT3_PKSC_PT1_PKSG_PT2_PKSK_T4_iiT6_
.visible .entry _ZN3cub18CUB_300001_SM_10006detail10radix_sort29DeviceRadixSortOnesweepKernelINS1_5radix10policy_hubIiiyE10Policy1000ELNS0_9SortOrderE0EiiyiiNS1_21identity_decomposer_tEEEvPT5_SB_PT3_PKSC_PT1_PKSG_PT2_PKSK_T4_iiT6_(
	.param .u64 .ptr .align 1 _ZN3cub18CUB_300001_SM_10006detail10radix_sort29DeviceRadixSortOnesweepKernelINS1_5radix10policy_hubIiiyE10Policy1000ELNS0_9SortOrderE0EiiyiiNS1_21identity_decomposer_tEEEvPT5_SB_PT3_PKSC_PT1_PKSG_PT2_PKSK_T4_iiT6__param_0,
	.param .u64 .ptr .align 1 _ZN3cub18CUB_300001_SM_10006detail10radix_sort29DeviceRadixSortOnesweepKernelINS1_5radix10policy_hubIiiyE10Policy1000ELNS0_9SortOrderE0EiiyiiNS1_21identity_decomposer_tEEEvPT5_SB_PT3_PKSC_PT1_PKSG_PT2_PKSK_T4_iiT6__param_1,
	.param .u64 .ptr .align 1 _ZN3cub18CUB_300001_SM_10006detail10radix_sort29DeviceRadixSortOnesweepKernelINS1_5radix10policy_hubIiiyE10Policy1000ELNS0_9SortOrderE0EiiyiiNS1_21identity_decomposer_tEEEvPT5_SB_PT3_PKSC_PT1_PKSG_PT2_PKSK_T4_iiT6__param_2,
	.param .u64 .ptr .align 1 _ZN3cub18CUB_300001_SM_10006detail10radix_sort29DeviceRadixSortOnesweepKernelINS1_5radix10policy_hubIiiyE10Policy1000ELNS0_9SortOrderE0EiiyiiNS1_21identity_decomposer_tEEEvPT5_SB_PT3_PKSC_PT1_PKSG_PT2_PKSK_T4_iiT6__param_3,
	.param .u64 .ptr .align 1 _ZN3cub18CUB_300001_SM_10006detail10radix_sort29DeviceRadixSortOnesweepKernelINS1_5radix10policy_hubIiiyE10Policy1000ELNS0_9SortOrderE0EiiyiiNS1_21identity_decomposer_tEEEvPT5_SB_PT3_PKSC_PT1_PKSG_PT2_PKSK_T4_iiT6__param_4,
	.param .u64 .ptr .align 1 _ZN3cub18CUB_300001_SM_10006detail10radix_sort29DeviceRadixSortOnesweepKernelINS1_5radix10policy_hubIiiyE10Policy1000ELNS0_9SortOrderE0EiiyiiNS1_21identity_decomposer_tEEEvPT5_SB_PT3_PKSC_PT1_PKSG_PT2_PKSK_T4_iiT6__param_5,
	.param .u64 .ptr .align 1 _ZN3cub18CUB_300001_SM_10006detail10radix_sort29DeviceRadixSortOnesweepKernelINS1_5radix10policy_hubIiiyE10Policy1000ELNS0_9SortOrderE0EiiyiiNS1_21identity_decomposer_tEEEvPT5_SB_PT3_PKSC_PT1_PKSG_PT2_PKSK_T4_iiT6__param_6,
	.param .u64 .ptr .align 1 _ZN3cub18CUB_300001_SM_10006detail10radix_sort29DeviceRadixSortOnesweepKernelINS1_5radix10policy_hubIiiyE10Policy1000ELNS0_9SortOrderE0EiiyiiNS1_21identity_decomposer_tEEEvPT5_SB_PT3_PKSC_PT1_PKSG_PT2_PKSK_T4_iiT6__param_7,
	.param .u32 _ZN3cub18CUB_300001_SM_10006detail10radix_sort29DeviceRadixSortOnesweepKernelINS1_5radix10policy_hubIiiyE10Policy1000ELNS0_9SortOrderE0EiiyiiNS1_21identity_decomposer_tEEEvPT5_SB_PT3_PKSC_PT1_PKSG_PT2_PKSK_T4_iiT6__param_8,
	.param .u32 _ZN3cub18CUB_300001_SM_10006detail10radix_sort29DeviceRadixSortOnesweepKernelINS1_5radix10policy_hubIiiyE10Policy1000ELNS0_9SortOrderE0EiiyiiNS1_21identity_decomposer_tEEEvPT5_SB_PT3_PKSC_PT1_PKSG_PT2_PKSK_T4_iiT6__param_9,
	.param .u32 _ZN3cub18CUB_300001_SM_10006detail10radix_sort29DeviceRadixSortOnesweepKernelINS1_5radix10policy_hubIiiyE10Policy1000ELNS0_9SortOrderE0EiiyiiNS1_21identity_decomposer_tEEEvPT5_SB_PT3_PKSC_PT1_PKSG_PT2_PKSK_T4_iiT6__param_10,
	.param .align 1 .b8 _ZN3cub18CUB_300001_SM_10006detail10radix_sort29DeviceRadixSortOnesweepKernelINS1_5radix10policy_hubIiiyE10Policy1000ELNS0_9SortOrderE0EiiyiiNS1_21identity_decomposer_tEEEvPT5_SB_PT3_PKSC_PT1_PKSG_PT2_PKSK_T4_iiT6__param_11[1]
)
.maxntid 384
{
	.reg .pred 	%p<205>;
	.reg .b32 	%r<2283>;
	.reg .b64 	%rd<457>;
	// demoted variable
	.shared .align 16 .b8 _ZZN3cub18CUB_300001_SM_10006detail10radix_sort29DeviceRadixSortOnesweepKernelINS1_5radix10policy_hubIiiyE10Policy1000ELNS0_9SortOrderE0EiiyiiNS1_21identity_decomposer_tEEEvPT5_SB_PT3_PKSC_PT1_PKSG_PT2_PKSK_T4_iiT6_E1s[28160];
	ld.param.u64 	%rd43, [_ZN3cub18CUB_300001_SM_10006detail10radix_sort29DeviceRadixSortOnesweepKernelINS1_5radix10policy_hubIiiyE10Policy1000ELNS0_9SortOrderE0EiiyiiNS1_21identity_decomposer_tEEEvPT5_SB_PT3_PKSC_PT1_PKSG_PT2_PKSK_T4_iiT6__param_0];
	ld.param.u64 	%rd44, [_ZN3cub18CUB_300001_SM_10006detail10radix_sort29DeviceRadixSortOnesweepKernelINS1_5radix10policy_hubIiiyE10Policy1000ELNS0_9SortOrderE0EiiyiiNS1_21identity_decomposer_tEEEvPT5_SB_PT3_PKSC_PT1_PKSG_PT2_PKSK_T4_iiT6__param_1];
	ld.param.u64 	%rd47, [_ZN3cub18CUB_300001_SM_10006detail10radix_sort29DeviceRadixSortOnesweepKernelINS1_5radix10policy_hubIiiyE10Policy1000ELNS0_9SortOrderE0EiiyiiNS1_21identity_decomposer_tEEEvPT5_SB_PT3_PKSC_PT1_PKSG_PT2_PKSK_T4_iiT6__param_4];
	ld.param.u64 	%rd50, [_ZN3cub18CUB_300001_SM_10006detail10radix_sort29DeviceRadixSortOnesweepKernelINS1_5radix10policy_hubIiiyE10Policy1000ELNS0_9SortOrderE0EiiyiiNS1_21identity_decomposer_tEEEvPT5_SB_PT3_PKSC_PT1_PKSG_PT2_PKSK_T4_iiT6__param_5];
	cvta.to.global.u64 	%rd1, %rd47;
	cvta.to.global.u64 	%rd2, %rd43;
	cvta.to.global.u64 	%rd3, %rd50;
	mov.u32 	%r1, %tid.x;
	// begin inline asm
	mov.u32 %r443, %laneid;
	// end inline asm
	setp.ne.s32 	%p1, %r1, 0;
	@%p1 bra 	$L__BB29_2;
	cvta.to.global.u64 	%rd51, %rd44;
	atom.global.add.u32 	%r444, [%rd51], 1;
	st.shared.u32 	[_ZZN3cub18CUB_300001_SM_10006detail10radix_sort29DeviceRadixSortOnesweepKernelINS1_5radix10policy_hubIiiyE10Policy1000ELNS0_9SortOrderE0EiiyiiNS1_21identity_decomposer_tEEEvPT5_SB_PT3_PKSC_PT1_PKSG_PT2_PKSK_T4_iiT6_E1s+26112], %r444;
$L__BB29_2:
	ld.param.u32 	%r2078, [_ZN3cub18CUB_300001_SM_10006detail10radix_sort29DeviceRadixSortOnesweepKernelINS1_5radix10policy_hubIiiyE10Policy1000ELNS0_9SortOrderE0EiiyiiNS1_21identity_decomposer_tEEEvPT5_SB_PT3_PKSC_PT1_PKSG_PT2_PKSK_T4_iiT6__param_8];
	bar.sync 	0;
	ld.shared.u32 	%r3, [_ZZN3cub18CUB_300001_SM_10006detail10radix_sort29DeviceRadixSortOnesweepKernelINS1_5radix10policy_hubIiiyE10Policy1000ELNS0_9SortOrderE0EiiyiiNS1_21identity_decomposer_tEEEvPT5_SB_PT3_PKSC_PT1_PKSG_PT2_PKSK_T4_iiT6_E1s+26112];
	mul.lo.s32 	%r445, %r3, 6528;
	add.s32 	%r4, %r445, 6528;
	setp.gt.s32 	%p2, %r4, %r2078;
	cvt.s64.s32 	%rd4, %r445;
	@%p2 bra 	$L__BB29_4;
	and.b32  	%r446, %r1, 31;
	and.b32  	%r447, %r1, 992;
	mul.lo.s32 	%r448, %r447, 17;
	or.b32  	%r449, %r448, %r446;
	cvt.u64.u32 	%rd52, %r449;
	add.s64 	%rd53, %rd52, %rd4;
	shl.b64 	%rd54, %rd53, 2;
	add.s64 	%rd55, %rd3, %rd54;
	ld.global.u32 	%r2165, [%rd55];
	ld.global.u32 	%r2164, [%rd55+128];
	ld.global.u32 	%r2163, [%rd55+256];
	ld.global.u32 	%r2162, [%rd55+384];
	ld.global.u32 	%r2161, [%rd55+512];
	ld.global.u32 	%r2160, [%rd55+640];
	ld.global.u32 	%r2159, [%rd55+768];
	ld.global.u32 	%r2158, [%rd55+896];
	ld.global.u32 	%r2157, [%rd55+1024];
	ld.global.u32 	%r2156, [%rd55+1152];
	ld.global.u32 	%r2155, [%rd55+1280];
	ld.global.u32 	%r2154, [%rd55+1408];
	ld.global.u32 	%r2153, [%rd55+1536];
	ld.global.u32 	%r2152, [%rd55+1664];
	ld.global.u32 	%r2151, [%rd55+1792];
	ld.global.u32 	%r2150, [%rd55+1920];
	ld.global.u32 	%r2149, [%rd55+2048];
	bra.uni 	$L__BB29_38;
$L__BB29_4:
	ld.param.u32 	%r2079, [_ZN3cub18CUB_300001_SM_10006detail10radix_sort29DeviceRadixSortOnesweepKernelINS1_5radix10policy_hubIiiyE10Policy1000ELNS0_9SortOrderE0EiiyiiNS1_21identity_decomposer_tEEEvPT5_SB_PT3_PKSC_PT1_PKSG_PT2_PKSK_T4_iiT6__param_8];
	cvt.u32.u64 	%r451, %rd4;
	sub.s32 	%r22, %r2079, %r451;
	and.b32  	%r452, %r1, 31;
	and.b32  	%r453, %r1, 992;
	mul.lo.s32 	%r454, %r453, 17;
	or.b32  	%r23, %r454, %r452;
	setp.ge.s32 	%p3, %r23, %r22;
	cvt.u64.u32 	%rd56, %r23;
	add.s64 	%rd57, %rd56, %rd4;
	shl.b64 	%rd58, %rd57, 2;
	add.s64 	%rd5, %rd3, %rd58;
	mov.b32 	%r2165, 2147483647;
	@%p3 bra 	$L__BB29_6;
	ld.global.u32 	%r2165, [%rd5];
$L__BB29_6:
	add.s32 	%r456, %r23, 32;
	setp.ge.s32 	%p4, %r456, %r22;
	mov.b32 	%r2164, 2147483647;
	@%p4 bra 	$L__BB29_8;
	ld.global.u32 	%r2164, [%rd5+128];
$L__BB29_8:
	add.s32 	%r458, %r23, 64;
	setp.ge.s32 	%p5, %r458, %r22;
	mov.b32 	%r2163, 2147483647;
	@%p5 bra 	$L__BB29_10;
	ld.global.u32 	%r2163, [%rd5+256];
$L__BB29_10:
	add.s32 	%r460, %r23, 96;
	setp.ge.s32 	%p6, %r460, %r22;
	mov.b32 	%r2162, 2147483647;
	@%p6 bra 	$L__BB29_12;
	ld.global.u32 	%r2162, [%rd5+384];
$L__BB29_12:
	add.s32 	%r462, %r23, 128;
	setp.ge.s32 	%p7, %r462, %r22;
	mov.b32 	%r2161, 2147483647;
	@%p7 bra 	$L__BB29_14;
	ld.global.u32 	%r2161, [%rd5+512];
$L__BB29_14:
	add.s32 	%r464, %r23, 160;
	setp.ge.s32 	%p8, %r464, %r22;
	mov.b32 	%r2160, 2147483647;
	@%p8 bra 	$L__BB29_16;
	ld.global.u32 	%r2160, [%rd5+640];
$L__BB29_16:
	add.s32 	%r466, %r23, 192;
	setp.ge.s32 	%p9, %r466, %r22;
	mov.b32 	%r2159, 2147483647;
	@%p9 bra 	$L__BB29_18;
	ld.global.u32 	%r2159, [%rd5+768];
$L__BB29_18:
	add.s32 	%r468, %r23, 224;
	setp.ge.s32 	%p10, %r468, %r22;
	mov.b32 	%r2158, 2147483647;
	@%p10 bra 	$L__BB29_20;
	ld.global.u32 	%r2158, [%rd5+896];
$L__BB29_20:
	add.s32 	%r470, %r23, 256;
	setp.ge.s32 	%p11, %r470, %r22;
	mov.b32 	%r2157, 2147483647;
	@%p11 bra 	$L__BB29_22;
	ld.global.u32 	%r2157, [%rd5+1024];
$L__BB29_22:
	add.s32 	%r472, %r23, 288;
	setp.ge.s32 	%p12, %r472, %r22;
	mov.b32 	%r2156, 2147483647;
	@%p12 bra 	$L__BB29_24;
	ld.global.u32 	%r2156, [%rd5+1152];
$L__BB29_24:
	add.s32 	%r474, %r23, 320;
	setp.ge.s32 	%p13, %r474, %r22;
	mov.b32 	%r2155, 2147483647;
	@%p13 bra 	$L__BB29_26;
	ld.global.u32 	%r2155, [%rd5+1280];
$L__BB29_26:
	add.s32 	%r476, %r23, 352;
	setp.ge.s32 	%p14, %r476, %r22;
	mov.b32 	%r2154, 2147483647;
	@%p14 bra 	$L__BB29_28;
	ld.global.u32 	%r2154, [%rd5+1408];
$L__BB29_28:
	add.s32 	%r478, %r23, 384;
	setp.ge.s32 	%p15, %r478, %r22;
	mov.b32 	%r2153, 2147483647;
	@%p15 bra 	$L__BB29_30;
	ld.global.u32 	%r2153, [%rd5+1536];
$L__BB29_30:
	add.s32 	%r480, %r23, 416;
	setp.ge.s32 	%p16, %r480, %r22;
	mov.b32 	%r2152, 2147483647;
	@%p16 bra 	$L__BB29_32;
	ld.global.u32 	%r2152, [%rd5+1664];
$L__BB29_32:
	add.s32 	%r482, %r23, 448;
	setp.ge.s32 	%p17, %r482, %r22;
	mov.b32 	%r2151, 2147483647;
	@%p17 bra 	$L__BB29_34;
	ld.global.u32 	%r2151, [%rd5+1792];
$L__BB29_34:
	add.s32 	%r484, %r23, 480;
	setp.ge.s32 	%p18, %r484, %r22;
	mov.b32 	%r2150, 2147483647;
	@%p18 bra 	$L__BB29_36;
	ld.global.u32 	%r2150, [%rd5+1920];
$L__BB29_36:
	add.s32 	%r486, %r23, 512;
	setp.ge.s32 	%p19, %r486, %r22;
	mov.b32 	%r2149, 2147483647;
	@%p19 bra 	$L__BB29_38;
	ld.global.u32 	%r2149, [%rd5+2048];
$L__BB29_38:
	ld.param.u32 	%r2131, [_ZN3cub18CUB_300001_SM_10006detail10radix_sort29DeviceRadixSortOnesweepKernelINS1_5radix10policy_hubIiiyE10Policy1000ELNS0_9SortOrderE0EiiyiiNS1_21identity_decomposer_tEEEvPT5_SB_PT3_PKSC_PT1_PKSG_PT2_PKSK_T4_iiT6__param_10];
	mov.b32 	%r487, -1;
	shl.b32 	%r488, %r487, %r2131;
	not.b32 	%r74, %r488;
	shr.u32 	%r75, %r1, 5;
	shl.b32 	%r489, %r75, 10;
	mov.u32 	%r490, _ZZN3cub18CUB_300001_SM_10006detail10radix_sort29DeviceRadixSortOnesweepKernelINS1_5radix10policy_hubIiiyE10Policy1000ELNS0_9SortOrderE0EiiyiiNS1_21identity_decomposer_tEEEvPT5_SB_PT3_PKSC_PT1_PKSG_PT2_PKSK_T4_iiT6_E1s;
	add.s32 	%r76, %r490, %r489;
	setp.gt.s32 	%p20, %r443, 255;
	@%p20 bra 	$L__BB29_51;
	max.s32 	%r491, %r443, 224;
	sub.s32 	%r492, %r491, %r443;
	add.s32 	%r493, %r492, 31;
	shr.u32 	%r494, %r493, 5;
	add.s32 	%r77, %r494, 1;
	and.b32  	%r78, %r77, 15;
	setp.lt.u32 	%p21, %r493, 480;
	mov.u32 	%r2169, %r443;
	@%p21 bra 	$L__BB29_42;
	and.b32  	%r495, %r77, 268435440;
	neg.s32 	%r2167, %r495;
	shl.b32 	%r497, %r443, 2;
	add.s32 	%r498, %r489, %r497;
	add.s32 	%r500, %r498, %r490;
	add.s32 	%r2166, %r500, 1024;
	mov.u32 	%r2169, %r443;
$L__BB29_41:
	.pragma "nounroll";
	mov.b32 	%r501, 0;
	st.shared.u32 	[%r2166+-1024], %r501;
	st.shared.u32 	[%r2166+-896], %r501;
	st.shared.u32 	[%r2166+-768], %r501;
	st.shared.u32 	[%r2166+-640], %r501;
	st.shared.u32 	[%r2166+-512], %r501;
	st.shared.u32 	[%r2166+-384], %r501;
	st.shared.u32 	[%r2166+-256], %r501;
	st.shared.u32 	[%r2166+-128], %r501;
	st.shared.u32 	[%r2166], %r501;
	st.shared.u32 	[%r2166+128], %r501;
	st.shared.u32 	[%r2166+256], %r501;
	st.shared.u32 	[%r2166+384], %r501;
	st.shared.u32 	[%r2166+512], %r501;
	st.shared.u32 	[%r2166+640], %r501;
	st.shared.u32 	[%r2166+768], %r501;
	st.shared.u32 	[%r2166+896], %r501;
	add.s32 	%r2169, %r2169, 512;
	add.s32 	%r2167, %r2167, 16;
	add.s32 	%r2166, %r2166, 2048;
	setp.ne.s32 	%p22, %r2167, 0;
	@%p22 bra 	$L__BB29_41;
$L__BB29_42:
	setp.eq.s32 	%p23, %r78, 0;
	@%p23 bra 	$L__BB29_51;
	and.b32  	%r88, %r77, 7;
	setp.lt.u32 	%p24, %r78, 8;
	@%p24 bra 	$L__BB29_45;
	shl.b32 	%r502, %r2169, 2;
	add.s32 	%r503, %r76, %r502;
	mov.b32 	%r504, 0;
	st.shared.u32 	[%r503], %r504;
	st.shared.u32 	[%r503+128], %r504;
	st.shared.u32 	[%r503+256], %r504;
	st.shared.u32 	[%r503+384], %r504;
	st.shared.u32 	[%r503+512], %r504;
	st.shared.u32 	[%r503+640], %r504;
	st.shared.u32 	[%r503+768], %r504;
	st.shared.u32 	[%r503+896], %r504;
	add.s32 	%r2169, %r2169, 256;
$L__BB29_45:
	setp.eq.s32 	%p25, %r88, 0;
	@%p25 bra 	$L__BB29_51;
	and.b32  	%r91, %r77, 3;
	setp.lt.u32 	%p26, %r88, 4;
	@%p26 bra 	$L__BB29_48;
	shl.b32 	%r505, %r2169, 2;
	add.s32 	%r506, %r76, %r505;
	mov.b32 	%r507, 0;
	st.shared.u32 	[%r506], %r507;
	st.shared.u32 	[%r506+128], %r507;
	st.shared.u32 	[%r506+256], %r507;
	st.shared.u32 	[%r506+384], %r507;
	add.s32 	%r2169, %r2169, 128;
$L__BB29_48:
	setp.eq.s32 	%p27, %r91, 0;
	@%p27 bra 	$L__BB29_51;
	shl.b32 	%r509, %r2169, 2;
	add.s32 	%r510, %r489, %r509;
	add.s32 	%r2173, %r490, %r510;
	neg.s32 	%r2172, %r91;
$L__BB29_50:
	.pragma "nounroll";
	mov.b32 	%r512, 0;
	st.shared.u32 	[%r2173], %r512;
	add.s32 	%r2173, %r2173, 128;
	add.s32 	%r2172, %r2172, 1;
	setp.ne.s32 	%p28, %r2172, 0;
	@%p28 bra 	$L__BB29_50;
$L__BB29_51:
	ld.param.u32 	%r2094, [_ZN3cub18CUB_300001_SM_10006detail10radix_sort29DeviceRadixSortOnesweepKernelINS1_5radix10policy_hubIiiyE10Policy1000ELNS0_9SortOrderE0EiiyiiNS1_21identity_decomposer_tEEEvPT5_SB_PT3_PKSC_PT1_PKSG_PT2_PKSK_T4_iiT6__param_9];
	bar.warp.sync 	-1;
	xor.b32  	%r514, %r2165, -2147483648;
	shr.u32 	%r515, %r514, %r2094;
	and.b32  	%r100, %r515, %r74;
	shl.b32 	%r516, %r100, 2;
	add.s32 	%r517, %r76, %r516;
	atom.shared.add.u32 	%r518, [%r517], 1;
	xor.b32  	%r2227, %r2164, -2147483648;
	shr.u32 	%r520, %r2227, %r2094;
	and.b32  	%r521, %r520, %r74;
	shl.b32 	%r522, %r521, 2;
	add.s32 	%r523, %r76, %r522;
	atom.shared.add.u32 	%r524, [%r523], 1;
	xor.b32  	%r2226, %r2163, -2147483648;
	shr.u32 	%r526, %r2226, %r2094;
	and.b32  	%r527, %r526, %r74;
	shl.b32 	%r528, %r527, 2;
	add.s32 	%r529, %r76, %r528;
	atom.shared.add.u32 	%r530, [%r529], 1;
	xor.b32  	%r2225, %r2162, -2147483648;
	shr.u32 	%r532, %r2225, %r2094;
	and.b32  	%r533, %r532, %r74;
	shl.b32 	%r534, %r533, 2;
	add.s32 	%r535, %r76, %r534;
	atom.shared.add.u32 	%r536, [%r535], 1;
	xor.b32  	%r537, %r2161, -2147483648;
	shr.u32 	%r538, %r537, %r2094;
	and.b32  	%r539, %r538, %r74;
	shl.b32 	%r540, %r539, 2;
	add.s32 	%r541, %r76, %r540;
	atom.shared.add.u32 	%r542, [%r541], 1;
	xor.b32  	%r543, %r2160, -2147483648;
	shr.u32 	%r544, %r543, %r2094;
	and.b32  	%r545, %r544, %r74;
	shl.b32 	%r546, %r545, 2;
	add.s32 	%r547, %r76, %r546;
	atom.shared.add.u32 	%r548, [%r547], 1;
	xor.b32  	%r549, %r2159, -2147483648;
	shr.u32 	%r550, %r549, %r2094;
	and.b32  	%r551, %r550, %r74;
	shl.b32 	%r552, %r551, 2;
	add.s32 	%r553, %r76, %r552;
	atom.shared.add.u32 	%r554, [%r553], 1;
	xor.b32  	%r555, %r2158, -2147483648;
	shr.u32 	%r556, %r555, %r2094;
	and.b32  	%r557, %r556, %r74;
	shl.b32 	%r558, %r557, 2;
	add.s32 	%r559, %r76, %r558;
	atom.shared.add.u32 	%r560, [%r559], 1;
	xor.b32  	%r561, %r2157, -2147483648;
	shr.u32 	%r562, %r561, %r2094;
	and.b32  	%r563, %r562, %r74;
	shl.b32 	%r564, %r563, 2;
	add.s32 	%r565, %r76, %r564;
	atom.shared.add.u32 	%r566, [%r565], 1;
	xor.b32  	%r567, %r2156, -2147483648;
	shr.u32 	%r568, %r567, %r2094;
	and.b32  	%r569, %r568, %r74;
	shl.b32 	%r570, %r569, 2;
	add.s32 	%r571, %r76, %r570;
	atom.shared.add.u32 	%r572, [%r571], 1;
	xor.b32  	%r573, %r2155, -2147483648;
	shr.u32 	%r574, %r573, %r2094;
	and.b32  	%r575, %r574, %r74;
	shl.b32 	%r576, %r575, 2;
	add.s32 	%r577, %r76, %r576;
	atom.shared.add.u32 	%r578, [%r577], 1;
	xor.b32  	%r579, %r2154, -2147483648;
	shr.u32 	%r580, %r579, %r2094;
	and.b32  	%r581, %r580, %r74;
	shl.b32 	%r582, %r581, 2;
	add.s32 	%r583, %r76, %r582;
	atom.shared.add.u32 	%r584, [%r583], 1;
	xor.b32  	%r585, %r2153, -2147483648;
	shr.u32 	%r586, %r585, %r2094;
	and.b32  	%r587, %r586, %r74;
	shl.b32 	%r588, %r587, 2;
	add.s32 	%r589, %r76, %r588;
	atom.shared.add.u32 	%r590, [%r589], 1;
	xor.b32  	%r591, %r2152, -2147483648;
	shr.u32 	%r592, %r591, %r2094;
	and.b32  	%r593, %r592, %r74;
	shl.b32 	%r594, %r593, 2;
	add.s32 	%r595, %r76, %r594;
	atom.shared.add.u32 	%r596, [%r595], 1;
	xor.b32  	%r597, %r2151, -2147483648;
	shr.u32 	%r598, %r597, %r2094;
	and.b32  	%r599, %r598, %r74;
	shl.b32 	%r600, %r599, 2;
	add.s32 	%r601, %r76, %r600;
	atom.shared.add.u32 	%r602, [%r601], 1;
	xor.b32  	%r603, %r2150, -2147483648;
	shr.u32 	%r604, %r603, %r2094;
	and.b32  	%r605, %r604, %r74;
	shl.b32 	%r606, %r605, 2;
	add.s32 	%r607, %r76, %r606;
	atom.shared.add.u32 	%r608, [%r607], 1;
	xor.b32  	%r2212, %r2149, -2147483648;
	shr.u32 	%r610, %r2212, %r2094;
	and.b32  	%r611, %r610, %r74;
	shl.b32 	%r612, %r611, 2;
	add.s32 	%r613, %r76, %r612;
	atom.shared.add.u32 	%r614, [%r613], 1;
	bar.sync 	0;
	setp.gt.u32 	%p29, %r1, 255;
	shl.b32 	%r615, %r1, 2;
	add.s32 	%r101, %r490, %r615;
	mov.b32 	%r2174, 0;
	@%p29 bra 	$L__BB29_53;
	ld.shared.u32 	%r617, [%r101];
	mov.b32 	%r618, 0;
	st.shared.u32 	[%r101], %r618;
	ld.shared.u32 	%r619, [%r101+1024];
	st.shared.u32 	[%r101+1024], %r617;
	add.s32 	%r620, %r619, %r617;
	ld.shared.u32 	%r621, [%r101+2048];
	st.shared.u32 	[%r101+2048], %r620;
	add.s32 	%r622, %r621, %r620;
	ld.shared.u32 	%r623, [%r101+3072];
	st.shared.u32 	[%r101+3072], %r622;
	add.s32 	%r624, %r623, %r622;
	ld.shared.u32 	%r625, [%r101+4096];
	st.shared.u32 	[%r101+4096], %r624;
	add.s32 	%r626, %r625, %r624;
	ld.shared.u32 	%r627, [%r101+5120];
	st.shared.u32 	[%r101+5120], %r626;
	add.s32 	%r628, %r627, %r626;
	ld.shared.u32 	%r629, [%r101+6144];
	st.shared.u32 	[%r101+6144], %r628;
	add.s32 	%r630, %r629, %r628;
	ld.shared.u32 	%r631, [%r101+7168];
	st.shared.u32 	[%r101+7168], %r630;
	add.s32 	%r632, %r631, %r630;
	ld.shared.u32 	%r633, [%r101+8192];
	st.shared.u32 	[%r101+8192], %r632;
	add.s32 	%r634, %r633, %r632;
	ld.shared.u32 	%r635, [%r101+9216];
	st.shared.u32 	[%r101+9216], %r634;
	add.s32 	%r636, %r635, %r634;
	ld.shared.u32 	%r637, [%r101+10240];
	st.shared.u32 	[%r101+10240], %r636;
	add.s32 	%r638, %r637, %r636;
	ld.shared.u32 	%r639, [%r101+11264];
	st.shared.u32 	[%r101+11264], %r638;
	add.s32 	%r2174, %r639, %r638;
$L__BB29_53:
	setp.gt.u32 	%p30, %r1, 255;
	shl.b32 	%r640, %r3, 8;
	add.s32 	%r641, %r640, %r1;
	mul.wide.s32 	%rd59, %r641, 4;
	add.s64 	%rd6, %rd2, %rd59;
	@%p30 bra 	$L__BB29_55;
	or.b32  	%r642, %r2174, 1073741824;
	st.volatile.global.u32 	[%rd6], %r642;
$L__BB29_55:
	ld.param.u64 	%rd442, [_ZN3cub18CUB_300001_SM_10006detail10radix_sort29DeviceRadixSortOnesweepKernelINS1_5radix10policy_hubIiiyE10Policy1000ELNS0_9SortOrderE0EiiyiiNS1_21identity_decomposer_tEEEvPT5_SB_PT3_PKSC_PT1_PKSG_PT2_PKSK_T4_iiT6__param_7];
	xor.b32  	%r2223, %r2160, -2147483648;
	xor.b32  	%r2224, %r2161, -2147483648;
	xor.b32  	%r2222, %r2159, -2147483648;
	xor.b32  	%r2221, %r2158, -2147483648;
	xor.b32  	%r2228, %r2165, -2147483648;
	xor.b32  	%r2218, %r2155, -2147483648;
	xor.b32  	%r2220, %r2157, -2147483648;
	xor.b32  	%r2217, %r2154, -2147483648;
	xor.b32  	%r2219, %r2156, -2147483648;
	xor.b32  	%r2215, %r2152, -2147483648;
	xor.b32  	%r2216, %r2153, -2147483648;
	xor.b32  	%r2213, %r2150, -2147483648;
	xor.b32  	%r2214, %r2151, -2147483648;
	setp.lt.u32 	%p31, %r1, 256;
	setp.eq.s32 	%p32, %r2174, 6528;
	and.pred  	%p33, %p31, %p32;
	selp.u32 	%r643, 1, 0, %p33;
	{ 
	.reg .pred 	%p1; 
	.reg .pred 	%p2; 
	setp.ne.u32 	%p1, %r643, 0; 
	bar.red.or.pred 	%p2, 0, %p1; 
	selp.u32 	%r644, 1, 0, %p2; 
	}
	setp.eq.s32 	%p34, %r644, 0;
	and.b32  	%r645, %r1, 992;
	and.b32  	%r646, %r1, 31;
	mul.lo.s32 	%r647, %r645, 17;
	or.b32  	%r648, %r647, %r646;
	cvt.u64.u32 	%rd7, %r648;
	mul.lo.s32 	%r649, %r3, 6528;
	cvt.s64.s32 	%rd60, %r649;
	add.s64 	%rd61, %rd7, %rd60;
	cvta.to.global.u64 	%rd62, %rd442;
	shl.b64 	%rd63, %rd61, 2;
	add.s64 	%rd8, %rd62, %rd63;
	cvt.u64.u32 	%rd9, %r1;
	@%p34 bra 	$L__BB29_175;
	setp.gt.u32 	%p35, %r1, 255;
	shl.b32 	%r650, %r1, 3;
	mov.u32 	%r651, _ZZN3cub18CUB_300001_SM_10006detail10radix_sort29DeviceRadixSortOnesweepKernelINS1_5radix10policy_hubIiiyE10Policy1000ELNS0_9SortOrderE0EiiyiiNS1_21identity_decomposer_tEEEvPT5_SB_PT3_PKSC_PT1_PKSG_PT2_PKSK_T4_iiT6_E1s;
	add.s32 	%r652, %r651, %r650;
	add.s32 	%r121, %r652, 26112;
	@%p35 bra 	$L__BB29_64;
	ld.param.u64 	%rd436, [_ZN3cub18CUB_300001_SM_10006detail10radix_sort29DeviceRadixSortOnesweepKernelINS1_5radix10policy_hubIiiyE10Policy1000ELNS0_9SortOrderE0EiiyiiNS1_21identity_decomposer_tEEEvPT5_SB_PT3_PKSC_PT1_PKSG_PT2_PKSK_T4_iiT6__param_3];
	cvta.to.global.u64 	%rd64, %rd436;
	shl.b64 	%rd65, %rd9, 3;
	add.s64 	%rd66, %rd64, %rd65;
	ld.global.u64 	%rd67, [%rd66];
	setp.gt.u32 	%p36, %r1, %r100;
	selp.b64 	%rd68, 6528, 0, %p36;
	sub.s64 	%rd455, %rd67, %rd68;
	st.shared.u64 	[%r121], %rd455;
	setp.lt.s32 	%p37, %r3, 1;
	mov.u32 	%r2178, %r2174;
	@%p37 bra 	$L__BB29_63;
	mov.b32 	%r2176, -1;
	mov.u32 	%r2175, %r3;
	mov.u32 	%r2178, %r2174;
$L__BB29_59:
	ld.param.u64 	%rd429, [_ZN3cub18CUB_300001_SM_10006detail10radix_sort29DeviceRadixSortOnesweepKernelINS1_5radix10policy_hubIiiyE10Policy1000ELNS0_9SortOrderE0EiiyiiNS1_21identity_decomposer_tEEEvPT5_SB_PT3_PKSC_PT1_PKSG_PT2_PKSK_T4_iiT6__param_0];
	add.s32 	%r125, %r2175, -1;
	shl.b32 	%r654, %r125, 8;
	add.s32 	%r655, %r654, %r1;
	cvta.to.global.u64 	%rd69, %rd429;
	mul.wide.s32 	%rd70, %r655, 4;
	add.s64 	%rd11, %rd69, %rd70;
$L__BB29_60:
	membar.cta;
	ld.volatile.global.u32 	%r126, [%rd11];
	setp.eq.s32 	%p38, %r126, 0;
	@%p38 bra 	$L__BB29_60;
	and.b32  	%r656, %r126, 1073741823;
	add.s32 	%r2178, %r656, %r2178;
	setp.gt.s32 	%p39, %r126, -1;
	vote.sync.ballot.b32 	%r2176, %p39, %r2176;
	setp.gt.u32 	%p41, %r2175, 1;
	and.pred  	%p42, %p39, %p41;
	mov.u32 	%r2175, %r125;
	@%p42 bra 	$L__BB29_59;
	ld.shared.u64 	%rd455, [%r121];
$L__BB29_63:
	or.b32  	%r657, %r2178, -2147483648;
	st.volatile.global.u32 	[%rd6], %r657;
	sub.s32 	%r658, %r2178, %r2174;
	cvt.s64.s32 	%rd71, %r658;
	add.s64 	%rd72, %rd455, %rd71;
	st.shared.u64 	[%r121], %rd72;
$L__BB29_64:
	ld.param.u32 	%r2080, [_ZN3cub18CUB_300001_SM_10006detail10radix_sort29DeviceRadixSortOnesweepKernelINS1_5radix10policy_hubIiiyE10Policy1000ELNS0_9SortOrderE0EiiyiiNS1_21identity_decomposer_tEEEvPT5_SB_PT3_PKSC_PT1_PKSG_PT2_PKSK_T4_iiT6__param_8];
	ld.param.u64 	%rd432, [_ZN3cub18CUB_300001_SM_10006detail10radix_sort29DeviceRadixSortOnesweepKernelINS1_5radix10policy_hubIiiyE10Policy1000ELNS0_9SortOrderE0EiiyiiNS1_21identity_decomposer_tEEEvPT5_SB_PT3_PKSC_PT1_PKSG_PT2_PKSK_T4_iiT6__param_2];
	setp.gt.u32 	%p43, %r1, 255;
	setp.lt.s32 	%p44, %r4, %r2080;
	setp.eq.s64 	%p45, %rd432, 0;
	or.pred  	%p46, %p45, %p44;
	or.pred  	%p47, %p43, %p46;
	@%p47 bra 	$L__BB29_66;
	ld.param.u64 	%rd433, [_ZN3cub18CUB_300001_SM_10006detail10radix_sort29DeviceRadixSortOnesweepKernelINS1_5radix10policy_hubIiiyE10Policy1000ELNS0_9SortOrderE0EiiyiiNS1_21identity_decomposer_tEEEvPT5_SB_PT3_PKSC_PT1_PKSG_PT2_PKSK_T4_iiT6__param_2];
	ld.shared.u64 	%rd73, [%r121];
	setp.gt.u32 	%p48, %r1, %r100;
	selp.b64 	%rd74, 6528, 0, %p48;
	cvt.s64.s32 	%rd75, %r2174;
	add.s64 	%rd76, %rd74, %rd75;
	add.s64 	%rd77, %rd76, %rd73;
	cvta.to.global.u64 	%rd78, %rd433;
	shl.b64 	%rd79, %rd9, 3;
	add.s64 	%rd80, %rd78, %rd79;
	st.global.u64 	[%rd80], %rd77;
$L__BB29_66:
	ld.param.u32 	%r2081, [_ZN3cub18CUB_300001_SM_10006detail10radix_sort29DeviceRadixSortOnesweepKernelINS1_5radix10policy_hubIiiyE10Policy1000ELNS0_9SortOrderE0EiiyiiNS1_21identity_decomposer_tEEEvPT5_SB_PT3_PKSC_PT1_PKSG_PT2_PKSK_T4_iiT6__param_8];
	setp.gt.s32 	%p49, %r4, %r2081;
	bar.sync 	0;
	shl.b32 	%r659, %r100, 3;
	add.s32 	%r661, %r651, %r659;
	ld.shared.u64 	%rd14, [%r661+26112];
	@%p49 bra 	$L__BB29_68;
	add.s64 	%rd81, %rd14, %rd7;
	shl.b64 	%rd82, %rd81, 2;
	add.s64 	%rd83, %rd1, %rd82;
	st.global.u32 	[%rd83], %r2165;
	st.global.u32 	[%rd83+128], %r2164;
	st.global.u32 	[%rd83+256], %r2163;
	st.global.u32 	[%rd83+384], %r2162;
	st.global.u32 	[%rd83+512], %r2161;
	st.global.u32 	[%rd83+640], %r2160;
	st.global.u32 	[%rd83+768], %r2159;
	st.global.u32 	[%rd83+896], %r2158;
	st.global.u32 	[%rd83+1024], %r2157;
	st.global.u32 	[%rd83+1152], %r2156;
	st.global.u32 	[%rd83+1280], %r2155;
	st.global.u32 	[%rd83+1408], %r2154;
	st.global.u32 	[%rd83+1536], %r2153;
	st.global.u32 	[%rd83+1664], %r2152;
	st.global.u32 	[%rd83+1792], %r2151;
	st.global.u32 	[%rd83+1920], %r2150;
	st.global.u32 	[%rd83+2048], %r2149;
	bra.uni 	$L__BB29_102;
$L__BB29_68:
	ld.param.u32 	%r2082, [_ZN3cub18CUB_300001_SM_10006detail10radix_sort29DeviceRadixSortOnesweepKernelINS1_5radix10policy_hubIiiyE10Policy1000ELNS0_9SortOrderE0EiiyiiNS1_21identity_decomposer_tEEEvPT5_SB_PT3_PKSC_PT1_PKSG_PT2_PKSK_T4_iiT6__param_8];
	cvt.u32.u64 	%r662, %rd7;
	mad.lo.s32 	%r130, %r3, -6528, %r2082;
	setp.ge.s32 	%p50, %r662, %r130;
	add.s64 	%rd84, %rd14, %rd7;
	shl.b64 	%rd85, %rd84, 2;
	add.s64 	%rd15, %rd1, %rd85;
	@%p50 bra 	$L__BB29_70;
	st.global.u32 	[%rd15], %r2165;
$L__BB29_70:
	add.s32 	%r664, %r662, 32;
	setp.ge.s32 	%p51, %r664, %r130;
	@%p51 bra 	$L__BB29_72;
	st.global.u32 	[%rd15+128], %r2164;
$L__BB29_72:
	add.s32 	%r666, %r662, 64;
	setp.ge.s32 	%p52, %r666, %r130;
	@%p52 bra 	$L__BB29_74;
	st.global.u32 	[%rd15+256], %r2163;
$L__BB29_74:
	add.s32 	%r668, %r662, 96;
	setp.ge.s32 	%p53, %r668, %r130;
	@%p53 bra 	$L__BB29_76;
	st.global.u32 	[%rd15+384], %r2162;
$L__BB29_76:
	add.s32 	%r670, %r662, 128;
	setp.ge.s32 	%p54, %r670, %r130;
	@%p54 bra 	$L__BB29_78;
	st.global.u32 	[%rd15+512], %r2161;
$L__BB29_78:
	add.s32 	%r672, %r662, 160;
	setp.ge.s32 	%p55, %r672, %r130;
	@%p55 bra 	$L__BB29_80;
	st.global.u32 	[%rd15+640], %r2160;
$L__BB29_80:
	add.s32 	%r674, %r662, 192;
	setp.ge.s32 	%p56, %r674, %r130;
	@%p56 bra 	$L__BB29_82;
	st.global.u32 	[%rd15+768], %r2159;
$L__BB29_82:
	add.s32 	%r676, %r662, 224;
	setp.ge.s32 	%p57, %r676, %r130;
	@%p57 bra 	$L__BB29_84;
	st.global.u32 	[%rd15+896], %r2158;
$L__BB29_84:
	add.s32 	%r678, %r662, 256;
	setp.ge.s32 	%p58, %r678, %r130;
	@%p58 bra 	$L__BB29_86;
	st.global.u32 	[%rd15+1024], %r2157;
$L__BB29_86:
	add.s32 	%r680, %r662, 288;
	setp.ge.s32 	%p59, %r680, %r130;
	@%p59 bra 	$L__BB29_88;
	st.global.u32 	[%rd15+1152], %r2156;
$L__BB29_88:
	add.s32 	%r682, %r662, 320;
	setp.ge.s32 	%p60, %r682, %r130;
	@%p60 bra 	$L__BB29_90;
	st.global.u32 	[%rd15+1280], %r2155;
$L__BB29_90:
	add.s32 	%r684, %r662, 352;
	setp.ge.s32 	%p61, %r684, %r130;
	@%p61 bra 	$L__BB29_92;
	st.global.u32 	[%rd15+1408], %r2154;
$L__BB29_92:
	add.s32 	%r686, %r662, 384;
	setp.ge.s32 	%p62, %r686, %r130;
	@%p62 bra 	$L__BB29_94;
	st.global.u32 	[%rd15+1536], %r2153;
$L__BB29_94:
	add.s32 	%r688, %r662, 416;
	setp.ge.s32 	%p63, %r688, %r130;
	@%p63 bra 	$L__BB29_96;
	st.global.u32 	[%rd15+1664], %r2152;
$L__BB29_96:
	add.s32 	%r690, %r662, 448;
	setp.ge.s32 	%p64, %r690, %r130;
	@%p64 bra 	$L__BB29_98;
	st.global.u32 	[%rd15+1792], %r2151;
$L__BB29_98:
	add.s32 	%r692, %r662, 480;
	setp.ge.s32 	%p65, %r692, %r130;
	@%p65 bra 	$L__BB29_100;
	st.global.u32 	[%rd15+1920], %r2150;
$L__BB29_100:
	add.s32 	%r694, %r662, 512;
	setp.ge.s32 	%p66, %r694, %r130;
	@%p66 bra 	$L__BB29_102;
	st.global.u32 	[%rd15+2048], %r2149;
$L__BB29_102:
	ld.param.u32 	%r2083, [_ZN3cub18CUB_300001_SM_10006detail10radix_sort29DeviceRadixSortOnesweepKernelINS1_5radix10policy_hubIiiyE10Policy1000ELNS0_9SortOrderE0EiiyiiNS1_21identity_decomposer_tEEEvPT5_SB_PT3_PKSC_PT1_PKSG_PT2_PKSK_T4_iiT6__param_8];
	setp.gt.s32 	%p67, %r4, %r2083;
	@%p67 bra 	$L__BB29_104;
	ld.global.u32 	%r2211, [%rd8];
	ld.global.u32 	%r2210, [%rd8+128];
	ld.global.u32 	%r2209, [%rd8+256];
	ld.global.u32 	%r2208, [%rd8+384];
	ld.global.u32 	%r2207, [%rd8+512];
	ld.global.u32 	%r2206, [%rd8+640];
	ld.global.u32 	%r2205, [%rd8+768];
	ld.global.u32 	%r2204, [%rd8+896];
	ld.global.u32 	%r2203, [%rd8+1024];
	ld.global.u32 	%r2202, [%rd8+1152];
	ld.global.u32 	%r2201, [%rd8+1280];
	ld.global.u32 	%r2200, [%rd8+1408];
	ld.global.u32 	%r2199, [%rd8+1536];
	ld.global.u32 	%r2198, [%rd8+1664];
	ld.global.u32 	%r2197, [%rd8+1792];
	ld.global.u32 	%r2196, [%rd8+1920];
	ld.global.u32 	%r2195, [%rd8+2048];
	bra.uni 	$L__BB29_138;
$L__BB29_104:
	ld.param.u32 	%r2084, [_ZN3cub18CUB_300001_SM_10006detail10radix_sort29DeviceRadixSortOnesweepKernelINS1_5radix10policy_hubIiiyE10Policy1000ELNS0_9SortOrderE0EiiyiiNS1_21identity_decomposer_tEEEvPT5_SB_PT3_PKSC_PT1_PKSG_PT2_PKSK_T4_iiT6__param_8];
	cvt.u32.u64 	%r696, %rd7;
	sub.s32 	%r148, %r2084, %r649;
	setp.ge.s32 	%p68, %r696, %r148;
	@%p68 bra 	$L__BB29_106;
	ld.global.u32 	%r2211, [%rd8];
$L__BB29_106:
	add.s32 	%r700, %r696, 32;
	setp.ge.s32 	%p69, %r700, %r148;
	@%p69 bra 	$L__BB29_108;
	ld.global.u32 	%r2210, [%rd8+128];
$L__BB29_108:
	add.s32 	%r703, %r696, 64;
	setp.ge.s32 	%p70, %r703, %r148;
	@%p70 bra 	$L__BB29_110;
	ld.global.u32 	%r2209, [%rd8+256];
$L__BB29_110:
	add.s32 	%r706, %r696, 96;
	setp.ge.s32 	%p71, %r706, %r148;
	@%p71 bra 	$L__BB29_112;
	ld.global.u32 	%r2208, [%rd8+384];
$L__BB29_112:
	add.s32 	%r709, %r696, 128;
	setp.ge.s32 	%p72, %r709, %r148;
	@%p72 bra 	$L__BB29_114;
	ld.global.u32 	%r2207, [%rd8+512];
$L__BB29_114:
	add.s32 	%r712, %r696, 160;
	setp.ge.s32 	%p73, %r712, %r148;
	@%p73 bra 	$L__BB29_116;
	ld.global.u32 	%r2206, [%rd8+640];
$L__BB29_116:
	add.s32 	%r715, %r696, 192;
	setp.ge.s32 	%p74, %r715, %r148;
	@%p74 bra 	$L__BB29_118;
	ld.global.u32 	%r2205, [%rd8+768];
$L__BB29_118:
	add.s32 	%r718, %r696, 224;
	setp.ge.s32 	%p75, %r718, %r148;
	@%p75 bra 	$L__BB29_120;
	ld.global.u32 	%r2204, [%rd8+896];
$L__BB29_120:
	add.s32 	%r721, %r696, 256;
	setp.ge.s32 	%p76, %r721, %r148;
	@%p76 bra 	$L__BB29_122;
	ld.global.u32 	%r2203, [%rd8+1024];
$L__BB29_122:
	add.s32 	%r724, %r696, 288;
	setp.ge.s32 	%p77, %r724, %r148;
	@%p77 bra 	$L__BB29_124;
	ld.global.u32 	%r2202, [%rd8+1152];
$L__BB29_124:
	add.s32 	%r727, %r696, 320;
	setp.ge.s32 	%p78, %r727, %r148;
	@%p78 bra 	$L__BB29_126;
	ld.global.u32 	%r2201, [%rd8+1280];
$L__BB29_126:
	add.s32 	%r730, %r696, 352;
	setp.ge.s32 	%p79, %r730, %r148;
	@%p79 bra 	$L__BB29_128;
	ld.global.u32 	%r2200, [%rd8+1408];
$L__BB29_128:
	add.s32 	%r733, %r696, 384;
	setp.ge.s32 	%p80, %r733, %r148;
	@%p80 bra 	$L__BB29_130;
	ld.global.u32 	%r2199, [%rd8+1536];
$L__BB29_130:
	add.s32 	%r736, %r696, 416;
	setp.ge.s32 	%p81, %r736, %r148;
	@%p81 bra 	$L__BB29_132;
	ld.global.u32 	%r2198, [%rd8+1664];
$L__BB29_132:
	add.s32 	%r739, %r696, 448;
	setp.ge.s32 	%p82, %r739, %r148;
	@%p82 bra 	$L__BB29_134;
	ld.global.u32 	%r2197, [%rd8+1792];
$L__BB29_134:
	add.s32 	%r742, %r696, 480;
	setp.ge.s32 	%p83, %r742, %r148;
	@%p83 bra 	$L__BB29_136;
	ld.global.u32 	%r2196, [%rd8+1920];
$L__BB29_136:
	add.s32 	%r745, %r696, 512;
	setp.ge.s32 	%p84, %r745, %r148;
	@%p84 bra 	$L__BB29_138;
	ld.global.u32 	%r2195, [%rd8+2048];
$L__BB29_138:
	ld.param.u32 	%r2085, [_ZN3cub18CUB_300001_SM_10006detail10radix_sort29DeviceRadixSortOnesweepKernelINS1_5radix10policy_hubIiiyE10Policy1000ELNS0_9SortOrderE0EiiyiiNS1_21identity_decomposer_tEEEvPT5_SB_PT3_PKSC_PT1_PKSG_PT2_PKSK_T4_iiT6__param_8];
	mad.lo.s32 	%r746, %r3, 6528, 6528;
	setp.gt.s32 	%p85, %r746, %r2085;
	@%p85 bra 	$L__BB29_140;
	ld.param.u64 	%rd439, [_ZN3cub18CUB_300001_SM_10006detail10radix_sort29DeviceRadixSortOnesweepKernelINS1_5radix10policy_hubIiiyE10Policy1000ELNS0_9SortOrderE0EiiyiiNS1_21identity_decomposer_tEEEvPT5_SB_PT3_PKSC_PT1_PKSG_PT2_PKSK_T4_iiT6__param_6];
	add.s64 	%rd86, %rd14, %rd7;
	cvta.to.global.u64 	%rd87, %rd439;
	shl.b64 	%rd88, %rd86, 2;
	add.s64 	%rd89, %rd87, %rd88;
	st.global.u32 	[%rd89], %r2211;
	st.global.u32 	[%rd89+128], %r2210;
	st.global.u32 	[%rd89+256], %r2209;
	st.global.u32 	[%rd89+384], %r2208;
	st.global.u32 	[%rd89+512], %r2207;
	st.global.u32 	[%rd89+640], %r2206;
	st.global.u32 	[%rd89+768], %r2205;
	st.global.u32 	[%rd89+896], %r2204;
	st.global.u32 	[%rd89+1024], %r2203;
	st.global.u32 	[%rd89+1152], %r2202;
	st.global.u32 	[%rd89+1280], %r2201;
	st.global.u32 	[%rd89+1408], %r2200;
	st.global.u32 	[%rd89+1536], %r2199;
	st.global.u32 	[%rd89+1664], %r2198;
	st.global.u32 	[%rd89+1792], %r2197;
	st.global.u32 	[%rd89+1920], %r2196;
	st.global.u32 	[%rd89+2048], %r2195;
	bra.uni 	$L__BB29_174;
$L__BB29_140:
	ld.param.u32 	%r2086, [_ZN3cub18CUB_300001_SM_10006detail10radix_sort29DeviceRadixSortOnesweepKernelINS1_5radix10policy_hubIiiyE10Policy1000ELNS0_9SortOrderE0EiiyiiNS1_21identity_decomposer_tEEEvPT5_SB_PT3_PKSC_PT1_PKSG_PT2_PKSK_T4_iiT6__param_8];
	ld.param.u64 	%rd440, [_ZN3cub18CUB_300001_SM_10006detail10radix_sort29DeviceRadixSortOnesweepKernelINS1_5radix10policy_hubIiiyE10Policy1000ELNS0_9SortOrderE0EiiyiiNS1_21identity_decomposer_tEEEvPT5_SB_PT3_PKSC_PT1_PKSG_PT2_PKSK_T4_iiT6__param_6];
	cvt.u32.u64 	%r747, %rd7;
	mad.lo.s32 	%r199, %r3, -6528, %r2086;
	setp.ge.s32 	%p86, %r747, %r199;
	add.s64 	%rd90, %rd14, %rd7;
	cvta.to.global.u64 	%rd91, %rd440;
	shl.b64 	%rd92, %rd90, 2;
	add.s64 	%rd16, %rd91, %rd92;
	@%p86 bra 	$L__BB29_142;
	st.global.u32 	[%rd16], %r2211;
$L__BB29_142:
	add.s32 	%r749, %r747, 32;
	setp.ge.s32 	%p87, %r749, %r199;
	@%p87 bra 	$L__BB29_144;
	st.global.u32 	[%rd16+128], %r2210;
$L__BB29_144:
	add.s32 	%r751, %r747, 64;
	setp.ge.s32 	%p88, %r751, %r199;
	@%p88 bra 	$L__BB29_146;
	st.global.u32 	[%rd16+256], %r2209;
$L__BB29_146:
	add.s32 	%r753, %r747, 96;
	setp.ge.s32 	%p89, %r753, %r199;
	@%p89 bra 	$L__BB29_148;
	st.global.u32 	[%rd16+384], %r2208;
$L__BB29_148:
	add.s32 	%r755, %r747, 128;
	setp.ge.s32 	%p90, %r755, %r199;
	@%p90 bra 	$L__BB29_150;
	st.global.u32 	[%rd16+512], %r2207;
$L__BB29_150:
	add.s32 	%r757, %r747, 160;
	setp.ge.s32 	%p91, %r757, %r199;
	@%p91 bra 	$L__BB29_152;
	st.global.u32 	[%rd16+640], %r2206;
$L__BB29_152:
	add.s32 	%r759, %r747, 192;
	setp.ge.s32 	%p92, %r759, %r199;
	@%p92 bra 	$L__BB29_154;
	st.global.u32 	[%rd16+768], %r2205;
$L__BB29_154:
	add.s32 	%r761, %r747, 224;
	setp.ge.s32 	%p93, %r761, %r199;
	@%p93 bra 	$L__BB29_156;
	st.global.u32 	[%rd16+896], %r2204;
$L__BB29_156:
	add.s32 	%r763, %r747, 256;
	setp.ge.s32 	%p94, %r763, %r199;
	@%p94 bra 	$L__BB29_158;
	st.global.u32 	[%rd16+1024], %r2203;
$L__BB29_158:
	add.s32 	%r765, %r747, 288;
	setp.ge.s32 	%p95, %r765, %r199;
	@%p95 bra 	$L__BB29_160;
	st.global.u32 	[%rd16+1152], %r2202;
$L__BB29_160:
	add.s32 	%r767, %r747, 320;
	setp.ge.s32 	%p96, %r767, %r199;
	@%p96 bra 	$L__BB29_162;
	st.global.u32 	[%rd16+1280], %r2201;
$L__BB29_162:
	add.s32 	%r769, %r747, 352;
	setp.ge.s32 	%p97, %r769, %r199;
	@%p97 bra 	$L__BB29_164;
	st.global.u32 	[%rd16+1408], %r2200;
$L__BB29_164:
	add.s32 	%r771, %r747, 384;
	setp.ge.s32 	%p98, %r771, %r199;
	@%p98 bra 	$L__BB29_166;
	st.global.u32 	[%rd16+1536], %r2199;
$L__BB29_166:
	add.s32 	%r773, %r747, 416;
	setp.ge.s32 	%p99, %r773, %r199;
	@%p99 bra 	$L__BB29_168;
	st.global.u32 	[%rd16+1664], %r2198;
$L__BB29_168:
	add.s32 	%r775, %r747, 448;
	setp.ge.s32 	%p100, %r775, %r199;
	@%p100 bra 	$L__BB29_170;
	st.global.u32 	[%rd16+1792], %r2197;
$L__BB29_170:
	add.s32 	%r777, %r747, 480;
	setp.ge.s32 	%p101, %r777, %r199;
	@%p101 bra 	$L__BB29_172;
	st.global.u32 	[%rd16+1920], %r2196;
$L__BB29_172:
	add.s32 	%r779, %r747, 512;
	setp.ge.s32 	%p102, %r779, %r199;
	@%p102 bra 	$L__BB29_174;
	st.global.u32 	[%rd16+2048], %r2195;
$L__BB29_174:
	// begin inline asm
	exit;
	// end inline asm
	mov.u32 	%r2212, %r2149;
	mov.u32 	%r2213, %r2150;
	mov.u32 	%r2214, %r2151;
	mov.u32 	%r2215, %r2152;
	mov.u32 	%r2216, %r2153;
	mov.u32 	%r2217, %r2154;
	mov.u32 	%r2218, %r2155;
	mov.u32 	%r2219, %r2156;
	mov.u32 	%r2220, %r2157;
	mov.u32 	%r2221, %r2158;
	mov.u32 	%r2222, %r2159;
	mov.u32 	%r2223, %r2160;
	mov.u32 	%r2224, %r2161;
	mov.u32 	%r2225, %r2162;
	mov.u32 	%r2226, %r2163;
	mov.u32 	%r2227, %r2164;
	mov.u32 	%r2228, %r2165;
$L__BB29_175:
	mul.hi.u32 	%r780, %r1, 357913942;
	add.s32 	%r781, %r780, %r1;
	shl.b32 	%r782, %r781, 2;
	mov.u32 	%r783, _ZZN3cub18CUB_300001_SM_10006detail10radix_sort29DeviceRadixSortOnesweepKernelINS1_5radix10policy_hubIiiyE10Policy1000ELNS0_9SortOrderE0EiiyiiNS1_21identity_decomposer_tEEEvPT5_SB_PT3_PKSC_PT1_PKSG_PT2_PKSK_T4_iiT6_E1s;
	add.s32 	%r784, %r783, %r782;
	add.s32 	%r217, %r784, 13328;
	st.shared.u32 	[%r784+13328], %r2174;
	bar.sync 	0;
	setp.gt.u32 	%p103, %r1, 31;
	@%p103 bra 	$L__BB29_177;
	mad.lo.s32 	%r816, %r1, 52, %r783;
	ld.shared.u32 	%r817, [%r816+13328];
	ld.shared.u32 	%r818, [%r816+13332];
	ld.shared.u32 	%r819, [%r816+13336];
	ld.shared.u32 	%r820, [%r816+13340];
	ld.shared.u32 	%r821, [%r816+13344];
	ld.shared.u32 	%r822, [%r816+13348];
	ld.shared.u32 	%r823, [%r816+13352];
	ld.shared.u32 	%r824, [%r816+13356];
	ld.shared.u32 	%r825, [%r816+13360];
	ld.shared.u32 	%r826, [%r816+13364];
	ld.shared.u32 	%r827, [%r816+13368];
	ld.shared.u32 	%r828, [%r816+13372];
	add.s32 	%r829, %r818, %r817;
	add.s32 	%r830, %r829, %r819;
	add.s32 	%r831, %r830, %r820;
	add.s32 	%r832, %r831, %r821;
	add.s32 	%r833, %r832, %r822;
	add.s32 	%r834, %r833, %r823;
	add.s32 	%r835, %r834, %r824;
	add.s32 	%r836, %r835, %r825;
	add.s32 	%r837, %r836, %r826;
	add.s32 	%r838, %r837, %r827;
	add.s32 	%r789, %r838, %r828;
	mov.b32 	%r787, 1;
	mov.b32 	%r812, 0;
	mov.b32 	%r814, -1;
	// begin inline asm
	{  .reg .s32 r0;  .reg .pred p;  shfl.sync.up.b32 r0|p, %r789, %r787, %r812, %r814;  @p add.s32 r0, r0, %r789;  mov.s32 %r785, r0;}
	// end inline asm
	mov.b32 	%r793, 2;
	// begin inline asm
	{  .reg .s32 r0;  .reg .pred p;  shfl.sync.up.b32 r0|p, %r785, %r793, %r812, %r814;  @p add.s32 r0, r0, %r785;  mov.s32 %r791, r0;}
	// end inline asm
	mov.b32 	%r799, 4;
	// begin inline asm
	{  .reg .s32 r0;  .reg .pred p;  shfl.sync.up.b32 r0|p, %r791, %r799, %r812, %r814;  @p add.s32 r0, r0, %r791;  mov.s32 %r797, r0;}
	// end inline asm
	mov.b32 	%r805, 8;
	// begin inline asm
	{  .reg .s32 r0;  .reg .pred p;  shfl.sync.up.b32 r0|p, %r797, %r805, %r812, %r814;  @p add.s32 r0, r0, %r797;  mov.s32 %r803, r0;}
	// end inline asm
	mov.b32 	%r811, 16;
	// begin inline asm
	{  .reg .s32 r0;  .reg .pred p;  shfl.sync.up.b32 r0|p, %r803, %r811, %r812, %r814;  @p add.s32 r0, r0, %r803;  mov.s32 %r809, r0;}
	// end inline asm
	sub.s32 	%r839, %r809, %r789;
	add.s32 	%r840, %r817, %r839;
	add.s32 	%r841, %r818, %r840;
	add.s32 	%r842, %r819, %r841;
	add.s32 	%r843, %r820, %r842;
	add.s32 	%r844, %r821, %r843;
	add.s32 	%r845, %r822, %r844;
	add.s32 	%r846, %r823, %r845;
	add.s32 	%r847, %r824, %r846;
	add.s32 	%r848, %r825, %r847;
	add.s32 	%r849, %r826, %r848;
	add.s32 	%r850, %r827, %r849;
	st.shared.u32 	[%r816+13328], %r839;
	st.shared.u32 	[%r816+13332], %r840;
	st.shared.u32 	[%r816+13336], %r841;
	st.shared.u32 	[%r816+13340], %r842;
	st.shared.u32 	[%r816+13344], %r843;
	st.shared.u32 	[%r816+13348], %r844;
	st.shared.u32 	[%r816+13352], %r845;
	st.shared.u32 	[%r816+13356], %r846;
	st.shared.u32 	[%r816+13360], %r847;
	st.shared.u32 	[%r816+13364], %r848;
	st.shared.u32 	[%r816+13368], %r849;
	st.shared.u32 	[%r816+13372], %r850;
$L__BB29_177:
	setp.gt.u32 	%p104, %r1, 255;
	bar.sync 	0;
	ld.shared.u32 	%r218, [%r217];
	@%p104 bra 	$L__BB29_179;
	shl.b32 	%r851, %r1, 2;
	add.s32 	%r853, %r783, %r851;
	ld.shared.u32 	%r854, [%r853];
	add.s32 	%r855, %r854, %r218;
	st.shared.u32 	[%r853], %r855;
	ld.shared.u32 	%r856, [%r853+1024];
	add.s32 	%r857, %r856, %r218;
	st.shared.u32 	[%r853+1024], %r857;
	ld.shared.u32 	%r858, [%r853+2048];
	add.s32 	%r859, %r858, %r218;
	st.shared.u32 	[%r853+2048], %r859;
	ld.shared.u32 	%r860, [%r853+3072];
	add.s32 	%r861, %r860, %r218;
	st.shared.u32 	[%r853+3072], %r861;
	ld.shared.u32 	%r862, [%r853+4096];
	add.s32 	%r863, %r862, %r218;
	st.shared.u32 	[%r853+4096], %r863;
	ld.shared.u32 	%r864, [%r853+5120];
	add.s32 	%r865, %r864, %r218;
	st.shared.u32 	[%r853+5120], %r865;
	ld.shared.u32 	%r866, [%r853+6144];
	add.s32 	%r867, %r866, %r218;
	st.shared.u32 	[%r853+6144], %r867;
	ld.shared.u32 	%r868, [%r853+7168];
	add.s32 	%r869, %r868, %r218;
	st.shared.u32 	[%r853+7168], %r869;
	ld.shared.u32 	%r870, [%r853+8192];
	add.s32 	%r871, %r870, %r218;
	st.shared.u32 	[%r853+8192], %r871;
	ld.shared.u32 	%r872, [%r853+9216];
	add.s32 	%r873, %r872, %r218;
	st.shared.u32 	[%r853+9216], %r873;
	ld.shared.u32 	%r874, [%r853+10240];
	add.s32 	%r875, %r874, %r218;
	st.shared.u32 	[%r853+10240], %r875;
	ld.shared.u32 	%r876, [%r853+11264];
	add.s32 	%r877, %r876, %r218;
	st.shared.u32 	[%r853+11264], %r877;
$L__BB29_179:
	ld.param.u32 	%r2132, [_ZN3cub18CUB_300001_SM_10006detail10radix_sort29DeviceRadixSortOnesweepKernelINS1_5radix10policy_hubIiiyE10Policy1000ELNS0_9SortOrderE0EiiyiiNS1_21identity_decomposer_tEEEvPT5_SB_PT3_PKSC_PT1_PKSG_PT2_PKSK_T4_iiT6__param_10];
	ld.param.u32 	%r2095, [_ZN3cub18CUB_300001_SM_10006detail10radix_sort29DeviceRadixSortOnesweepKernelINS1_5radix10policy_hubIiiyE10Policy1000ELNS0_9SortOrderE0EiiyiiNS1_21identity_decomposer_tEEEvPT5_SB_PT3_PKSC_PT1_PKSG_PT2_PKSK_T4_iiT6__param_9];
	shl.b32 	%r904, %r1, 5;
	and.b32  	%r905, %r904, 31744;
	add.s32 	%r219, %r783, %r905;
	bar.sync 	0;
	// begin inline asm
	mov.u32 %r878, %lanemask_le;
	// end inline asm
	shr.u32 	%r907, %r2228, %r2095;
	mov.b32 	%r908, -1;
	shl.b32 	%r909, %r908, %r2132;
	not.b32 	%r221, %r909;
	and.b32  	%r901, %r907, %r221;
	mov.b32 	%r881, 1;
	// begin inline asm
	{
    .reg .pred p;
    and.b32 %r879, %r901, %r881;    setp.ne.u32 p, %r879, 0;
    vote.ballot.sync.b32 %r879, p, 0xffffffff;
    @!p not.b32 %r879, %r879;
}

	// end inline asm
	mov.b32 	%r884, 2;
	// begin inline asm
	{
    .reg .pred p;
    and.b32 %r882, %r901, %r884;    setp.ne.u32 p, %r882, 0;
    vote.ballot.sync.b32 %r882, p, 0xffffffff;
    @!p not.b32 %r882, %r882;
}

	// end inline asm
	and.b32  	%r910, %r882, %r879;
	mov.b32 	%r887, 4;
	// begin inline asm
	{
    .reg .pred p;
    and.b32 %r885, %r901, %r887;    setp.ne.u32 p, %r885, 0;
    vote.ballot.sync.b32 %r885, p, 0xffffffff;
    @!p not.b32 %r885, %r885;
}

	// end inline asm
	and.b32  	%r911, %r885, %r910;
	mov.b32 	%r890, 8;
	// begin inline asm
	{
    .reg .pred p;
    and.b32 %r888, %r901, %r890;    setp.ne.u32 p, %r888, 0;
    vote.ballot.sync.b32 %r888, p, 0xffffffff;
    @!p not.b32 %r888, %r888;
}

	// end inline asm
	and.b32  	%r912, %r888, %r911;
	mov.b32 	%r893, 16;
	// begin inline asm
	{
    .reg .pred p;
    and.b32 %r891, %r901, %r893;    setp.ne.u32 p, %r891, 0;
    vote.ballot.sync.b32 %r891, p, 0xffffffff;
    @!p not.b32 %r891, %r891;
}

	// end inline asm
	and.b32  	%r913, %r891, %r912;
	mov.b32 	%r896, 32;
	// begin inline asm
	{
    .reg .pred p;
    and.b32 %r894, %r901, %r896;    setp.ne.u32 p, %r894, 0;
    vote.ballot.sync.b32 %r894, p, 0xffffffff;
    @!p not.b32 %r894, %r894;
}

	// end inline asm
	and.b32  	%r914, %r894, %r913;
	mov.b32 	%r899, 64;
	// begin inline asm
	{
    .reg .pred p;
    and.b32 %r897, %r901, %r899;    setp.ne.u32 p, %r897, 0;
    vote.ballot.sync.b32 %r897, p, 0xffffffff;
    @!p not.b32 %r897, %r897;
}

	// end inline asm
	and.b32  	%r915, %r897, %r914;
	mov.b32 	%r902, 128;
	// begin inline asm
	{
    .reg .pred p;
    and.b32 %r900, %r901, %r902;    setp.ne.u32 p, %r900, 0;
    vote.ballot.sync.b32 %r900, p, 0xffffffff;
    @!p not.b32 %r900, %r900;
}

	// end inline asm
	and.b32  	%r916, %r900, %r915;
	clz.b32 	%r917, %r916;
	sub.s32 	%r223, 31, %r917;
	and.b32  	%r918, %r878, %r916;
	popc.b32 	%r224, %r918;
	setp.ne.s32 	%p105, %r443, %r223;
	mov.b32 	%r2229, 0;
	@%p105 bra 	$L__BB29_181;
	shl.b32 	%r919, %r901, 2;
	add.s32 	%r920, %r219, %r919;
	atom.shared.add.u32 	%r2229, [%r920], %r224;
$L__BB29_181:
	ld.param.u32 	%r2096, [_ZN3cub18CUB_300001_SM_10006detail10radix_sort29DeviceRadixSortOnesweepKernelINS1_5radix10policy_hubIiiyE10Policy1000ELNS0_9SortOrderE0EiiyiiNS1_21identity_decomposer_tEEEvPT5_SB_PT3_PKSC_PT1_PKSG_PT2_PKSK_T4_iiT6__param_9];
	shfl.sync.idx.b32	%r946|%p106, %r2229, %r223, 31, -1;
	add.s32 	%r227, %r224, %r946;
	shr.u32 	%r947, %r2227, %r2096;
	and.b32  	%r943, %r947, %r221;
	mov.b32 	%r923, 1;
	// begin inline asm
	{
    .reg .pred p;
    and.b32 %r921, %r943, %r923;    setp.ne.u32 p, %r921, 0;
    vote.ballot.sync.b32 %r921, p, 0xffffffff;
    @!p not.b32 %r921, %r921;
}

	// end inline asm
	mov.b32 	%r926, 2;
	// begin inline asm
	{
    .reg .pred p;
    and.b32 %r924, %r943, %r926;    setp.ne.u32 p, %r924, 0;
    vote.ballot.sync.b32 %r924, p, 0xffffffff;
    @!p not.b32 %r924, %r924;
}

	// end inline asm
	and.b32  	%r948, %r924, %r921;
	mov.b32 	%r929, 4;
	// begin inline asm
	{
    .reg .pred p;
    and.b32 %r927, %r943, %r929;    setp.ne.u32 p, %r927, 0;
    vote.ballot.sync.b32 %r927, p, 0xffffffff;
    @!p not.b32 %r927, %r927;
}

	// end inline asm
	and.b32  	%r949, %r927, %r948;
	mov.b32 	%r932, 8;
	// begin inline asm
	{
    .reg .pred p;
    and.b32 %r930, %r943, %r932;    setp.ne.u32 p, %r930, 0;
    vote.ballot.sync.b32 %r930, p, 0xffffffff;
    @!p not.b32 %r930, %r930;
}

	// end inline asm
	and.b32  	%r950, %r930, %r949;
	mov.b32 	%r935, 16;
	// begin inline asm
	{
    .reg .pred p;
    and.b32 %r933, %r943, %r935;    setp.ne.u32 p, %r933, 0;
    vote.ballot.sync.b32 %r933, p, 0xffffffff;
    @!p not.b32 %r933, %r933;
}

	// end inline asm
	and.b32  	%r951, %r933, %r950;
	mov.b32 	%r938, 32;
	// begin inline asm
	{
    .reg .pred p;
    and.b32 %r936, %r943, %r938;    setp.ne.u32 p, %r936, 0;
    vote.ballot.sync.b32 %r936, p, 0xffffffff;
    @!p not.b32 %r936, %r936;
}

	// end inline asm
	and.b32  	%r952, %r936, %r951;
	mov.b32 	%r941, 64;
	// begin inline asm
	{
    .reg .pred p;
    and.b32 %r939, %r943, %r941;    setp.ne.u32 p, %r939, 0;
    vote.ballot.sync.b32 %r939, p, 0xffffffff;
    @!p not.b32 %r939, %r939;
}

	// end inline asm
	and.b32  	%r953, %r939, %r952;
	mov.b32 	%r944, 128;
	// begin inline asm
	{
    .reg .pred p;
    and.b32 %r942, %r943, %r944;    setp.ne.u32 p, %r942, 0;
    vote.ballot.sync.b32 %r942, p, 0xffffffff;
    @!p not.b32 %r942, %r942;
}

	// end inline asm
	and.b32  	%r954, %r942, %r953;
	clz.b32 	%r955, %r954;
	sub.s32 	%r229, 31, %r955;
	and.b32  	%r956, %r878, %r954;
	popc.b32 	%r230, %r956;
	setp.ne.s32 	%p107, %r443, %r229;
	mov.b32 	%r2230, 0;
	@%p107 bra 	$L__BB29_183;
	shl.b32 	%r957, %r943, 2;
	add.s32 	%r958, %r219, %r957;
	atom.shared.add.u32 	%r2230, [%r958], %r230;
$L__BB29_183:
	ld.param.u32 	%r2097, [_ZN3cub18CUB_300001_SM_10006detail10radix_sort29DeviceRadixSortOnesweepKernelINS1_5radix10policy_hubIiiyE10Policy1000ELNS0_9SortOrderE0EiiyiiNS1_21identity_decomposer_tEEEvPT5_SB_PT3_PKSC_PT1_PKSG_PT2_PKSK_T4_iiT6__param_9];
	shfl.sync.idx.b32	%r984|%p108, %r2230, %r229, 31, -1;
	add.s32 	%r233, %r230, %r984;
	shr.u32 	%r985, %r2226, %r2097;
	and.b32  	%r981, %r985, %r221;
	mov.b32 	%r961, 1;
	// begin inline asm
	{
    .reg .pred p;
    and.b32 %r959, %r981, %r961;    setp.ne.u32 p, %r959, 0;
    vote.ballot.sync.b32 %r959, p, 0xffffffff;
    @!p not.b32 %r959, %r959;
}

	// end inline asm
	mov.b32 	%r964, 2;
	// begin inline asm
	{
    .reg .pred p;
    and.b32 %r962, %r981, %r964;    setp.ne.u32 p, %r962, 0;
    vote.ballot.sync.b32 %r962, p, 0xffffffff;
    @!p not.b32 %r962, %r962;
}

	// end inline asm
	and.b32  	%r986, %r962, %r959;
	mov.b32 	%r967, 4;
	// begin inline asm
	{
    .reg .pred p;
    and.b32 %r965, %r981, %r967;    setp.ne.u32 p, %r965, 0;
    vote.ballot.sync.b32 %r965, p, 0xffffffff;
    @!p not.b32 %r965, %r965;
}

	// end inline asm
	and.b32  	%r987, %r965, %r986;
	mov.b32 	%r970, 8;
	// begin inline asm
	{
    .reg .pred p;
    and.b32 %r968, %r981, %r970;    setp.ne.u32 p, %r968, 0;
    vote.ballot.sync.b32 %r968, p, 0xffffffff;
    @!p not.b32 %r968, %r968;
}

	// end inline asm
	and.b32  	%r988, %r968, %r987;
	mov.b32 	%r973, 16;
	// begin inline asm
	{
    .reg .pred p;
    and.b32 %r971, %r981, %r973;    setp.ne.u32 p, %r971, 0;
    vote.ballot.sync.b32 %r971, p, 0xffffffff;
    @!p not.b32 %r971, %r971;
}

	// end inline asm
	and.b32  	%r989, %r971, %r988;
	mov.b32 	%r976, 32;
	// begin inline asm
	{
    .reg .pred p;
    and.b32 %r974, %r981, %r976;    setp.ne.u32 p, %r974, 0;
    vote.ballot.sync.b32 %r974, p, 0xffffffff;
    @!p not.b32 %r974, %r974;
}

	// end inline asm
	and.b32  	%r990, %r974, %r989;
	mov.b32 	%r979, 64;
	// begin inline asm
	{
    .reg .pred p;
    and.b32 %r977, %r981, %r979;    setp.ne.u32 p, %r977, 0;
    vote.ballot.sync.b32 %r977, p, 0xffffffff;
    @!p not.b32 %r977, %r977;
}

	// end inline asm
	and.b32  	%r991, %r977, %r990;
	mov.b32 	%r982, 128;
	// begin inline asm
	{
    .reg .pred p;
    and.b32 %r980, %r981, %r982;    setp.ne.u32 p, %r980, 0;
    vote.ballot.sync.b32 %r980, p, 0xffffffff;
    @!p not.b32 %r980, %r980;
}

	// end inline asm
	and.b32  	%r992, %r980, %r991;
	clz.b32 	%r993, %r992;
	sub.s32 	%r235, 31, %r993;
	and.b32  	%r994, %r878, %r992;
	popc.b32 	%r236, %r994;
	setp.ne.s32 	%p109, %r443, %r235;
	mov.b32 	%r2231, 0;
	@%p109 bra 	$L__BB29_185;
	shl.b32 	%r995, %r981, 2;
	add.s32 	%r996, %r219, %r995;
	atom.shared.add.u32 	%r2231, [%r996], %r236;
$L__BB29_185:
	ld.param.u32 	%r2098, [_ZN3cub18CUB_300001_SM_10006detail10radix_sort29DeviceRadixSortOnesweepKernelINS1_5radix10policy_hubIiiyE10Policy1000ELNS0_9SortOrderE0EiiyiiNS1_21identity_decomposer_tEEEvPT5_SB_PT3_PKSC_PT1_PKSG_PT2_PKSK_T4_iiT6__param_9];
	shfl.sync.idx.b32	%r1022|%p110, %r2231, %r235, 31, -1;
	add.s32 	%r239, %r236, %r1022;
	shr.u32 	%r1023, %r2225, %r2098;
	and.b32  	%r1019, %r1023, %r221;
	mov.b32 	%r999, 1;
	// begin inline asm
	{
    .reg .pred p;
    and.b32 %r997, %r1019, %r999;    setp.ne.u32 p, %r997, 0;
    vote.ballot.sync.b32 %r997, p, 0xffffffff;
    @!p not.b32 %r997, %r997;
}

	// end inline asm
	mov.b32 	%r1002, 2;
	// begin inline asm
	{
    .reg .pred p;
    and.b32 %r1000, %r1019, %r1002;    setp.ne.u32 p, %r1000, 0;
    vote.ballot.sync.b32 %r1000, p, 0xffffffff;
    @!p not.b32 %r1000, %r1000;
}

	// end inline asm
	and.b32  	%r1024, %r1000, %r997;
	mov.b32 	%r1005, 4;
	// begin inline asm
	{
    .reg .pred p;
    and.b32 %r1003, %r1019, %r1005;    setp.ne.u32 p, %r1003, 0;
    vote.ballot.sync.b32 %r1003, p, 0xffffffff;
    @!p not.b32 %r1003, %r1003;
}

	// end inline asm
	and.b32  	%r1025, %r1003, %r1024;
	mov.b32 	%r1008, 8;
	// begin inline asm
	{
    .reg .pred p;
    and.b32 %r1006, %r1019, %r1008;    setp.ne.u32 p, %r1006, 0;
    vote.ballot.sync.b32 %r1006, p, 0xffffffff;
    @!p not.b32 %r1006, %r1006;
}

	// end inline asm
	and.b32  	%r1026, %r1006, %r1025;
	mov.b32 	%r1011, 16;
	// begin inline asm
	{
    .reg .pred p;
    and.b32 %r1009, %r1019, %r1011;    setp.ne.u32 p, %r1009, 0;
    vote.ballot.sync.b32 %r1009, p, 0xffffffff;
    @!p not.b32 %r1009, %r1009;
}

	// end inline asm
	and.b32  	%r1027, %r1009, %r1026;
	mov.b32 	%r1014, 32;
	// begin inline asm
	{
    .reg .pred p;
    and.b32 %r1012, %r1019, %r1014;    setp.ne.u32 p, %r1012, 0;
    vote.ballot.sync.b32 %r1012, p, 0xffffffff;
    @!p not.b32 %r1012, %r1012;
}

	// end inline asm
	and.b32  	%r1028, %r1012, %r1027;
	mov.b32 	%r1017, 64;
	// begin inline asm
	{
    .reg .pred p;
    and.b32 %r1015, %r1019, %r1017;    setp.ne.u32 p, %r1015, 0;
    vote.ballot.sync.b32 %r1015, p, 0xffffffff;
    @!p not.b32 %r1015, %r1015;
}

	// end inline asm
	and.b32  	%r1029, %r1015, %r1028;
	mov.b32 	%r1020, 128;
	// begin inline asm
	{
    .reg .pred p;
    and.b32 %r1018, %r1019, %r1020;    setp.ne.u32 p, %r1018, 0;
    vote.ballot.sync.b32 %r1018, p, 0xffffffff;
    @!p not.b32 %r1018, %r1018;
}

	// end inline asm
	and.b32  	%r1030, %r1018, %r1029;
	clz.b32 	%r1031, %r1030;
	sub.s32 	%r241, 31, %r1031;
	and.b32  	%r1032, %r878, %r1030;
	popc.b32 	%r242, %r1032;
	setp.ne.s32 	%p111, %r443, %r241;
	mov.b32 	%r2232, 0;
	@%p111 bra 	$L__BB29_187;
	shl.b32 	%r1033, %r1019, 2;
	add.s32 	%r1034, %r219, %r1033;
	atom.shared.add.u32 	%r2232, [%r1034], %r242;
$L__BB29_187:
	ld.param.u32 	%r2099, [_ZN3cub18CUB_300001_SM_10006detail10radix_sort29DeviceRadixSortOnesweepKernelINS1_5radix10policy_hubIiiyE10Policy1000ELNS0_9SortOrderE0EiiyiiNS1_21identity_decomposer_tEEEvPT5_SB_PT3_PKSC_PT1_PKSG_PT2_PKSK_T4_iiT6__param_9];
	shfl.sync.idx.b32	%r1060|%p112, %r2232, %r241, 31, -1;
	add.s32 	%r245, %r242, %r1060;
	shr.u32 	%r1061, %r2224, %r2099;
	and.b32  	%r1057, %r1061, %r221;
	mov.b32 	%r1037, 1;
	// begin inline asm
	{
    .reg .pred p;
    and.b32 %r1035, %r1057, %r1037;    setp.ne.u32 p, %r1035, 0;
    vote.ballot.sync.b32 %r1035, p, 0xffffffff;
    @!p not.b32 %r1035, %r1035;
}

	// end inline asm
	mov.b32 	%r1040, 2;
	// begin inline asm
	{
    .reg .pred p;
    and.b32 %r1038, %r1057, %r1040;    setp.ne.u32 p, %r1038, 0;
    vote.ballot.sync.b32 %r1038, p, 0xffffffff;
    @!p not.b32 %r1038, %r1038;
}

	// end inline asm
	and.b32  	%r1062, %r1038, %r1035;
	mov.b32 	%r1043, 4;
	// begin inline asm
	{
    .reg .pred p;
    and.b32 %r1041, %r1057, %r1043;    setp.ne.u32 p, %r1041, 0;
    vote.ballot.sync.b32 %r1041, p, 0xffffffff;
    @!p not.b32 %r1041, %r1041;
}

	// end inline asm
	and.b32  	%r1063, %r1041, %r1062;
	mov.b32 	%r1046, 8;
	// begin inline asm
	{
    .reg .pred p;
    and.b32 %r1044, %r1057, %r1046;    setp.ne.u32 p, %r1044, 0;
    vote.ballot.sync.b32 %r1044, p, 0xffffffff;
    @!p not.b32 %r1044, %r1044;
}

	// end inline asm
	and.b32  	%r1064, %r1044, %r1063;
	mov.b32 	%r1049, 16;
	// begin inline asm
	{
    .reg .pred p;
    and.b32 %r1047, %r1057, %r1049;    setp.ne.u32 p, %r1047, 0;
    vote.ballot.sync.b32 %r1047, p, 0xffffffff;
    @!p not.b32 %r1047, %r1047;
}

	// end inline asm
	and.b32  	%r1065, %r1047, %r1064;
	mov.b32 	%r1052, 32;
	// begin inline asm
	{
    .reg .pred p;
    and.b32 %r1050, %r1057, %r1052;    setp.ne.u32 p, %r1050, 0;
    vote.ballot.sync.b32 %r1050, p, 0xffffffff;
    @!p not.b32 %r1050, %r1050;
}

	// end inline asm
	and.b32  	%r1066, %r1050, %r1065;
	mov.b32 	%r1055, 64;
	// begin inline asm
	{
    .reg .pred p;
    and.b32 %r1053, %r1057, %r1055;    setp.ne.u32 p, %r1053, 0;
    vote.ballot.sync.b32 %r1053, p, 0xffffffff;
    @!p not.b32 %r1053, %r1053;
}

	// end inline asm
	and.b32  	%r1067, %r1053, %r1066;
	mov.b32 	%r1058, 128;
	// begin inline asm
	{
    .reg .pred p;
    and.b32 %r1056, %r1057, %r1058;    setp.ne.u32 p, %r1056, 0;
    vote.ballot.sync.b32 %r1056, p, 0xffffffff;
    @!p not.b32 %r1056, %r1056;
}

	// end inline asm
	and.b32  	%r1068, %r1056, %r1067;
	clz.b32 	%r1069, %r1068;
	sub.s32 	%r247, 31, %r1069;
	and.b32  	%r1070, %r878, %r1068;
	popc.b32 	%r248, %r1070;
	setp.ne.s32 	%p113, %r443, %r247;
	mov.b32 	%r2233, 0;
	@%p113 bra 	$L__BB29_189;
	shl.b32 	%r1071, %r1057, 2;
	add.s32 	%r1072, %r219, %r1071;
	atom.shared.add.u32 	%r2233, [%r1072], %r248;
$L__BB29_189:
	ld.param.u32 	%r2100, [_ZN3cub18CUB_300001_SM_10006detail10radix_sort29DeviceRadixSortOnesweepKernelINS1_5radix10policy_hubIiiyE10Policy1000ELNS0_9SortOrderE0EiiyiiNS1_21identity_decomposer_tEEEvPT5_SB_PT3_PKSC_PT1_PKSG_PT2_PKSK_T4_iiT6__param_9];
	shfl.sync.idx.b32	%r1098|%p114, %r2233, %r247, 31, -1;
	add.s32 	%r251, %r248, %r1098;
	shr.u32 	%r1099, %r2223, %r2100;
	and.b32  	%r1095, %r1099, %r221;
	mov.b32 	%r1075, 1;
	// begin inline asm
	{
    .reg .pred p;
    and.b32 %r1073, %r1095, %r1075;    setp.ne.u32 p, %r1073, 0;
    vote.ballot.sync.b32 %r1073, p, 0xffffffff;
    @!p not.b32 %r1073, %r1073;
}

	// end inline asm
	mov.b32 	%r1078, 2;
	// begin inline asm
	{
    .reg .pred p;
    and.b32 %r1076, %r1095, %r1078;    setp.ne.u32 p, %r1076, 0;
    vote.ballot.sync.b32 %r1076, p, 0xffffffff;
    @!p not.b32 %r1076, %r1076;
}

	// end inline asm
	and.b32  	%r1100, %r1076, %r1073;
	mov.b32 	%r1081, 4;
	// begin inline asm
	{
    .reg .pred p;
    and.b32 %r1079, %r1095, %r1081;    setp.ne.u32 p, %r1079, 0;
    vote.ballot.sync.b32 %r1079, p, 0xffffffff;
    @!p not.b32 %r1079, %r1079;
}

	// end inline asm
	and.b32  	%r1101, %r1079, %r1100;
	mov.b32 	%r1084, 8;
	// begin inline asm
	{
    .reg .pred p;
    and.b32 %r1082, %r1095, %r1084;    setp.ne.u32 p, %r1082, 0;
    vote.ballot.sync.b32 %r1082, p, 0xffffffff;
    @!p not.b32 %r1082, %r1082;
}

	// end inline asm
	and.b32  	%r1102, %r1082, %r1101;
	mov.b32 	%r1087, 16;
	// begin inline asm
	{
    .reg .pred p;
    and.b32 %r1085, %r1095, %r1087;    setp.ne.u32 p, %r1085, 0;
    vote.ballot.sync.b32 %r1085, p, 0xffffffff;
    @!p not.b32 %r1085, %r1085;
}

	// end inline asm
	and.b32  	%r1103, %r1085, %r1102;
	mov.b32 	%r1090, 32;
	// begin inline asm
	{
    .reg .pred p;
    and.b32 %r1088, %r1095, %r1090;    setp.ne.u32 p, %r1088, 0;
    vote.ballot.sync.b32 %r1088, p, 0xffffffff;
    @!p not.b32 %r1088, %r1088;
}

	// end inline asm
	and.b32  	%r1104, %r1088, %r1103;
	mov.b32 	%r1093, 64;
	// begin inline asm
	{
    .reg .pred p;
    and.b32 %r1091, %r1095, %r1093;    setp.ne.u32 p, %r1091, 0;
    vote.ballot.sync.b32 %r1091, p, 0xffffffff;
    @!p not.b32 %r1091, %r1091;
}

	// end inline asm
	and.b32  	%r1105, %r1091, %r1104;
	mov.b32 	%r1096, 128;
	// begin inline asm
	{
    .reg .pred p;
    and.b32 %r1094, %r1095, %r1096;    setp.ne.u32 p, %r1094, 0;
    vote.ballot.sync.b32 %r1094, p, 0xffffffff;
    @!p not.b32 %r1094, %r1094;
}

	// end inline asm
	and.b32  	%r1106, %r1094, %r1105;
	clz.b32 	%r1107, %r1106;
	sub.s32 	%r253, 31, %r1107;
	and.b32  	%r1108, %r878, %r1106;
	popc.b32 	%r254, %r1108;
	setp.ne.s32 	%p115, %r443, %r253;
	mov.b32 	%r2234, 0;
	@%p115 bra 	$L__BB29_191;
	shl.b32 	%r1109, %r1095, 2;
	add.s32 	%r1110, %r219, %r1109;
	atom.shared.add.u32 	%r2234, [%r1110], %r254;
$L__BB29_191:
	ld.param.u32 	%r2101, [_ZN3cub18CUB_300001_SM_10006detail10radix_sort29DeviceRadixSortOnesweepKernelINS1_5radix10policy_hubIiiyE10Policy1000ELNS0_9SortOrderE0EiiyiiNS1_21identity_decomposer_tEEEvPT5_SB_PT3_PKSC_PT1_PKSG_PT2_PKSK_T4_iiT6__param_9];
	shfl.sync.idx.b32	%r1136|%p116, %r2234, %r253, 31, -1;
	add.s32 	%r257, %r254, %r1136;
	shr.u32 	%r1137, %r2222, %r2101;
	and.b32  	%r1133, %r1137, %r221;
	mov.b32 	%r1113, 1;
	// begin inline asm
	{
    .reg .pred p;
    and.b32 %r1111, %r1133, %r1113;    setp.ne.u32 p, %r1111, 0;
    vote.ballot.sync.b32 %r1111, p, 0xffffffff;
    @!p not.b32 %r1111, %r1111;
}

	// end inline asm
	mov.b32 	%r1116, 2;
	// begin inline asm
	{
    .reg .pred p;
    and.b32 %r1114, %r1133, %r1116;    setp.ne.u32 p, %r1114, 0;
    vote.ballot.sync.b32 %r1114, p, 0xffffffff;
    @!p not.b32 %r1114, %r1114;
}

	// end inline asm
	and.b32  	%r1138, %r1114, %r1111;
	mov.b32 	%r1119, 4;
	// begin inline asm
	{
    .reg .pred p;
    and.b32 %r1117, %r1133, %r1119;    setp.ne.u32 p, %r1117, 0;
    vote.ballot.sync.b32 %r1117, p, 0xffffffff;
    @!p not.b32 %r1117, %r1117;
}

	// end inline asm
	and.b32  	%r1139, %r1117, %r1138;
	mov.b32 	%r1122, 8;
	// begin inline asm
	{
    .reg .pred p;
    and.b32 %r1120, %r1133, %r1122;    setp.ne.u32 p, %r1120, 0;
    vote.ballot.sync.b32 %r1120, p, 0xffffffff;
    @!p not.b32 %r1120, %r1120;
}

	// end inline asm
	and.b32  	%r1140, %r1120, %r1139;
	mov.b32 	%r1125, 16;
	// begin inline asm
	{
    .reg .pred p;
    and.b32 %r1123, %r1133, %r1125;    setp.ne.u32 p, %r1123, 0;
    vote.ballot.sync.b32 %r1123, p, 0xffffffff;
    @!p not.b32 %r1123, %r1123;
}

	// end inline asm
	and.b32  	%r1141, %r1123, %r1140;
	mov.b32 	%r1128, 32;
	// begin inline asm
	{
    .reg .pred p;
    and.b32 %r1126, %r1133, %r1128;    setp.ne.u32 p, %r1126, 0;
    vote.ballot.sync.b32 %r1126, p, 0xffffffff;
    @!p not.b32 %r1126, %r1126;
}

	// end inline asm
	and.b32  	%r1142, %r1126, %r1141;
	mov.b32 	%r1131, 64;
	// begin inline asm
	{
    .reg .pred p;
    and.b32 %r1129, %r1133, %r1131;    setp.ne.u32 p, %r1129, 0;
    vote.ballot.sync.b32 %r1129, p, 0xffffffff;
    @!p not.b32 %r1129, %r1129;
}

	// end inline asm
	and.b32  	%r1143, %r1129, %r1142;
	mov.b32 	%r1134, 128;
	// begin inline asm
	{
    .reg .pred p;
    and.b32 %r1132, %r1133, %r1134;    setp.ne.u32 p, %r1132, 0;
    vote.ballot.sync.b32 %r1132, p, 0xffffffff;
    @!p not.b32 %r1132, %r1132;
}

	// end inline asm
	and.b32  	%r1144, %r1132, %r1143;
	clz.b32 	%r1145, %r1144;
	sub.s32 	%r259, 31, %r1145;
	and.b32  	%r1146, %r878, %r1144;
	popc.b32 	%r260, %r1146;
	setp.ne.s32 	%p117, %r443, %r259;
	mov.b32 	%r2235, 0;
	@%p117 bra 	$L__BB29_193;
	shl.b32 	%r1147, %r1133, 2;
	add.s32 	%r1148, %r219, %r1147;
	atom.shared.add.u32 	%r2235, [%r1148], %r260;
$L__BB29_193:
	ld.param.u32 	%r2102, [_ZN3cub18CUB_300001_SM_10006detail10radix_sort29DeviceRadixSortOnesweepKernelINS1_5radix10policy_hubIiiyE10Policy1000ELNS0_9SortOrderE0EiiyiiNS1_21identity_decomposer_tEEEvPT5_SB_PT3_PKSC_PT1_PKSG_PT2_PKSK_T4_iiT6__param_9];
	shfl.sync.idx.b32	%r1174|%p118, %r2235, %r259, 31, -1;
	add.s32 	%r263, %r260, %r1174;
	shr.u32 	%r1175, %r2221, %r2102;
	and.b32  	%r1171, %r1175, %r221;
	mov.b32 	%r1151, 1;
	// begin inline asm
	{
    .reg .pred p;
    and.b32 %r1149, %r1171, %r1151;    setp.ne.u32 p, %r1149, 0;
    vote.ballot.sync.b32 %r1149, p, 0xffffffff;
    @!p not.b32 %r1149, %r1149;
}

	// end inline asm
	mov.b32 	%r1154, 2;
	// begin inline asm
	{
    .reg .pred p;
    and.b32 %r1152, %r1171, %r1154;    setp.ne.u32 p, %r1152, 0;
    vote.ballot.sync.b32 %r1152, p, 0xffffffff;
    @!p not.b32 %r1152, %r1152;
}

	// end inline asm
	and.b32  	%r1176, %r1152, %r1149;
	mov.b32 	%r1157, 4;
	// begin inline asm
	{
    .reg .pred p;
    and.b32 %r1155, %r1171, %r1157;    setp.ne.u32 p, %r1155, 0;
    vote.ballot.sync.b32 %r1155, p, 0xffffffff;
    @!p not.b32 %r1155, %r1155;
}

	// end inline asm
	and.b32  	%r1177, %r1155, %r1176;
	mov.b32 	%r1160, 8;
	// begin inline asm
	{
    .reg .pred p;
    and.b32 %r1158, %r1171, %r1160;    setp.ne.u32 p, %r1158, 0;
    vote.ballot.sync.b32 %r1158, p, 0xffffffff;
    @!p not.b32 %r1158, %r1158;
}

	// end inline asm
	and.b32  	%r1178, %r1158, %r1177;
	mov.b32 	%r1163, 16;
	// begin inline asm
	{
    .reg .pred p;
    and.b32 %r1161, %r1171, %r1163;    setp.ne.u32 p, %r1161, 0;
    vote.ballot.sync.b32 %r1161, p, 0xffffffff;
    @!p not.b32 %r1161, %r1161;
}

	// end inline asm
	and.b32  	%r1179, %r1161, %r1178;
	mov.b32 	%r1166, 32;
	// begin inline asm
	{
    .reg .pred p;
    and.b32 %r1164, %r1171, %r1166;    setp.ne.u32 p, %r1164, 0;
    vote.ballot.sync.b32 %r1164, p, 0xffffffff;
    @!p not.b32 %r1164, %r1164;
}

	// end inline asm
	and.b32  	%r1180, %r1164, %r1179;
	mov.b32 	%r1169, 64;
	// begin inline asm
	{
    .reg .pred p;
    and.b32 %r1167, %r1171, %r1169;    setp.ne.u32 p, %r1167, 0;
    vote.ballot.sync.b32 %r1167, p, 0xffffffff;
    @!p not.b32 %r1167, %r1167;
}

	// end inline asm
	and.b32  	%r1181, %r1167, %r1180;
	mov.b32 	%r1172, 128;
	// begin inline asm
	{
    .reg .pred p;
    and.b32 %r1170, %r1171, %r1172;    setp.ne.u32 p, %r1170, 0;
    vote.ballot.sync.b32 %r1170, p, 0xffffffff;
    @!p not.b32 %r1170, %r1170;
}

	// end inline asm
	and.b32  	%r1182, %r1170, %r1181;
	clz.b32 	%r1183, %r1182;
	sub.s32 	%r265, 31, %r1183;
	and.b32  	%r1184, %r878, %r1182;
	popc.b32 	%r266, %r1184;
	setp.ne.s32 	%p119, %r443, %r265;
	mov.b32 	%r2236, 0;
	@%p119 bra 	$L__BB29_195;
	shl.b32 	%r1185, %r1171, 2;
	add.s32 	%r1186, %r219, %r1185;
	atom.shared.add.u32 	%r2236, [%r1186], %r266;
$L__BB29_195:
	ld.param.u32 	%r2103, [_ZN3cub18CUB_300001_SM_10006detail10radix_sort29DeviceRadixSortOnesweepKernelINS1_5radix10policy_hubIiiyE10Policy1000ELNS0_9SortOrderE0EiiyiiNS1_21identity_decomposer_tEEEvPT5_SB_PT3_PKSC_PT1_PKSG_PT2_PKSK_T4_iiT6__param_9];
	shfl.sync.idx.b32	%r1212|%p120, %r2236, %r265, 31, -1;
	add.s32 	%r269, %r266, %r1212;
	shr.u32 	%r1213, %r2220, %r2103;
	and.b32  	%r1209, %r1213, %r221;
	mov.b32 	%r1189, 1;
	// begin inline asm
	{
    .reg .pred p;
    and.b32 %r1187, %r1209, %r1189;    setp.ne.u32 p, %r1187, 0;
    vote.ballot.sync.b32 %r1187, p, 0xffffffff;
    @!p not.b32 %r1187, %r1187;
}

	// end inline asm
	mov.b32 	%r1192, 2;
	// begin inline asm
	{
    .reg .pred p;
    and.b32 %r1190, %r1209, %r1192;    setp.ne.u32 p, %r1190, 0;
    vote.ballot.sync.b32 %r1190, p, 0xffffffff;
    @!p not.b32 %r1190, %r1190;
}

	// end inline asm
	and.b32  	%r1214, %r1190, %r1187;
	mov.b32 	%r1195, 4;
	// begin inline asm
	{
    .reg .pred p;
    and.b32 %r1193, %r1209, %r1195;    setp.ne.u32 p, %r1193, 0;
    vote.ballot.sync.b32 %r1193, p, 0xffffffff;
    @!p not.b32 %r1193, %r1193;
}

	// end inline asm
	and.b32  	%r1215, %r1193, %r1214;
	mov.b32 	%r1198, 8;
	// begin inline asm
	{
    .reg .pred p;
    and.b32 %r1196, %r1209, %r1198;    setp.ne.u32 p, %r1196, 0;
    vote.ballot.sync.b32 %r1196, p, 0xffffffff;
    @!p not.b32 %r1196, %r1196;
}

	// end inline asm
	and.b32  	%r1216, %r1196, %r1215;
	mov.b32 	%r1201, 16;
	// begin inline asm
	{
    .reg .pred p;
    and.b32 %r1199, %r1209, %r1201;    setp.ne.u32 p, %r1199, 0;
    vote.ballot.sync.b32 %r1199, p, 0xffffffff;
    @!p not.b32 %r1199, %r1199;
}

	// end inline asm
	and.b32  	%r1217, %r1199, %r1216;
	mov.b32 	%r1204, 32;
	// begin inline asm
	{
    .reg .pred p;
    and.b32 %r1202, %r1209, %r1204;    setp.ne.u32 p, %r1202, 0;
    vote.ballot.sync.b32 %r1202, p, 0xffffffff;
    @!p not.b32 %r1202, %r1202;
}

	// end inline asm
	and.b32  	%r1218, %r1202, %r1217;
	mov.b32 	%r1207, 64;
	// begin inline asm
	{
    .reg .pred p;
    and.b32 %r1205, %r1209, %r1207;    setp.ne.u32 p, %r1205, 0;
    vote.ballot.sync.b32 %r1205, p, 0xffffffff;
    @!p not.b32 %r1205, %r1205;
}

	// end inline asm
	and.b32  	%r1219, %r1205, %r1218;
	mov.b32 	%r1210, 128;
	// begin inline asm
	{
    .reg .pred p;
    and.b32 %r1208, %r1209, %r1210;    setp.ne.u32 p, %r1208, 0;
    vote.ballot.sync.b32 %r1208, p, 0xffffffff;
    @!p not.b32 %r1208, %r1208;
}

	// end inline asm
	and.b32  	%r1220, %r1208, %r1219;
	clz.b32 	%r1221, %r1220;
	sub.s32 	%r271, 31, %r1221;
	and.b32  	%r1222, %r878, %r1220;
	popc.b32 	%r272, %r1222;
	setp.ne.s32 	%p121, %r443, %r271;
	mov.b32 	%r2237, 0;
	@%p121 bra 	$L__BB29_197;
	shl.b32 	%r1223, %r1209, 2;
	add.s32 	%r1224, %r219, %r1223;
	atom.shared.add.u32 	%r2237, [%r1224], %r272;
$L__BB29_197:
	ld.param.u32 	%r2104, [_ZN3cub18CUB_300001_SM_10006detail10radix_sort29DeviceRadixSortOnesweepKernelINS1_5radix10policy_hubIiiyE10Policy1000ELNS0_9SortOrderE0EiiyiiNS1_21identity_decomposer_tEEEvPT5_SB_PT3_PKSC_PT1_PKSG_PT2_PKSK_T4_iiT6__param_9];
	shfl.sync.idx.b32	%r1250|%p122, %r2237, %r271, 31, -1;
	add.s32 	%r275, %r272, %r1250;
	shr.u32 	%r1251, %r2219, %r2104;
	and.b32  	%r1247, %r1251, %r221;
	mov.b32 	%r1227, 1;
	// begin inline asm
	{
    .reg .pred p;
    and.b32 %r1225, %r1247, %r1227;    setp.ne.u32 p, %r1225, 0;
    vote.ballot.sync.b32 %r1225, p, 0xffffffff;
    @!p not.b32 %r1225, %r1225;
}

	// end inline asm
	mov.b32 	%r1230, 2;
	// begin inline asm
	{
    .reg .pred p;
    and.b32 %r1228, %r1247, %r1230;    setp.ne.u32 p, %r1228, 0;
    vote.ballot.sync.b32 %r1228, p, 0xffffffff;
    @!p not.b32 %r1228, %r1228;
}

	// end inline asm
	and.b32  	%r1252, %r1228, %r1225;
	mov.b32 	%r1233, 4;
	// begin inline asm
	{
    .reg .pred p;
    and.b32 %r1231, %r1247, %r1233;    setp.ne.u32 p, %r1231, 0;
    vote.ballot.sync.b32 %r1231, p, 0xffffffff;
    @!p not.b32 %r1231, %r1231;
}

	// end inline asm
	and.b32  	%r1253, %r1231, %r1252;
	mov.b32 	%r1236, 8;
	// begin inline asm
	{
    .reg .pred p;
    and.b32 %r1234, %r1247, %r1236;    setp.ne.u32 p, %r1234, 0;
    vote.ballot.sync.b32 %r1234, p, 0xffffffff;
    @!p not.b32 %r1234, %r1234;
}

	// end inline asm
	and.b32  	%r1254, %r1234, %r1253;
	mov.b32 	%r1239, 16;
	// begin inline asm
	{
    .reg .pred p;
    and.b32 %r1237, %r1247, %r1239;    setp.ne.u32 p, %r1237, 0;
    vote.ballot.sync.b32 %r1237, p, 0xffffffff;
    @!p not.b32 %r1237, %r1237;
}

	// end inline asm
	and.b32  	%r1255, %r1237, %r1254;
	mov.b32 	%r1242, 32;
	// begin inline asm
	{
    .reg .pred p;
    and.b32 %r1240, %r1247, %r1242;    setp.ne.u32 p, %r1240, 0;
    vote.ballot.sync.b32 %r1240, p, 0xffffffff;
    @!p not.b32 %r1240, %r1240;
}

	// end inline asm
	and.b32  	%r1256, %r1240, %r1255;
	mov.b32 	%r1245, 64;
	// begin inline asm
	{
    .reg .pred p;
    and.b32 %r1243, %r1247, %r1245;    setp.ne.u32 p, %r1243, 0;
    vote.ballot.sync.b32 %r1243, p, 0xffffffff;
    @!p not.b32 %r1243, %r1243;
}

	// end inline asm
	and.b32  	%r1257, %r1243, %r1256;
	mov.b32 	%r1248, 128;
	// begin inline asm
	{
    .reg .pred p;
    and.b32 %r1246, %r1247, %r1248;    setp.ne.u32 p, %r1246, 0;
    vote.ballot.sync.b32 %r1246, p, 0xffffffff;
    @!p not.b32 %r1246, %r1246;
}

	// end inline asm
	and.b32  	%r1258, %r1246, %r1257;
	clz.b32 	%r1259, %r1258;
	sub.s32 	%r277, 31, %r1259;
	and.b32  	%r1260, %r878, %r1258;
	popc.b32 	%r278, %r1260;
	setp.ne.s32 	%p123, %r443, %r277;
	mov.b32 	%r2238, 0;
	@%p123 bra 	$L__BB29_199;
	shl.b32 	%r1265, %r1247, 2;
	add.s32 	%r1266, %r219, %r1265;
	atom.shared.add.u32 	%r2238, [%r1266], %r278;
$L__BB29_199:
	ld.param.u32 	%r2105, [_ZN3cub18CUB_300001_SM_10006detail10radix_sort29DeviceRadixSortOnesweepKernelINS1_5radix10policy_hubIiiyE10Policy1000ELNS0_9SortOrderE0EiiyiiNS1_21identity_decomposer_tEEEvPT5_SB_PT3_PKSC_PT1_PKSG_PT2_PKSK_T4_iiT6__param_9];
	shfl.sync.idx.b32	%r1292|%p124, %r2238, %r277, 31, -1;
	add.s32 	%r281, %r278, %r1292;
	shr.u32 	%r1293, %r2218, %r2105;
	and.b32  	%r1289, %r1293, %r221;
	mov.b32 	%r1269, 1;
	// begin inline asm
	{
    .reg .pred p;
    and.b32 %r1267, %r1289, %r1269;    setp.ne.u32 p, %r1267, 0;
    vote.ballot.sync.b32 %r1267, p, 0xffffffff;
    @!p not.b32 %r1267, %r1267;
}

	// end inline asm
	mov.b32 	%r1272, 2;
	// begin inline asm
	{
    .reg .pred p;
    and.b32 %r1270, %r1289, %r1272;    setp.ne.u32 p, %r1270, 0;
    vote.ballot.sync.b32 %r1270, p, 0xffffffff;
    @!p not.b32 %r1270, %r1270;
}

	// end inline asm
	and.b32  	%r1294, %r1270, %r1267;
	mov.b32 	%r1275, 4;
	// begin inline asm
	{
    .reg .pred p;
    and.b32 %r1273, %r1289, %r1275;    setp.ne.u32 p, %r1273, 0;
    vote.ballot.sync.b32 %r1273, p, 0xffffffff;
    @!p not.b32 %r1273, %r1273;
}

	// end inline asm
	and.b32  	%r1295, %r1273, %r1294;
	mov.b32 	%r1278, 8;
	// begin inline asm
	{
    .reg .pred p;
    and.b32 %r1276, %r1289, %r1278;    setp.ne.u32 p, %r1276, 0;
    vote.ballot.sync.b32 %r1276, p, 0xffffffff;
    @!p not.b32 %r1276, %r1276;
}

	// end inline asm
	and.b32  	%r1296, %r1276, %r1295;
	mov.b32 	%r1281, 16;
	// begin inline asm
	{
    .reg .pred p;
    and.b32 %r1279, %r1289, %r1281;    setp.ne.u32 p, %r1279, 0;
    vote.ballot.sync.b32 %r1279, p, 0xffffffff;
    @!p not.b32 %r1279, %r1279;
}

	// end inline asm
	and.b32  	%r1297, %r1279, %r1296;
	mov.b32 	%r1284, 32;
	// begin inline asm
	{
    .reg .pred p;
    and.b32 %r1282, %r1289, %r1284;    setp.ne.u32 p, %r1282, 0;
    vote.ballot.sync.b32 %r1282, p, 0xffffffff;
    @!p not.b32 %r1282, %r1282;
}

	// end inline asm
	and.b32  	%r1298, %r1282, %r1297;
	mov.b32 	%r1287, 64;
	// begin inline asm
	{
    .reg .pred p;
    and.b32 %r1285, %r1289, %r1287;    setp.ne.u32 p, %r1285, 0;
    vote.ballot.sync.b32 %r1285, p, 0xffffffff;
    @!p not.b32 %r1285, %r1285;
}

	// end inline asm
	and.b32  	%r1299, %r1285, %r1298;
	mov.b32 	%r1290, 128;
	// begin inline asm
	{
    .reg .pred p;
    and.b32 %r1288, %r1289, %r1290;    setp.ne.u32 p, %r1288, 0;
    vote.ballot.sync.b32 %r1288, p, 0xffffffff;
    @!p not.b32 %r1288, %r1288;
}

	// end inline asm
	and.b32  	%r1300, %r1288, %r1299;
	clz.b32 	%r1301, %r1300;
	sub.s32 	%r283, 31, %r1301;
	and.b32  	%r1302, %r878, %r1300;
	popc.b32 	%r284, %r1302;
	setp.ne.s32 	%p125, %r443, %r283;
	mov.b32 	%r2239, 0;
	@%p125 bra 	$L__BB29_201;
	shl.b32 	%r1307, %r1289, 2;
	add.s32 	%r1308, %r219, %r1307;
	atom.shared.add.u32 	%r2239, [%r1308], %r284;
$L__BB29_201:
	ld.param.u32 	%r2106, [_ZN3cub18CUB_300001_SM_10006detail10radix_sort29DeviceRadixSortOnesweepKernelINS1_5radix10policy_hubIiiyE10Policy1000ELNS0_9SortOrderE0EiiyiiNS1_21identity_decomposer_tEEEvPT5_SB_PT3_PKSC_PT1_PKSG_PT2_PKSK_T4_iiT6__param_9];
	shfl.sync.idx.b32	%r1334|%p126, %r2239, %r283, 31, -1;
	add.s32 	%r287, %r284, %r1334;
	shr.u32 	%r1335, %r2217, %r2106;
	and.b32  	%r1331, %r1335, %r221;
	mov.b32 	%r1311, 1;
	// begin inline asm
	{
    .reg .pred p;
    and.b32 %r1309, %r1331, %r1311;    setp.ne.u32 p, %r1309, 0;
    vote.ballot.sync.b32 %r1309, p, 0xffffffff;
    @!p not.b32 %r1309, %r1309;
}

	// end inline asm
	mov.b32 	%r1314, 2;
	// begin inline asm
	{
    .reg .pred p;
    and.b32 %r1312, %r1331, %r1314;    setp.ne.u32 p, %r1312, 0;
    vote.ballot.sync.b32 %r1312, p, 0xffffffff;
    @!p not.b32 %r1312, %r1312;
}

	// end inline asm
	and.b32  	%r1336, %r1312, %r1309;
	mov.b32 	%r1317, 4;
	// begin inline asm
	{
    .reg .pred p;
    and.b32 %r1315, %r1331, %r1317;    setp.ne.u32 p, %r1315, 0;
    vote.ballot.sync.b32 %r1315, p, 0xffffffff;
    @!p not.b32 %r1315, %r1315;
}

	// end inline asm
	and.b32  	%r1337, %r1315, %r1336;
	mov.b32 	%r1320, 8;
	// begin inline asm
	{
    .reg .pred p;
    and.b32 %r1318, %r1331, %r1320;    setp.ne.u32 p, %r1318, 0;
    vote.ballot.sync.b32 %r1318, p, 0xffffffff;
    @!p not.b32 %r1318, %r1318;
}

	// end inline asm
	and.b32  	%r1338, %r1318, %r1337;
	mov.b32 	%r1323, 16;
	// begin inline asm
	{
    .reg .pred p;
    and.b32 %r1321, %r1331, %r1323;    setp.ne.u32 p, %r1321, 0;
    vote.ballot.sync.b32 %r1321, p, 0xffffffff;
    @!p not.b32 %r1321, %r1321;
}

	// end inline asm
	and.b32  	%r1339, %r1321, %r1338;
	mov.b32 	%r1326, 32;
	// begin inline asm
	{
    .reg .pred p;
    and.b32 %r1324, %r1331, %r1326;    setp.ne.u32 p, %r1324, 0;
    vote.ballot.sync.b32 %r1324, p, 0xffffffff;
    @!p not.b32 %r1324, %r1324;
}

	// end inline asm
	and.b32  	%r1340, %r1324, %r1339;
	mov.b32 	%r1329, 64;
	// begin inline asm
	{
    .reg .pred p;
    and.b32 %r1327, %r1331, %r1329;    setp.ne.u32 p, %r1327, 0;
    vote.ballot.sync.b32 %r1327, p, 0xffffffff;
    @!p not.b32 %r1327, %r1327;
}

	// end inline asm
	and.b32  	%r1341, %r1327, %r1340;
	mov.b32 	%r1332, 128;
	// begin inline asm
	{
    .reg .pred p;
    and.b32 %r1330, %r1331, %r1332;    setp.ne.u32 p, %r1330, 0;
    vote.ballot.sync.b32 %r1330, p, 0xffffffff;
    @!p not.b32 %r1330, %r1330;
}

	// end inline asm
	and.b32  	%r1342, %r1330, %r1341;
	clz.b32 	%r1343, %r1342;
	sub.s32 	%r289, 31, %r1343;
	and.b32  	%r1344, %r878, %r1342;
	popc.b32 	%r290, %r1344;
	setp.ne.s32 	%p127, %r443, %r289;
	mov.b32 	%r2240, 0;
	@%p127 bra 	$L__BB29_203;
	shl.b32 	%r1349, %r1331, 2;
	add.s32 	%r1350, %r219, %r1349;
	atom.shared.add.u32 	%r2240, [%r1350], %r290;
$L__BB29_203:
	ld.param.u32 	%r2107, [_ZN3cub18CUB_300001_SM_10006detail10radix_sort29DeviceRadixSortOnesweepKernelINS1_5radix10policy_hubIiiyE10Policy1000ELNS0_9SortOrderE0EiiyiiNS1_21identity_decomposer_tEEEvPT5_SB_PT3_PKSC_PT1_PKSG_PT2_PKSK_T4_iiT6__param_9];
	shfl.sync.idx.b32	%r1376|%p128, %r2240, %r289, 31, -1;
	add.s32 	%r293, %r290, %r1376;
	shr.u32 	%r1377, %r2216, %r2107;
	and.b32  	%r1373, %r1377, %r221;
	mov.b32 	%r1353, 1;
	// begin inline asm
	{
    .reg .pred p;
    and.b32 %r1351, %r1373, %r1353;    setp.ne.u32 p, %r1351, 0;
    vote.ballot.sync.b32 %r1351, p, 0xffffffff;
    @!p not.b32 %r1351, %r1351;
}

	// end inline asm
	mov.b32 	%r1356, 2;
	// begin inline asm
	{
    .reg .pred p;
    and.b32 %r1354, %r1373, %r1356;    setp.ne.u32 p, %r1354, 0;
    vote.ballot.sync.b32 %r1354, p, 0xffffffff;
    @!p not.b32 %r1354, %r1354;
}

	// end inline asm
	and.b32  	%r1378, %r1354, %r1351;
	mov.b32 	%r1359, 4;
	// begin inline asm
	{
    .reg .pred p;
    and.b32 %r1357, %r1373, %r1359;    setp.ne.u32 p, %r1357, 0;
    vote.ballot.sync.b32 %r1357, p, 0xffffffff;
    @!p not.b32 %r1357, %r1357;
}

	// end inline asm
	and.b32  	%r1379, %r1357, %r1378;
	mov.b32 	%r1362, 8;
	// begin inline asm
	{
    .reg .pred p;
    and.b32 %r1360, %r1373, %r1362;    setp.ne.u32 p, %r1360, 0;
    vote.ballot.sync.b32 %r1360, p, 0xffffffff;
    @!p not.b32 %r1360, %r1360;
}

	// end inline asm
	and.b32  	%r1380, %r1360, %r1379;
	mov.b32 	%r1365, 16;
	// begin inline asm
	{
    .reg .pred p;
    and.b32 %r1363, %r1373, %r1365;    setp.ne.u32 p, %r1363, 0;
    vote.ballot.sync.b32 %r1363, p, 0xffffffff;
    @!p not.b32 %r1363, %r1363;
}

	// end inline asm
	and.b32  	%r1381, %r1363, %r1380;
	mov.b32 	%r1368, 32;
	// begin inline asm
	{
    .reg .pred p;
    and.b32 %r1366, %r1373, %r1368;    setp.ne.u32 p, %r1366, 0;
    vote.ballot.sync.b32 %r1366, p, 0xffffffff;
    @!p not.b32 %r1366, %r1366;
}

	// end inline asm
	and.b32  	%r1382, %r1366, %r1381;
	mov.b32 	%r1371, 64;
	// begin inline asm
	{
    .reg .pred p;
    and.b32 %r1369, %r1373, %r1371;    setp.ne.u32 p, %r1369, 0;
    vote.ballot.sync.b32 %r1369, p, 0xffffffff;
    @!p not.b32 %r1369, %r1369;
}

	// end inline asm
	and.b32  	%r1383, %r1369, %r1382;
	mov.b32 	%r1374, 128;
	// begin inline asm
	{
    .reg .pred p;
    and.b32 %r1372, %r1373, %r1374;    setp.ne.u32 p, %r1372, 0;
    vote.ballot.sync.b32 %r1372, p, 0xffffffff;
    @!p not.b32 %r1372, %r1372;
}

	// end inline asm
	and.b32  	%r1384, %r1372, %r1383;
	clz.b32 	%r1385, %r1384;
	sub.s32 	%r295, 31, %r1385;
	and.b32  	%r1386, %r878, %r1384;
	popc.b32 	%r296, %r1386;
	setp.ne.s32 	%p129, %r443, %r295;
	mov.b32 	%r2241, 0;
	@%p129 bra 	$L__BB29_205;
	shl.b32 	%r1391, %r1373, 2;
	add.s32 	%r1392, %r219, %r1391;
	atom.shared.add.u32 	%r2241, [%r1392], %r296;
$L__BB29_205:
	ld.param.u32 	%r2108, [_ZN3cub18CUB_300001_SM_10006detail10radix_sort29DeviceRadixSortOnesweepKernelINS1_5radix10policy_hubIiiyE10Policy1000ELNS0_9SortOrderE0EiiyiiNS1_21identity_decomposer_tEEEvPT5_SB_PT3_PKSC_PT1_PKSG_PT2_PKSK_T4_iiT6__param_9];
	shfl.sync.idx.b32	%r1418|%p130, %r2241, %r295, 31, -1;
	add.s32 	%r299, %r296, %r1418;
	shr.u32 	%r1419, %r2215, %r2108;
	and.b32  	%r1415, %r1419, %r221;
	mov.b32 	%r1395, 1;
	// begin inline asm
	{
    .reg .pred p;
    and.b32 %r1393, %r1415, %r1395;    setp.ne.u32 p, %r1393, 0;
    vote.ballot.sync.b32 %r1393, p, 0xffffffff;
    @!p not.b32 %r1393, %r1393;
}

	// end inline asm
	mov.b32 	%r1398, 2;
	// begin inline asm
	{
    .reg .pred p;
    and.b32 %r1396, %r1415, %r1398;    setp.ne.u32 p, %r1396, 0;
    vote.ballot.sync.b32 %r1396, p, 0xffffffff;
    @!p not.b32 %r1396, %r1396;
}

	// end inline asm
	and.b32  	%r1420, %r1396, %r1393;
	mov.b32 	%r1401, 4;
	// begin inline asm
	{
    .reg .pred p;
    and.b32 %r1399, %r1415, %r1401;    setp.ne.u32 p, %r1399, 0;
    vote.ballot.sync.b32 %r1399, p, 0xffffffff;
    @!p not.b32 %r1399, %r1399;
}

	// end inline asm
	and.b32  	%r1421, %r1399, %r1420;
	mov.b32 	%r1404, 8;
	// begin inline asm
	{
    .reg .pred p;
    and.b32 %r1402, %r1415, %r1404;    setp.ne.u32 p, %r1402, 0;
    vote.ballot.sync.b32 %r1402, p, 0xffffffff;
    @!p not.b32 %r1402, %r1402;
}

	// end inline asm
	and.b32  	%r1422, %r1402, %r1421;
	mov.b32 	%r1407, 16;
	// begin inline asm
	{
    .reg .pred p;
    and.b32 %r1405, %r1415, %r1407;    setp.ne.u32 p, %r1405, 0;
    vote.ballot.sync.b32 %r1405, p, 0xffffffff;
    @!p not.b32 %r1405, %r1405;
}

	// end inline asm
	and.b32  	%r1423, %r1405, %r1422;
	mov.b32 	%r1410, 32;
	// begin inline asm
	{
    .reg .pred p;
    and.b32 %r1408, %r1415, %r1410;    setp.ne.u32 p, %r1408, 0;
    vote.ballot.sync.b32 %r1408, p, 0xffffffff;
    @!p not.b32 %r1408, %r1408;
}

	// end inline asm
	and.b32  	%r1424, %r1408, %r1423;
	mov.b32 	%r1413, 64;
	// begin inline asm
	{
    .reg .pred p;
    and.b32 %r1411, %r1415, %r1413;    setp.ne.u32 p, %r1411, 0;
    vote.ballot.sync.b32 %r1411, p, 0xffffffff;
    @!p not.b32 %r1411, %r1411;
}

	// end inline asm
	and.b32  	%r1425, %r1411, %r1424;
	mov.b32 	%r1416, 128;
	// begin inline asm
	{
    .reg .pred p;
    and.b32 %r1414, %r1415, %r1416;    setp.ne.u32 p, %r1414, 0;
    vote.ballot.sync.b32 %r1414, p, 0xffffffff;
    @!p not.b32 %r1414, %r1414;
}

	// end inline asm
	and.b32  	%r1426, %r1414, %r1425;
	clz.b32 	%r1427, %r1426;
	sub.s32 	%r301, 31, %r1427;
	and.b32  	%r1428, %r878, %r1426;
	popc.b32 	%r302, %r1428;
	setp.ne.s32 	%p131, %r443, %r301;
	mov.b32 	%r2242, 0;
	@%p131 bra 	$L__BB29_207;
	shl.b32 	%r1433, %r1415, 2;
	add.s32 	%r1434, %r219, %r1433;
	atom.shared.add.u32 	%r2242, [%r1434], %r302;
$L__BB29_207:
	ld.param.u32 	%r2109, [_ZN3cub18CUB_300001_SM_10006detail10radix_sort29DeviceRadixSortOnesweepKernelINS1_5radix10policy_hubIiiyE10Policy1000ELNS0_9SortOrderE0EiiyiiNS1_21identity_decomposer_tEEEvPT5_SB_PT3_PKSC_PT1_PKSG_PT2_PKSK_T4_iiT6__param_9];
	shfl.sync.idx.b32	%r1460|%p132, %r2242, %r301, 31, -1;
	add.s32 	%r305, %r302, %r1460;
	shr.u32 	%r1461, %r2214, %r2109;
	and.b32  	%r1457, %r1461, %r221;
	mov.b32 	%r1437, 1;
	// begin inline asm
	{
    .reg .pred p;
    and.b32 %r1435, %r1457, %r1437;    setp.ne.u32 p, %r1435, 0;
    vote.ballot.sync.b32 %r1435, p, 0xffffffff;
    @!p not.b32 %r1435, %r1435;
}

	// end inline asm
	mov.b32 	%r1440, 2;
	// begin inline asm
	{
    .reg .pred p;
    and.b32 %r1438, %r1457, %r1440;    setp.ne.u32 p, %r1438, 0;
    vote.ballot.sync.b32 %r1438, p, 0xffffffff;
    @!p not.b32 %r1438, %r1438;
}

	// end inline asm
	and.b32  	%r1462, %r1438, %r1435;
	mov.b32 	%r1443, 4;
	// begin inline asm
	{
    .reg .pred p;
    and.b32 %r1441, %r1457, %r1443;    setp.ne.u32 p, %r1441, 0;
    vote.ballot.sync.b32 %r1441, p, 0xffffffff;
    @!p not.b32 %r1441, %r1441;
}

	// end inline asm
	and.b32  	%r1463, %r1441, %r1462;
	mov.b32 	%r1446, 8;
	// begin inline asm
	{
    .reg .pred p;
    and.b32 %r1444, %r1457, %r1446;    setp.ne.u32 p, %r1444, 0;
    vote.ballot.sync.b32 %r1444, p, 0xffffffff;
    @!p not.b32 %r1444, %r1444;
}

	// end inline asm
	and.b32  	%r1464, %r1444, %r1463;
	mov.b32 	%r1449, 16;
	// begin inline asm
	{
    .reg .pred p;
    and.b32 %r1447, %r1457, %r1449;    setp.ne.u32 p, %r1447, 0;
    vote.ballot.sync.b32 %r1447, p, 0xffffffff;
    @!p not.b32 %r1447, %r1447;
}

	// end inline asm
	and.b32  	%r1465, %r1447, %r1464;
	mov.b32 	%r1452, 32;
	// begin inline asm
	{
    .reg .pred p;
    and.b32 %r1450, %r1457, %r1452;    setp.ne.u32 p, %r1450, 0;
    vote.ballot.sync.b32 %r1450, p, 0xffffffff;
    @!p not.b32 %r1450, %r1450;
}

	// end inline asm
	and.b32  	%r1466, %r1450, %r1465;
	mov.b32 	%r1455, 64;
	// begin inline asm
	{
    .reg .pred p;
    and.b32 %r1453, %r1457, %r1455;    setp.ne.u32 p, %r1453, 0;
    vote.ballot.sync.b32 %r1453, p, 0xffffffff;
    @!p not.b32 %r1453, %r1453;
}

	// end inline asm
	and.b32  	%r1467, %r1453, %r1466;
	mov.b32 	%r1458, 128;
	// begin inline asm
	{
    .reg .pred p;
    and.b32 %r1456, %r1457, %r1458;    setp.ne.u32 p, %r1456, 0;
    vote.ballot.sync.b32 %r1456, p, 0xffffffff;
    @!p not.b32 %r1456, %r1456;
}

	// end inline asm
	and.b32  	%r1468, %r1456, %r1467;
	clz.b32 	%r1469, %r1468;
	sub.s32 	%r307, 31, %r1469;
	and.b32  	%r1470, %r878, %r1468;
	popc.b32 	%r308, %r1470;
	setp.ne.s32 	%p133, %r443, %r307;
	mov.b32 	%r2243, 0;
	@%p133 bra 	$L__BB29_209;
	shl.b32 	%r1475, %r1457, 2;
	add.s32 	%r1476, %r219, %r1475;
	atom.shared.add.u32 	%r2243, [%r1476], %r308;
$L__BB29_209:
	ld.param.u32 	%r2110, [_ZN3cub18CUB_300001_SM_10006detail10radix_sort29DeviceRadixSortOnesweepKernelINS1_5radix10policy_hubIiiyE10Policy1000ELNS0_9SortOrderE0EiiyiiNS1_21identity_decomposer_tEEEvPT5_SB_PT3_PKSC_PT1_PKSG_PT2_PKSK_T4_iiT6__param_9];
	shfl.sync.idx.b32	%r1502|%p134, %r2243, %r307, 31, -1;
	add.s32 	%r311, %r308, %r1502;
	shr.u32 	%r1503, %r2213, %r2110;
	and.b32  	%r1499, %r1503, %r221;
	mov.b32 	%r1479, 1;
	// begin inline asm
	{
    .reg .pred p;
    and.b32 %r1477, %r1499, %r1479;    setp.ne.u32 p, %r1477, 0;
    vote.ballot.sync.b32 %r1477, p, 0xffffffff;
    @!p not.b32 %r1477, %r1477;
}

	// end inline asm
	mov.b32 	%r1482, 2;
	// begin inline asm
	{
    .reg .pred p;
    and.b32 %r1480, %r1499, %r1482;    setp.ne.u32 p, %r1480, 0;
    vote.ballot.sync.b32 %r1480, p, 0xffffffff;
    @!p not.b32 %r1480, %r1480;
}

	// end inline asm
	and.b32  	%r1504, %r1480, %r1477;
	mov.b32 	%r1485, 4;
	// begin inline asm
	{
    .reg .pred p;
    and.b32 %r1483, %r1499, %r1485;    setp.ne.u32 p, %r1483, 0;
    vote.ballot.sync.b32 %r1483, p, 0xffffffff;
    @!p not.b32 %r1483, %r1483;
}

	// end inline asm
	and.b32  	%r1505, %r1483, %r1504;
	mov.b32 	%r1488, 8;
	// begin inline asm
	{
    .reg .pred p;
    and.b32 %r1486, %r1499, %r1488;    setp.ne.u32 p, %r1486, 0;
    vote.ballot.sync.b32 %r1486, p, 0xffffffff;
    @!p not.b32 %r1486, %r1486;
}

	// end inline asm
	and.b32  	%r1506, %r1486, %r1505;
	mov.b32 	%r1491, 16;
	// begin inline asm
	{
    .reg .pred p;
    and.b32 %r1489, %r1499, %r1491;    setp.ne.u32 p, %r1489, 0;
    vote.ballot.sync.b32 %r1489, p, 0xffffffff;
    @!p not.b32 %r1489, %r1489;
}

	// end inline asm
	and.b32  	%r1507, %r1489, %r1506;
	mov.b32 	%r1494, 32;
	// begin inline asm
	{
    .reg .pred p;
    and.b32 %r1492, %r1499, %r1494;    setp.ne.u32 p, %r1492, 0;
    vote.ballot.sync.b32 %r1492, p, 0xffffffff;
    @!p not.b32 %r1492, %r1492;
}

	// end inline asm
	and.b32  	%r1508, %r1492, %r1507;
	mov.b32 	%r1497, 64;
	// begin inline asm
	{
    .reg .pred p;
    and.b32 %r1495, %r1499, %r1497;    setp.ne.u32 p, %r1495, 0;
    vote.ballot.sync.b32 %r1495, p, 0xffffffff;
    @!p not.b32 %r1495, %r1495;
}

	// end inline asm
	and.b32  	%r1509, %r1495, %r1508;
	mov.b32 	%r1500, 128;
	// begin inline asm
	{
    .reg .pred p;
    and.b32 %r1498, %r1499, %r1500;    setp.ne.u32 p, %r1498, 0;
    vote.ballot.sync.b32 %r1498, p, 0xffffffff;
    @!p not.b32 %r1498, %r1498;
}

	// end inline asm
	and.b32  	%r1510, %r1498, %r1509;
	clz.b32 	%r1511, %r1510;
	sub.s32 	%r313, 31, %r1511;
	and.b32  	%r1512, %r878, %r1510;
	popc.b32 	%r314, %r1512;
	setp.ne.s32 	%p135, %r443, %r313;
	mov.b32 	%r2244, 0;
	@%p135 bra 	$L__BB29_211;
	shl.b32 	%r1517, %r1499, 2;
	add.s32 	%r1518, %r219, %r1517;
	atom.shared.add.u32 	%r2244, [%r1518], %r314;
$L__BB29_211:
	ld.param.u32 	%r2111, [_ZN3cub18CUB_300001_SM_10006detail10radix_sort29DeviceRadixSortOnesweepKernelINS1_5radix10policy_hubIiiyE10Policy1000ELNS0_9SortOrderE0EiiyiiNS1_21identity_decomposer_tEEEvPT5_SB_PT3_PKSC_PT1_PKSG_PT2_PKSK_T4_iiT6__param_9];
	shfl.sync.idx.b32	%r1544|%p136, %r2244, %r313, 31, -1;
	add.s32 	%r317, %r314, %r1544;
	shr.u32 	%r1545, %r2212, %r2111;
	and.b32  	%r1541, %r1545, %r221;
	mov.b32 	%r1521, 1;
	// begin inline asm
	{
    .reg .pred p;
    and.b32 %r1519, %r1541, %r1521;    setp.ne.u32 p, %r1519, 0;
    vote.ballot.sync.b32 %r1519, p, 0xffffffff;
    @!p not.b32 %r1519, %r1519;
}

	// end inline asm
	mov.b32 	%r1524, 2;
	// begin inline asm
	{
    .reg .pred p;
    and.b32 %r1522, %r1541, %r1524;    setp.ne.u32 p, %r1522, 0;
    vote.ballot.sync.b32 %r1522, p, 0xffffffff;
    @!p not.b32 %r1522, %r1522;
}

	// end inline asm
	and.b32  	%r1546, %r1522, %r1519;
	mov.b32 	%r1527, 4;
	// begin inline asm
	{
    .reg .pred p;
    and.b32 %r1525, %r1541, %r1527;    setp.ne.u32 p, %r1525, 0;
    vote.ballot.sync.b32 %r1525, p, 0xffffffff;
    @!p not.b32 %r1525, %r1525;
}

	// end inline asm
	and.b32  	%r1547, %r1525, %r1546;
	mov.b32 	%r1530, 8;
	// begin inline asm
	{
    .reg .pred p;
    and.b32 %r1528, %r1541, %r1530;    setp.ne.u32 p, %r1528, 0;
    vote.ballot.sync.b32 %r1528, p, 0xffffffff;
    @!p not.b32 %r1528, %r1528;
}

	// end inline asm
	and.b32  	%r1548, %r1528, %r1547;
	mov.b32 	%r1533, 16;
	// begin inline asm
	{
    .reg .pred p;
    and.b32 %r1531, %r1541, %r1533;    setp.ne.u32 p, %r1531, 0;
    vote.ballot.sync.b32 %r1531, p, 0xffffffff;
    @!p not.b32 %r1531, %r1531;
}

	// end inline asm
	and.b32  	%r1549, %r1531, %r1548;
	mov.b32 	%r1536, 32;
	// begin inline asm
	{
    .reg .pred p;
    and.b32 %r1534, %r1541, %r1536;    setp.ne.u32 p, %r1534, 0;
    vote.ballot.sync.b32 %r1534, p, 0xffffffff;
    @!p not.b32 %r1534, %r1534;
}

	// end inline asm
	and.b32  	%r1550, %r1534, %r1549;
	mov.b32 	%r1539, 64;
	// begin inline asm
	{
    .reg .pred p;
    and.b32 %r1537, %r1541, %r1539;    setp.ne.u32 p, %r1537, 0;
    vote.ballot.sync.b32 %r1537, p, 0xffffffff;
    @!p not.b32 %r1537, %r1537;
}

	// end inline asm
	and.b32  	%r1551, %r1537, %r1550;
	mov.b32 	%r1542, 128;
	// begin inline asm
	{
    .reg .pred p;
    and.b32 %r1540, %r1541, %r1542;    setp.ne.u32 p, %r1540, 0;
    vote.ballot.sync.b32 %r1540, p, 0xffffffff;
    @!p not.b32 %r1540, %r1540;
}

	// end inline asm
	and.b32  	%r1552, %r1540, %r1551;
	clz.b32 	%r1553, %r1552;
	sub.s32 	%r319, 31, %r1553;
	and.b32  	%r1554, %r878, %r1552;
	popc.b32 	%r320, %r1554;
	setp.ne.s32 	%p137, %r443, %r319;
	mov.b32 	%r2245, 0;
	@%p137 bra 	$L__BB29_213;
	shl.b32 	%r1559, %r1541, 2;
	add.s32 	%r1560, %r219, %r1559;
	atom.shared.add.u32 	%r2245, [%r1560], %r320;
$L__BB29_213:
	setp.gt.u32 	%p138, %r1, 255;
	shfl.sync.idx.b32	%r1561|%p139, %r2245, %r319, 31, -1;
	add.s32 	%r1562, %r320, %r1561;
	bar.sync 	0;
	shl.b32 	%r1563, %r227, 2;
	add.s32 	%r323, %r783, %r1563;
	st.shared.u32 	[%r323+-4], %r2228;
	shl.b32 	%r1565, %r233, 2;
	add.s32 	%r324, %r783, %r1565;
	st.shared.u32 	[%r324+-4], %r2227;
	shl.b32 	%r1566, %r239, 2;
	add.s32 	%r325, %r783, %r1566;
	st.shared.u32 	[%r325+-4], %r2226;
	shl.b32 	%r1567, %r245, 2;
	add.s32 	%r326, %r783, %r1567;
	st.shared.u32 	[%r326+-4], %r2225;
	shl.b32 	%r1568, %r251, 2;
	add.s32 	%r327, %r783, %r1568;
	st.shared.u32 	[%r327+-4], %r2224;
	shl.b32 	%r1569, %r257, 2;
	add.s32 	%r328, %r783, %r1569;
	st.shared.u32 	[%r328+-4], %r2223;
	shl.b32 	%r1570, %r263, 2;
	add.s32 	%r329, %r783, %r1570;
	st.shared.u32 	[%r329+-4], %r2222;
	shl.b32 	%r1571, %r269, 2;
	add.s32 	%r330, %r783, %r1571;
	st.shared.u32 	[%r330+-4], %r2221;
	shl.b32 	%r1572, %r275, 2;
	add.s32 	%r331, %r783, %r1572;
	st.shared.u32 	[%r331+-4], %r2220;
	shl.b32 	%r1573, %r281, 2;
	add.s32 	%r332, %r783, %r1573;
	st.shared.u32 	[%r332+-4], %r2219;
	shl.b32 	%r1574, %r287, 2;
	add.s32 	%r333, %r783, %r1574;
	st.shared.u32 	[%r333+-4], %r2218;
	shl.b32 	%r1575, %r293, 2;
	add.s32 	%r334, %r783, %r1575;
	st.shared.u32 	[%r334+-4], %r2217;
	shl.b32 	%r1576, %r299, 2;
	add.s32 	%r335, %r783, %r1576;
	st.shared.u32 	[%r335+-4], %r2216;
	shl.b32 	%r1577, %r305, 2;
	add.s32 	%r336, %r783, %r1577;
	st.shared.u32 	[%r336+-4], %r2215;
	shl.b32 	%r1578, %r311, 2;
	add.s32 	%r337, %r783, %r1578;
	st.shared.u32 	[%r337+-4], %r2214;
	shl.b32 	%r1579, %r317, 2;
	add.s32 	%r338, %r783, %r1579;
	st.shared.u32 	[%r338+-4], %r2213;
	shl.b32 	%r1580, %r1562, 2;
	add.s32 	%r339, %r783, %r1580;
	st.shared.u32 	[%r339+-4], %r2212;
	shl.b32 	%r1581, %r1, 3;
	add.s32 	%r1582, %r783, %r1581;
	add.s32 	%r340, %r1582, 26112;
	@%p138 bra 	$L__BB29_221;
	ld.param.u64 	%rd437, [_ZN3cub18CUB_300001_SM_10006detail10radix_sort29DeviceRadixSortOnesweepKernelINS1_5radix10policy_hubIiiyE10Policy1000ELNS0_9SortOrderE0EiiyiiNS1_21identity_decomposer_tEEEvPT5_SB_PT3_PKSC_PT1_PKSG_PT2_PKSK_T4_iiT6__param_3];
	cvta.to.global.u64 	%rd93, %rd437;
	shl.b64 	%rd94, %rd9, 3;
	add.s64 	%rd95, %rd93, %rd94;
	ld.global.u64 	%rd96, [%rd95];
	cvt.s64.s32 	%rd97, %r218;
	sub.s64 	%rd456, %rd96, %rd97;
	st.shared.u64 	[%r340], %rd456;
	setp.lt.s32 	%p140, %r3, 1;
	mov.u32 	%r2249, %r2174;
	@%p140 bra 	$L__BB29_220;
	mov.b32 	%r2247, -1;
	mov.u32 	%r2246, %r3;
	mov.u32 	%r2249, %r2174;
$L__BB29_216:
	ld.param.u64 	%rd430, [_ZN3cub18CUB_300001_SM_10006detail10radix_sort29DeviceRadixSortOnesweepKernelINS1_5radix10policy_hubIiiyE10Policy1000ELNS0_9SortOrderE0EiiyiiNS1_21identity_decomposer_tEEEvPT5_SB_PT3_PKSC_PT1_PKSG_PT2_PKSK_T4_iiT6__param_0];
	add.s32 	%r344, %r2246, -1;
	shl.b32 	%r1584, %r344, 8;
	add.s32 	%r1585, %r1584, %r1;
	cvta.to.global.u64 	%rd98, %rd430;
	mul.wide.s32 	%rd99, %r1585, 4;
	add.s64 	%rd19, %rd98, %rd99;
$L__BB29_217:
	membar.cta;
	ld.volatile.global.u32 	%r345, [%rd19];
	setp.eq.s32 	%p141, %r345, 0;
	@%p141 bra 	$L__BB29_217;
	and.b32  	%r1586, %r345, 1073741823;
	add.s32 	%r2249, %r1586, %r2249;
	setp.gt.s32 	%p142, %r345, -1;
	vote.sync.ballot.b32 	%r2247, %p142, %r2247;
	setp.gt.u32 	%p144, %r2246, 1;
	and.pred  	%p145, %p142, %p144;
	mov.u32 	%r2246, %r344;
	@%p145 bra 	$L__BB29_216;
	ld.shared.u64 	%rd456, [%r340];
$L__BB29_220:
	ld.param.u64 	%rd431, [_ZN3cub18CUB_300001_SM_10006detail10radix_sort29DeviceRadixSortOnesweepKernelINS1_5radix10policy_hubIiiyE10Policy1000ELNS0_9SortOrderE0EiiyiiNS1_21identity_decomposer_tEEEvPT5_SB_PT3_PKSC_PT1_PKSG_PT2_PKSK_T4_iiT6__param_0];
	or.b32  	%r1587, %r2249, -2147483648;
	cvta.to.global.u64 	%rd100, %rd431;
	shl.b32 	%r1588, %r3, 8;
	add.s32 	%r1589, %r1588, %r1;
	mul.wide.s32 	%rd101, %r1589, 4;
	add.s64 	%rd102, %rd100, %rd101;
	st.volatile.global.u32 	[%rd102], %r1587;
	sub.s32 	%r1590, %r2249, %r2174;
	cvt.s64.s32 	%rd103, %r1590;
	add.s64 	%rd104, %rd456, %rd103;
	st.shared.u64 	[%r340], %rd104;
$L__BB29_221:
	ld.param.u32 	%r2087, [_ZN3cub18CUB_300001_SM_10006detail10radix_sort29DeviceRadixSortOnesweepKernelINS1_5radix10policy_hubIiiyE10Policy1000ELNS0_9SortOrderE0EiiyiiNS1_21identity_decomposer_tEEEvPT5_SB_PT3_PKSC_PT1_PKSG_PT2_PKSK_T4_iiT6__param_8];
	ld.param.u64 	%rd434, [_ZN3cub18CUB_300001_SM_10006detail10radix_sort29DeviceRadixSortOnesweepKernelINS1_5radix10policy_hubIiiyE10Policy1000ELNS0_9SortOrderE0EiiyiiNS1_21identity_decomposer_tEEEvPT5_SB_PT3_PKSC_PT1_PKSG_PT2_PKSK_T4_iiT6__param_2];
	setp.gt.u32 	%p146, %r1, 255;
	mad.lo.s32 	%r349, %r3, 6528, 6528;
	setp.lt.s32 	%p147, %r349, %r2087;
	setp.eq.s64 	%p148, %rd434, 0;
	or.pred  	%p149, %p148, %p147;
	or.pred  	%p150, %p146, %p149;
	@%p150 bra 	$L__BB29_223;
	ld.param.u64 	%rd435, [_ZN3cub18CUB_300001_SM_10006detail10radix_sort29DeviceRadixSortOnesweepKernelINS1_5radix10policy_hubIiiyE10Policy1000ELNS0_9SortOrderE0EiiyiiNS1_21identity_decomposer_tEEEvPT5_SB_PT3_PKSC_PT1_PKSG_PT2_PKSK_T4_iiT6__param_2];
	ld.shared.u64 	%rd105, [%r340];
	cvt.s64.s32 	%rd106, %r2174;
	cvt.s64.s32 	%rd107, %r218;
	add.s64 	%rd108, %rd107, %rd106;
	add.s64 	%rd109, %rd108, %rd105;
	cvta.to.global.u64 	%rd110, %rd435;
	shl.b64 	%rd111, %rd9, 3;
	add.s64 	%rd112, %rd110, %rd111;
	st.global.u64 	[%rd112], %rd109;
$L__BB29_223:
	ld.param.u32 	%r2088, [_ZN3cub18CUB_300001_SM_10006detail10radix_sort29DeviceRadixSortOnesweepKernelINS1_5radix10policy_hubIiiyE10Policy1000ELNS0_9SortOrderE0EiiyiiNS1_21identity_decomposer_tEEEvPT5_SB_PT3_PKSC_PT1_PKSG_PT2_PKSK_T4_iiT6__param_8];
	ld.param.u64 	%rd438, [_ZN3cub18CUB_300001_SM_10006detail10radix_sort29DeviceRadixSortOnesweepKernelINS1_5radix10policy_hubIiiyE10Policy1000ELNS0_9SortOrderE0EiiyiiNS1_21identity_decomposer_tEEEvPT5_SB_PT3_PKSC_PT1_PKSG_PT2_PKSK_T4_iiT6__param_4];
	cvta.to.global.u64 	%rd22, %rd438;
	shl.b32 	%r1591, %r1, 2;
	add.s32 	%r350, %r783, %r1591;
	setp.gt.s32 	%p151, %r349, %r2088;
	bar.sync 	0;
	@%p151 bra 	$L__BB29_225;
	ld.param.u32 	%r2112, [_ZN3cub18CUB_300001_SM_10006detail10radix_sort29DeviceRadixSortOnesweepKernelINS1_5radix10policy_hubIiiyE10Policy1000ELNS0_9SortOrderE0EiiyiiNS1_21identity_decomposer_tEEEvPT5_SB_PT3_PKSC_PT1_PKSG_PT2_PKSK_T4_iiT6__param_9];
	ld.shared.u32 	%r1593, [%r350];
	shr.u32 	%r1594, %r1593, %r2112;
	and.b32  	%r1595, %r1594, %r221;
	shl.b32 	%r1596, %r1595, 3;
	add.s32 	%r1598, %r783, 26112;
	add.s32 	%r1599, %r1598, %r1596;
	ld.shared.u64 	%rd113, [%r1599];
	add.s64 	%rd114, %rd113, %rd9;
	xor.b32  	%r1600, %r1593, -2147483648;
	shl.b64 	%rd115, %rd114, 2;
	add.s64 	%rd116, %rd22, %rd115;
	st.global.u32 	[%rd116], %r1600;
	bar.warp.sync 	-1;
	ld.shared.u32 	%r1601, [%r350+1536];
	shr.u32 	%r1602, %r1601, %r2112;
	and.b32  	%r1603, %r1602, %r221;
	shl.b32 	%r1604, %r1603, 3;
	add.s32 	%r1605, %r1598, %r1604;
	ld.shared.u64 	%rd117, [%r1605];
	add.s64 	%rd118, %rd117, %rd9;
	xor.b32  	%r1606, %r1601, -2147483648;
	shl.b64 	%rd119, %rd118, 2;
	add.s64 	%rd120, %rd22, %rd119;
	st.global.u32 	[%rd120+1536], %r1606;
	bar.warp.sync 	-1;
	ld.shared.u32 	%r1607, [%r350+3072];
	shr.u32 	%r1608, %r1607, %r2112;
	and.b32  	%r1609, %r1608, %r221;
	shl.b32 	%r1610, %r1609, 3;
	add.s32 	%r1611, %r1598, %r1610;
	ld.shared.u64 	%rd121, [%r1611];
	add.s64 	%rd122, %rd121, %rd9;
	xor.b32  	%r1612, %r1607, -2147483648;
	shl.b64 	%rd123, %rd122, 2;
	add.s64 	%rd124, %rd22, %rd123;
	st.global.u32 	[%rd124+3072], %r1612;
	bar.warp.sync 	-1;
	ld.shared.u32 	%r1613, [%r350+4608];
	shr.u32 	%r1614, %r1613, %r2112;
	and.b32  	%r1615, %r1614, %r221;
	shl.b32 	%r1616, %r1615, 3;
	add.s32 	%r1617, %r1598, %r1616;
	ld.shared.u64 	%rd125, [%r1617];
	add.s64 	%rd126, %rd125, %rd9;
	xor.b32  	%r1618, %r1613, -2147483648;
	shl.b64 	%rd127, %rd126, 2;
	add.s64 	%rd128, %rd22, %rd127;
	st.global.u32 	[%rd128+4608], %r1618;
	bar.warp.sync 	-1;
	ld.shared.u32 	%r1619, [%r350+6144];
	shr.u32 	%r1620, %r1619, %r2112;
	and.b32  	%r1621, %r1620, %r221;
	shl.b32 	%r1622, %r1621, 3;
	add.s32 	%r1623, %r1598, %r1622;
	ld.shared.u64 	%rd129, [%r1623];
	add.s64 	%rd130, %rd129, %rd9;
	xor.b32  	%r1624, %r1619, -2147483648;
	shl.b64 	%rd131, %rd130, 2;
	add.s64 	%rd132, %rd22, %rd131;
	st.global.u32 	[%rd132+6144], %r1624;
	bar.warp.sync 	-1;
	ld.shared.u32 	%r1625, [%r350+7680];
	shr.u32 	%r1626, %r1625, %r2112;
	and.b32  	%r1627, %r1626, %r221;
	shl.b32 	%r1628, %r1627, 3;
	add.s32 	%r1629, %r1598, %r1628;
	ld.shared.u64 	%rd133, [%r1629];
	add.s64 	%rd134, %rd133, %rd9;
	xor.b32  	%r1630, %r1625, -2147483648;
	shl.b64 	%rd135, %rd134, 2;
	add.s64 	%rd136, %rd22, %rd135;
	st.global.u32 	[%rd136+7680], %r1630;
	bar.warp.sync 	-1;
	ld.shared.u32 	%r1631, [%r350+9216];
	shr.u32 	%r1632, %r1631, %r2112;
	and.b32  	%r1633, %r1632, %r221;
	shl.b32 	%r1634, %r1633, 3;
	add.s32 	%r1635, %r1598, %r1634;
	ld.shared.u64 	%rd137, [%r1635];
	add.s64 	%rd138, %rd137, %rd9;
	xor.b32  	%r1636, %r1631, -2147483648;
	shl.b64 	%rd139, %rd138, 2;
	add.s64 	%rd140, %rd22, %rd139;
	st.global.u32 	[%rd140+9216], %r1636;
	bar.warp.sync 	-1;
	ld.shared.u32 	%r1637, [%r350+10752];
	shr.u32 	%r1638, %r1637, %r2112;
	and.b32  	%r1639, %r1638, %r221;
	shl.b32 	%r1640, %r1639, 3;
	add.s32 	%r1641, %r1598, %r1640;
	ld.shared.u64 	%rd141, [%r1641];
	add.s64 	%rd142, %rd141, %rd9;
	xor.b32  	%r1642, %r1637, -2147483648;
	shl.b64 	%rd143, %rd142, 2;
	add.s64 	%rd144, %rd22, %rd143;
	st.global.u32 	[%rd144+10752], %r1642;
	bar.warp.sync 	-1;
	ld.shared.u32 	%r1643, [%r350+12288];
	shr.u32 	%r1644, %r1643, %r2112;
	and.b32  	%r1645, %r1644, %r221;
	shl.b32 	%r1646, %r1645, 3;
	add.s32 	%r1647, %r1598, %r1646;
	ld.shared.u64 	%rd145, [%r1647];
	add.s64 	%rd146, %rd145, %rd9;
	xor.b32  	%r1648, %r1643, -2147483648;
	shl.b64 	%rd147, %rd146, 2;
	add.s64 	%rd148, %rd22, %rd147;
	st.global.u32 	[%rd148+12288], %r1648;
	bar.warp.sync 	-1;
	ld.shared.u32 	%r1649, [%r350+13824];
	shr.u32 	%r1650, %r1649, %r2112;
	and.b32  	%r1651, %r1650, %r221;
	shl.b32 	%r1652, %r1651, 3;
	add.s32 	%r1653, %r1598, %r1652;
	ld.shared.u64 	%rd149, [%r1653];
	add.s64 	%rd150, %rd149, %rd9;
	xor.b32  	%r1654, %r1649, -2147483648;
	shl.b64 	%rd151, %rd150, 2;
	add.s64 	%rd152, %rd22, %rd151;
	st.global.u32 	[%rd152+13824], %r1654;
	bar.warp.sync 	-1;
	ld.shared.u32 	%r1655, [%r350+15360];
	shr.u32 	%r1656, %r1655, %r2112;
	and.b32  	%r1657, %r1656, %r221;
	shl.b32 	%r1658, %r1657, 3;
	add.s32 	%r1659, %r1598, %r1658;
	ld.shared.u64 	%rd153, [%r1659];
	add.s64 	%rd154, %rd153, %rd9;
	xor.b32  	%r1660, %r1655, -2147483648;
	shl.b64 	%rd155, %rd154, 2;
	add.s64 	%rd156, %rd22, %rd155;
	st.global.u32 	[%rd156+15360], %r1660;
	bar.warp.sync 	-1;
	ld.shared.u32 	%r1661, [%r350+16896];
	shr.u32 	%r1662, %r1661, %r2112;
	and.b32  	%r1663, %r1662, %r221;
	shl.b32 	%r1664, %r1663, 3;
	add.s32 	%r1665, %r1598, %r1664;
	ld.shared.u64 	%rd157, [%r1665];
	add.s64 	%rd158, %rd157, %rd9;
	xor.b32  	%r1666, %r1661, -2147483648;
	shl.b64 	%rd159, %rd158, 2;
	add.s64 	%rd160, %rd22, %rd159;
	st.global.u32 	[%rd160+16896], %r1666;
	bar.warp.sync 	-1;
	ld.shared.u32 	%r1667, [%r350+18432];
	shr.u32 	%r1668, %r1667, %r2112;
	and.b32  	%r1669, %r1668, %r221;
	shl.b32 	%r1670, %r1669, 3;
	add.s32 	%r1671, %r1598, %r1670;
	ld.shared.u64 	%rd161, [%r1671];
	add.s64 	%rd162, %rd161, %rd9;
	xor.b32  	%r1672, %r1667, -2147483648;
	shl.b64 	%rd163, %rd162, 2;
	add.s64 	%rd164, %rd22, %rd163;
	st.global.u32 	[%rd164+18432], %r1672;
	bar.warp.sync 	-1;
	ld.shared.u32 	%r1673, [%r350+19968];
	shr.u32 	%r1674, %r1673, %r2112;
	and.b32  	%r1675, %r1674, %r221;
	shl.b32 	%r1676, %r1675, 3;
	add.s32 	%r1677, %r1598, %r1676;
	ld.shared.u64 	%rd165, [%r1677];
	add.s64 	%rd166, %rd165, %rd9;
	xor.b32  	%r1678, %r1673, -2147483648;
	shl.b64 	%rd167, %rd166, 2;
	add.s64 	%rd168, %rd22, %rd167;
	st.global.u32 	[%rd168+19968], %r1678;
	bar.warp.sync 	-1;
	ld.shared.u32 	%r1679, [%r350+21504];
	shr.u32 	%r1680, %r1679, %r2112;
	and.b32  	%r1681, %r1680, %r221;
	shl.b32 	%r1682, %r1681, 3;
	add.s32 	%r1683, %r1598, %r1682;
	ld.shared.u64 	%rd169, [%r1683];
	add.s64 	%rd170, %rd169, %rd9;
	xor.b32  	%r1684, %r1679, -2147483648;
	shl.b64 	%rd171, %rd170, 2;
	add.s64 	%rd172, %rd22, %rd171;
	st.global.u32 	[%rd172+21504], %r1684;
	bar.warp.sync 	-1;
	ld.shared.u32 	%r1685, [%r350+23040];
	shr.u32 	%r1686, %r1685, %r2112;
	and.b32  	%r1687, %r1686, %r221;
	shl.b32 	%r1688, %r1687, 3;
	add.s32 	%r1689, %r1598, %r1688;
	ld.shared.u64 	%rd173, [%r1689];
	add.s64 	%rd174, %rd173, %rd9;
	xor.b32  	%r1690, %r1685, -2147483648;
	shl.b64 	%rd175, %rd174, 2;
	add.s64 	%rd176, %rd22, %rd175;
	st.global.u32 	[%rd176+23040], %r1690;
	bar.warp.sync 	-1;
	ld.shared.u32 	%r1691, [%r350+24576];
	shr.u32 	%r1692, %r1691, %r2112;
	and.b32  	%r1693, %r1692, %r221;
	shl.b32 	%r1694, %r1693, 3;
	add.s32 	%r1695, %r1598, %r1694;
	ld.shared.u64 	%rd177, [%r1695];
	add.s64 	%rd178, %rd177, %rd9;
	xor.b32  	%r1696, %r1691, -2147483648;
	shl.b64 	%rd179, %rd178, 2;
	add.s64 	%rd180, %rd22, %rd179;
	st.global.u32 	[%rd180+24576], %r1696;
	bar.warp.sync 	-1;
	bra.uni 	$L__BB29_260;
$L__BB29_225:
	ld.param.u32 	%r2089, [_ZN3cub18CUB_300001_SM_10006detail10radix_sort29DeviceRadixSortOnesweepKernelINS1_5radix10policy_hubIiiyE10Policy1000ELNS0_9SortOrderE0EiiyiiNS1_21identity_decomposer_tEEEvPT5_SB_PT3_PKSC_PT1_PKSG_PT2_PKSK_T4_iiT6__param_8];
	mad.lo.s32 	%r351, %r3, -6528, %r2089;
	setp.ge.s32 	%p152, %r1, %r351;
	@%p152 bra 	$L__BB29_227;
	ld.param.u32 	%r2113, [_ZN3cub18CUB_300001_SM_10006detail10radix_sort29DeviceRadixSortOnesweepKernelINS1_5radix10policy_hubIiiyE10Policy1000ELNS0_9SortOrderE0EiiyiiNS1_21identity_decomposer_tEEEvPT5_SB_PT3_PKSC_PT1_PKSG_PT2_PKSK_T4_iiT6__param_9];
	ld.shared.u32 	%r1697, [%r350];
	shr.u32 	%r1698, %r1697, %r2113;
	and.b32  	%r1699, %r1698, %r221;
	shl.b32 	%r1700, %r1699, 3;
	add.s32 	%r1702, %r783, %r1700;
	ld.shared.u64 	%rd181, [%r1702+26112];
	xor.b32  	%r1703, %r1697, -2147483648;
	add.s64 	%rd182, %rd181, %rd9;
	shl.b64 	%rd183, %rd182, 2;
	add.s64 	%rd184, %rd22, %rd183;
	st.global.u32 	[%rd184], %r1703;
$L__BB29_227:
	bar.warp.sync 	-1;
	add.s32 	%r1704, %r1, 384;
	setp.ge.s32 	%p153, %r1704, %r351;
	@%p153 bra 	$L__BB29_229;
	ld.param.u32 	%r2114, [_ZN3cub18CUB_300001_SM_10006detail10radix_sort29DeviceRadixSortOnesweepKernelINS1_5radix10policy_hubIiiyE10Policy1000ELNS0_9SortOrderE0EiiyiiNS1_21identity_decomposer_tEEEvPT5_SB_PT3_PKSC_PT1_PKSG_PT2_PKSK_T4_iiT6__param_9];
	ld.shared.u32 	%r1705, [%r350+1536];
	shr.u32 	%r1706, %r1705, %r2114;
	and.b32  	%r1707, %r1706, %r221;
	shl.b32 	%r1708, %r1707, 3;
	add.s32 	%r1710, %r783, %r1708;
	ld.shared.u64 	%rd185, [%r1710+26112];
	xor.b32  	%r1711, %r1705, -2147483648;
	add.s64 	%rd186, %rd185, %rd9;
	shl.b64 	%rd187, %rd186, 2;
	add.s64 	%rd188, %rd22, %rd187;
	st.global.u32 	[%rd188+1536], %r1711;
$L__BB29_229:
	bar.warp.sync 	-1;
	add.s32 	%r1712, %r1, 768;
	setp.ge.s32 	%p154, %r1712, %r351;
	@%p154 bra 	$L__BB29_231;
	ld.param.u32 	%r2115, [_ZN3cub18CUB_300001_SM_10006detail10radix_sort29DeviceRadixSortOnesweepKernelINS1_5radix10policy_hubIiiyE10Policy1000ELNS0_9SortOrderE0EiiyiiNS1_21identity_decomposer_tEEEvPT5_SB_PT3_PKSC_PT1_PKSG_PT2_PKSK_T4_iiT6__param_9];
	ld.shared.u32 	%r1713, [%r350+3072];
	shr.u32 	%r1714, %r1713, %r2115;
	and.b32  	%r1715, %r1714, %r221;
	shl.b32 	%r1716, %r1715, 3;
	add.s32 	%r1718, %r783, %r1716;
	ld.shared.u64 	%rd189, [%r1718+26112];
	xor.b32  	%r1719, %r1713, -2147483648;
	add.s64 	%rd190, %rd189, %rd9;
	shl.b64 	%rd191, %rd190, 2;
	add.s64 	%rd192, %rd22, %rd191;
	st.global.u32 	[%rd192+3072], %r1719;
$L__BB29_231:
	bar.warp.sync 	-1;
	add.s32 	%r1720, %r1, 1152;
	setp.ge.s32 	%p155, %r1720, %r351;
	@%p155 bra 	$L__BB29_233;
	ld.param.u32 	%r2116, [_ZN3cub18CUB_300001_SM_10006detail10radix_sort29DeviceRadixSortOnesweepKernelINS1_5radix10policy_hubIiiyE10Policy1000ELNS0_9SortOrderE0EiiyiiNS1_21identity_decomposer_tEEEvPT5_SB_PT3_PKSC_PT1_PKSG_PT2_PKSK_T4_iiT6__param_9];
	ld.shared.u32 	%r1721, [%r350+4608];
	shr.u32 	%r1722, %r1721, %r2116;
	and.b32  	%r1723, %r1722, %r221;
	shl.b32 	%r1724, %r1723, 3;
	add.s32 	%r1726, %r783, %r1724;
	ld.shared.u64 	%rd193, [%r1726+26112];
	xor.b32  	%r1727, %r1721, -2147483648;
	add.s64 	%rd194, %rd193, %rd9;
	shl.b64 	%rd195, %rd194, 2;
	add.s64 	%rd196, %rd22, %rd195;
	st.global.u32 	[%rd196+4608], %r1727;
$L__BB29_233:
	bar.warp.sync 	-1;
	add.s32 	%r1728, %r1, 1536;
	setp.ge.s32 	%p156, %r1728, %r351;
	@%p156 bra 	$L__BB29_235;
	ld.param.u32 	%r2117, [_ZN3cub18CUB_300001_SM_10006detail10radix_sort29DeviceRadixSortOnesweepKernelINS1_5radix10policy_hubIiiyE10Policy1000ELNS0_9SortOrderE0EiiyiiNS1_21identity_decomposer_tEEEvPT5_SB_PT3_PKSC_PT1_PKSG_PT2_PKSK_T4_iiT6__param_9];
	ld.shared.u32 	%r1729, [%r350+6144];
	shr.u32 	%r1730, %r1729, %r2117;
	and.b32  	%r1731, %r1730, %r221;
	shl.b32 	%r1732, %r1731, 3;
	add.s32 	%r1734, %r783, %r1732;
	ld.shared.u64 	%rd197, [%r1734+26112];
	xor.b32  	%r1735, %r1729, -2147483648;
	add.s64 	%rd198, %rd197, %rd9;
	shl.b64 	%rd199, %rd198, 2;
	add.s64 	%rd200, %rd22, %rd199;
	st.global.u32 	[%rd200+6144], %r1735;
$L__BB29_235:
	bar.warp.sync 	-1;
	add.s32 	%r1736, %r1, 1920;
	setp.ge.s32 	%p157, %r1736, %r351;
	@%p157 bra 	$L__BB29_237;
	ld.param.u32 	%r2118, [_ZN3cub18CUB_300001_SM_10006detail10radix_sort29DeviceRadixSortOnesweepKernelINS1_5radix10policy_hubIiiyE10Policy1000ELNS0_9SortOrderE0EiiyiiNS1_21identity_decomposer_tEEEvPT5_SB_PT3_PKSC_PT1_PKSG_PT2_PKSK_T4_iiT6__param_9];
	ld.shared.u32 	%r1737, [%r350+7680];
	shr.u32 	%r1738, %r1737, %r2118;
	and.b32  	%r1739, %r1738, %r221;
	shl.b32 	%r1740, %r1739, 3;
	add.s32 	%r1742, %r783, %r1740;
	ld.shared.u64 	%rd201, [%r1742+26112];
	xor.b32  	%r1743, %r1737, -2147483648;
	add.s64 	%rd202, %rd201, %rd9;
	shl.b64 	%rd203, %rd202, 2;
	add.s64 	%rd204, %rd22, %rd203;
	st.global.u32 	[%rd204+7680], %r1743;
$L__BB29_237:
	bar.warp.sync 	-1;
	add.s32 	%r1744, %r1, 2304;
	setp.ge.s32 	%p158, %r1744, %r351;
	@%p158 bra 	$L__BB29_239;
	ld.param.u32 	%r2119, [_ZN3cub18CUB_300001_SM_10006detail10radix_sort29DeviceRadixSortOnesweepKernelINS1_5radix10policy_hubIiiyE10Policy1000ELNS0_9SortOrderE0EiiyiiNS1_21identity_decomposer_tEEEvPT5_SB_PT3_PKSC_PT1_PKSG_PT2_PKSK_T4_iiT6__param_9];
	ld.shared.u32 	%r1745, [%r350+9216];
	shr.u32 	%r1746, %r1745, %r2119;
	and.b32  	%r1747, %r1746, %r221;
	shl.b32 	%r1748, %r1747, 3;
	add.s32 	%r1750, %r783, %r1748;
	ld.shared.u64 	%rd205, [%r1750+26112];
	xor.b32  	%r1751, %r1745, -2147483648;
	add.s64 	%rd206, %rd205, %rd9;
	shl.b64 	%rd207, %rd206, 2;
	add.s64 	%rd208, %rd22, %rd207;
	st.global.u32 	[%rd208+9216], %r1751;
$L__BB29_239:
	bar.warp.sync 	-1;
	add.s32 	%r1752, %r1, 2688;
	setp.ge.s32 	%p159, %r1752, %r351;
	@%p159 bra 	$L__BB29_241;
	ld.param.u32 	%r2120, [_ZN3cub18CUB_300001_SM_10006detail10radix_sort29DeviceRadixSortOnesweepKernelINS1_5radix10policy_hubIiiyE10Policy1000ELNS0_9SortOrderE0EiiyiiNS1_21identity_decomposer_tEEEvPT5_SB_PT3_PKSC_PT1_PKSG_PT2_PKSK_T4_iiT6__param_9];
	ld.shared.u32 	%r1753, [%r350+10752];
	shr.u32 	%r1754, %r1753, %r2120;
	and.b32  	%r1755, %r1754, %r221;
	shl.b32 	%r1756, %r1755, 3;
	add.s32 	%r1758, %r783, %r1756;
	ld.shared.u64 	%rd209, [%r1758+26112];
	xor.b32  	%r1759, %r1753, -2147483648;
	add.s64 	%rd210, %rd209, %rd9;
	shl.b64 	%rd211, %rd210, 2;
	add.s64 	%rd212, %rd22, %rd211;
	st.global.u32 	[%rd212+10752], %r1759;
$L__BB29_241:
	bar.warp.sync 	-1;
	or.b32  	%r1760, %r1, 3072;
	setp.ge.s32 	%p160, %r1760, %r351;
	@%p160 bra 	$L__BB29_243;
	ld.param.u32 	%r2121, [_ZN3cub18CUB_300001_SM_10006detail10radix_sort29DeviceRadixSortOnesweepKernelINS1_5radix10policy_hubIiiyE10Policy1000ELNS0_9SortOrderE0EiiyiiNS1_21identity_decomposer_tEEEvPT5_SB_PT3_PKSC_PT1_PKSG_PT2_PKSK_T4_iiT6__param_9];
	ld.shared.u32 	%r1761, [%r350+12288];
	shr.u32 	%r1762, %r1761, %r2121;
	and.b32  	%r1763, %r1762, %r221;
	shl.b32 	%r1764, %r1763, 3;
	add.s32 	%r1766, %r783, %r1764;
	ld.shared.u64 	%rd213, [%r1766+26112];
	xor.b32  	%r1767, %r1761, -2147483648;
	add.s64 	%rd214, %rd213, %rd9;
	shl.b64 	%rd215, %rd214, 2;
	add.s64 	%rd216, %rd22, %rd215;
	st.global.u32 	[%rd216+12288], %r1767;
$L__BB29_243:
	bar.warp.sync 	-1;
	add.s32 	%r1768, %r1, 3456;
	setp.ge.s32 	%p161, %r1768, %r351;
	@%p161 bra 	$L__BB29_245;
	ld.param.u32 	%r2122, [_ZN3cub18CUB_300001_SM_10006detail10radix_sort29DeviceRadixSortOnesweepKernelINS1_5radix10policy_hubIiiyE10Policy1000ELNS0_9SortOrderE0EiiyiiNS1_21identity_decomposer_tEEEvPT5_SB_PT3_PKSC_PT1_PKSG_PT2_PKSK_T4_iiT6__param_9];
	ld.shared.u32 	%r1769, [%r350+13824];
	shr.u32 	%r1770, %r1769, %r2122;
	and.b32  	%r1771, %r1770, %r221;
	shl.b32 	%r1772, %r1771, 3;
	add.s32 	%r1774, %r783, %r1772;
	ld.shared.u64 	%rd217, [%r1774+26112];
	xor.b32  	%r1775, %r1769, -2147483648;
	add.s64 	%rd218, %rd217, %rd9;
	shl.b64 	%rd219, %rd218, 2;
	add.s64 	%rd220, %rd22, %rd219;
	st.global.u32 	[%rd220+13824], %r1775;
$L__BB29_245:
	bar.warp.sync 	-1;
	add.s32 	%r1776, %r1, 3840;
	setp.ge.s32 	%p162, %r1776, %r351;
	@%p162 bra 	$L__BB29_247;
	ld.param.u32 	%r2123, [_ZN3cub18CUB_300001_SM_10006detail10radix_sort29DeviceRadixSortOnesweepKernelINS1_5radix10policy_hubIiiyE10Policy1000ELNS0_9SortOrderE0EiiyiiNS1_21identity_decomposer_tEEEvPT5_SB_PT3_PKSC_PT1_PKSG_PT2_PKSK_T4_iiT6__param_9];
	ld.shared.u32 	%r1777, [%r350+15360];
	shr.u32 	%r1778, %r1777, %r2123;
	and.b32  	%r1779, %r1778, %r221;
	shl.b32 	%r1780, %r1779, 3;
	add.s32 	%r1782, %r783, %r1780;
	ld.shared.u64 	%rd221, [%r1782+26112];
	xor.b32  	%r1783, %r1777, -2147483648;
	add.s64 	%rd222, %rd221, %rd9;
	shl.b64 	%rd223, %rd222, 2;
	add.s64 	%rd224, %rd22, %rd223;
	st.global.u32 	[%rd224+15360], %r1783;
$L__BB29_247:
	bar.warp.sync 	-1;
	add.s32 	%r1784, %r1, 4224;
	setp.ge.s32 	%p163, %r1784, %r351;
	@%p163 bra 	$L__BB29_249;
	ld.param.u32 	%r2124, [_ZN3cub18CUB_300001_SM_10006detail10radix_sort29DeviceRadixSortOnesweepKernelINS1_5radix10policy_hubIiiyE10Policy1000ELNS0_9SortOrderE0EiiyiiNS1_21identity_decomposer_tEEEvPT5_SB_PT3_PKSC_PT1_PKSG_PT2_PKSK_T4_iiT6__param_9];
	ld.shared.u32 	%r1785, [%r350+16896];
	shr.u32 	%r1786, %r1785, %r2124;
	and.b32  	%r1787, %r1786, %r221;
	shl.b32 	%r1788, %r1787, 3;
	add.s32 	%r1790, %r783, %r1788;
	ld.shared.u64 	%rd225, [%r1790+26112];
	xor.b32  	%r1791, %r1785, -2147483648;
	add.s64 	%rd226, %rd225, %rd9;
	shl.b64 	%rd227, %rd226, 2;
	add.s64 	%rd228, %rd22, %rd227;
	st.global.u32 	[%rd228+16896], %r1791;
$L__BB29_249:
	bar.warp.sync 	-1;
	add.s32 	%r1792, %r1, 4608;
	setp.ge.s32 	%p164, %r1792, %r351;
	@%p164 bra 	$L__BB29_251;
	ld.param.u32 	%r2125, [_ZN3cub18CUB_300001_SM_10006detail10radix_sort29DeviceRadixSortOnesweepKernelINS1_5radix10policy_hubIiiyE10Policy1000ELNS0_9SortOrderE0EiiyiiNS1_21identity_decomposer_tEEEvPT5_SB_PT3_PKSC_PT1_PKSG_PT2_PKSK_T4_iiT6__param_9];
	ld.shared.u32 	%r1793, [%r350+18432];
	shr.u32 	%r1794, %r1793, %r2125;
	and.b32  	%r1795, %r1794, %r221;
	shl.b32 	%r1796, %r1795, 3;
	add.s32 	%r1798, %r783, %r1796;
	ld.shared.u64 	%rd229, [%r1798+26112];
	xor.b32  	%r1799, %r1793, -2147483648;
	add.s64 	%rd230, %rd229, %rd9;
	shl.b64 	%rd231, %rd230, 2;
	add.s64 	%rd232, %rd22, %rd231;
	st.global.u32 	[%rd232+18432], %r1799;
$L__BB29_251:
	bar.warp.sync 	-1;
	add.s32 	%r1800, %r1, 4992;
	setp.ge.s32 	%p165, %r1800, %r351;
	@%p165 bra 	$L__BB29_253;
	ld.param.u32 	%r2126, [_ZN3cub18CUB_300001_SM_10006detail10radix_sort29DeviceRadixSortOnesweepKernelINS1_5radix10policy_hubIiiyE10Policy1000ELNS0_9SortOrderE0EiiyiiNS1_21identity_decomposer_tEEEvPT5_SB_PT3_PKSC_PT1_PKSG_PT2_PKSK_T4_iiT6__param_9];
	ld.shared.u32 	%r1801, [%r350+19968];
	shr.u32 	%r1802, %r1801, %r2126;
	and.b32  	%r1803, %r1802, %r221;
	shl.b32 	%r1804, %r1803, 3;
	add.s32 	%r1806, %r783, %r1804;
	ld.shared.u64 	%rd233, [%r1806+26112];
	xor.b32  	%r1807, %r1801, -2147483648;
	add.s64 	%rd234, %rd233, %rd9;
	shl.b64 	%rd235, %rd234, 2;
	add.s64 	%rd236, %rd22, %rd235;
	st.global.u32 	[%rd236+19968], %r1807;
$L__BB29_253:
	bar.warp.sync 	-1;
	add.s32 	%r1808, %r1, 5376;
	setp.ge.s32 	%p166, %r1808, %r351;
	@%p166 bra 	$L__BB29_255;
	ld.param.u32 	%r2127, [_ZN3cub18CUB_300001_SM_10006detail10radix_sort29DeviceRadixSortOnesweepKernelINS1_5radix10policy_hubIiiyE10Policy1000ELNS0_9SortOrderE0EiiyiiNS1_21identity_decomposer_tEEEvPT5_SB_PT3_PKSC_PT1_PKSG_PT2_PKSK_T4_iiT6__param_9];
	ld.shared.u32 	%r1809, [%r350+21504];
	shr.u32 	%r1810, %r1809, %r2127;
	and.b32  	%r1811, %r1810, %r221;
	shl.b32 	%r1812, %r1811, 3;
	add.s32 	%r1814, %r783, %r1812;
	ld.shared.u64 	%rd237, [%r1814+26112];
	xor.b32  	%r1815, %r1809, -2147483648;
	add.s64 	%rd238, %rd237, %rd9;
	shl.b64 	%rd239, %rd238, 2;
	add.s64 	%rd240, %rd22, %rd239;
	st.global.u32 	[%rd240+21504], %r1815;
$L__BB29_255:
	bar.warp.sync 	-1;
	add.s32 	%r1816, %r1, 5760;
	setp.ge.s32 	%p167, %r1816, %r351;
	@%p167 bra 	$L__BB29_257;
	ld.param.u32 	%r2128, [_ZN3cub18CUB_300001_SM_10006detail10radix_sort29DeviceRadixSortOnesweepKernelINS1_5radix10policy_hubIiiyE10Policy1000ELNS0_9SortOrderE0EiiyiiNS1_21identity_decomposer_tEEEvPT5_SB_PT3_PKSC_PT1_PKSG_PT2_PKSK_T4_iiT6__param_9];
	ld.shared.u32 	%r1817, [%r350+23040];
	shr.u32 	%r1818, %r1817, %r2128;
	and.b32  	%r1819, %r1818, %r221;
	shl.b32 	%r1820, %r1819, 3;
	add.s32 	%r1822, %r783, %r1820;
	ld.shared.u64 	%rd241, [%r1822+26112];
	xor.b32  	%r1823, %r1817, -2147483648;
	add.s64 	%rd242, %rd241, %rd9;
	shl.b64 	%rd243, %rd242, 2;
	add.s64 	%rd244, %rd22, %rd243;
	st.global.u32 	[%rd244+23040], %r1823;
$L__BB29_257:
	bar.warp.sync 	-1;
	or.b32  	%r1824, %r1, 6144;
	setp.ge.s32 	%p168, %r1824, %r351;
	@%p168 bra 	$L__BB29_259;
	ld.param.u32 	%r2129, [_ZN3cub18CUB_300001_SM_10006detail10radix_sort29DeviceRadixSortOnesweepKernelINS1_5radix10policy_hubIiiyE10Policy1000ELNS0_9SortOrderE0EiiyiiNS1_21identity_decomposer_tEEEvPT5_SB_PT3_PKSC_PT1_PKSG_PT2_PKSK_T4_iiT6__param_9];
	ld.shared.u32 	%r1825, [%r350+24576];
	shr.u32 	%r1826, %r1825, %r2129;
	and.b32  	%r1827, %r1826, %r221;
	shl.b32 	%r1828, %r1827, 3;
	add.s32 	%r1830, %r783, %r1828;
	ld.shared.u64 	%rd245, [%r1830+26112];
	xor.b32  	%r1831, %r1825, -2147483648;
	add.s64 	%rd246, %rd245, %rd9;
	shl.b64 	%rd247, %rd246, 2;
	add.s64 	%rd248, %rd22, %rd247;
	st.global.u32 	[%rd248+24576], %r1831;
$L__BB29_259:
	bar.warp.sync 	-1;
$L__BB29_260:
	ld.param.u32 	%r2130, [_ZN3cub18CUB_300001_SM_10006detail10radix_sort29DeviceRadixSortOnesweepKernelINS1_5radix10policy_hubIiiyE10Policy1000ELNS0_9SortOrderE0EiiyiiNS1_21identity_decomposer_tEEEvPT5_SB_PT3_PKSC_PT1_PKSG_PT2_PKSK_T4_iiT6__param_9];
	ld.param.u32 	%r2090, [_ZN3cub18CUB_300001_SM_10006detail10radix_sort29DeviceRadixSortOnesweepKernelINS1_5radix10policy_hubIiiyE10Policy1000ELNS0_9SortOrderE0EiiyiiNS1_21identity_decomposer_tEEEvPT5_SB_PT3_PKSC_PT1_PKSG_PT2_PKSK_T4_iiT6__param_8];
	setp.gt.s32 	%p169, %r349, %r2090;
	ld.shared.u32 	%r1832, [%r350];
	shr.u32 	%r1833, %r1832, %r2130;
	and.b32  	%r352, %r1833, %r221;
	ld.shared.u32 	%r1834, [%r350+1536];
	shr.u32 	%r1835, %r1834, %r2130;
	and.b32  	%r353, %r1835, %r221;
	ld.shared.u32 	%r1836, [%r350+3072];
	shr.u32 	%r1837, %r1836, %r2130;
	and.b32  	%r354, %r1837, %r221;
	ld.shared.u32 	%r1838, [%r350+4608];
	shr.u32 	%r1839, %r1838, %r2130;
	and.b32  	%r355, %r1839, %r221;
	ld.shared.u32 	%r1840, [%r350+6144];
	shr.u32 	%r1841, %r1840, %r2130;
	and.b32  	%r356, %r1841, %r221;
	ld.shared.u32 	%r1842, [%r350+7680];
	shr.u32 	%r1843, %r1842, %r2130;
	and.b32  	%r357, %r1843, %r221;
	ld.shared.u32 	%r1844, [%r350+9216];
	shr.u32 	%r1845, %r1844, %r2130;
	and.b32  	%r358, %r1845, %r221;
	ld.shared.u32 	%r1846, [%r350+10752];
	shr.u32 	%r1847, %r1846, %r2130;
	and.b32  	%r359, %r1847, %r221;
	ld.shared.u32 	%r1848, [%r350+12288];
	shr.u32 	%r1849, %r1848, %r2130;
	and.b32  	%r360, %r1849, %r221;
	ld.shared.u32 	%r1850, [%r350+13824];
	shr.u32 	%r1851, %r1850, %r2130;
	and.b32  	%r361, %r1851, %r221;
	ld.shared.u32 	%r1852, [%r350+15360];
	shr.u32 	%r1853, %r1852, %r2130;
	and.b32  	%r362, %r1853, %r221;
	ld.shared.u32 	%r1854, [%r350+16896];
	shr.u32 	%r1855, %r1854, %r2130;
	and.b32  	%r363, %r1855, %r221;
	ld.shared.u32 	%r1856, [%r350+18432];
	shr.u32 	%r1857, %r1856, %r2130;
	and.b32  	%r364, %r1857, %r221;
	ld.shared.u32 	%r1858, [%r350+19968];
	shr.u32 	%r1859, %r1858, %r2130;
	and.b32  	%r365, %r1859, %r221;
	ld.shared.u32 	%r1860, [%r350+21504];
	shr.u32 	%r1861, %r1860, %r2130;
	and.b32  	%r366, %r1861, %r221;
	ld.shared.u32 	%r1862, [%r350+23040];
	shr.u32 	%r1863, %r1862, %r2130;
	and.b32  	%r367, %r1863, %r221;
	ld.shared.u32 	%r1864, [%r350+24576];
	shr.u32 	%r1865, %r1864, %r2130;
	and.b32  	%r368, %r1865, %r221;
	@%p169 bra 	$L__BB29_262;
	ld.param.u64 	%rd443, [_ZN3cub18CUB_300001_SM_10006detail10radix_sort29DeviceRadixSortOnesweepKernelINS1_5radix10policy_hubIiiyE10Policy1000ELNS0_9SortOrderE0EiiyiiNS1_21identity_decomposer_tEEEvPT5_SB_PT3_PKSC_PT1_PKSG_PT2_PKSK_T4_iiT6__param_7];
	cvta.to.global.u64 	%rd249, %rd443;
	and.b32  	%r1869, %r1, 31;
	or.b32  	%r1870, %r647, %r1869;
	cvt.u64.u32 	%rd250, %r1870;
	mul.lo.s32 	%r1871, %r3, 6528;
	cvt.s64.s32 	%rd251, %r1871;
	add.s64 	%rd252, %rd250, %rd251;
	shl.b64 	%rd253, %rd252, 2;
	add.s64 	%rd254, %rd249, %rd253;
	ld.global.u32 	%r2266, [%rd254];
	ld.global.u32 	%r2267, [%rd254+128];
	ld.global.u32 	%r2268, [%rd254+256];
	ld.global.u32 	%r2269, [%rd254+384];
	ld.global.u32 	%r2270, [%rd254+512];
	ld.global.u32 	%r2271, [%rd254+640];
	ld.global.u32 	%r2272, [%rd254+768];
	ld.global.u32 	%r2273, [%rd254+896];
	ld.global.u32 	%r2274, [%rd254+1024];
	ld.global.u32 	%r2275, [%rd254+1152];
	ld.global.u32 	%r2276, [%rd254+1280];
	ld.global.u32 	%r2277, [%rd254+1408];
	ld.global.u32 	%r2278, [%rd254+1536];
	ld.global.u32 	%r2279, [%rd254+1664];
	ld.global.u32 	%r2280, [%rd254+1792];
	ld.global.u32 	%r2281, [%rd254+1920];
	ld.global.u32 	%r2282, [%rd254+2048];
	bra.uni 	$L__BB29_296;
$L__BB29_262:
	ld.param.u32 	%r2091, [_ZN3cub18CUB_300001_SM_10006detail10radix_sort29DeviceRadixSortOnesweepKernelINS1_5radix10policy_hubIiiyE10Policy1000ELNS0_9SortOrderE0EiiyiiNS1_21identity_decomposer_tEEEvPT5_SB_PT3_PKSC_PT1_PKSG_PT2_PKSK_T4_iiT6__param_8];
	ld.param.u64 	%rd444, [_ZN3cub18CUB_300001_SM_10006detail10radix_sort29DeviceRadixSortOnesweepKernelINS1_5radix10policy_hubIiiyE10Policy1000ELNS0_9SortOrderE0EiiyiiNS1_21identity_decomposer_tEEEvPT5_SB_PT3_PKSC_PT1_PKSG_PT2_PKSK_T4_iiT6__param_7];
	cvta.to.global.u64 	%rd255, %rd444;
	add.s64 	%rd23, %rd255, %rd63;
	cvt.u32.u64 	%r1874, %rd7;
	sub.s32 	%r386, %r2091, %r649;
	setp.ge.s32 	%p170, %r1874, %r386;
	@%p170 bra 	$L__BB29_264;
	ld.global.u32 	%r2266, [%rd23];
$L__BB29_264:
	add.s32 	%r1877, %r1874, 32;
	setp.ge.s32 	%p171, %r1877, %r386;
	@%p171 bra 	$L__BB29_266;
	ld.global.u32 	%r2267, [%rd23+128];
$L__BB29_266:
	add.s32 	%r1880, %r1874, 64;
	setp.ge.s32 	%p172, %r1880, %r386;
	@%p172 bra 	$L__BB29_268;
	ld.global.u32 	%r2268, [%rd23+256];
$L__BB29_268:
	add.s32 	%r1883, %r1874, 96;
	setp.ge.s32 	%p173, %r1883, %r386;
	@%p173 bra 	$L__BB29_270;
	ld.global.u32 	%r2269, [%rd23+384];
$L__BB29_270:
	add.s32 	%r1886, %r1874, 128;
	setp.ge.s32 	%p174, %r1886, %r386;
	@%p174 bra 	$L__BB29_272;
	ld.global.u32 	%r2270, [%rd23+512];
$L__BB29_272:
	add.s32 	%r1889, %r1874, 160;
	setp.ge.s32 	%p175, %r1889, %r386;
	@%p175 bra 	$L__BB29_274;
	ld.global.u32 	%r2271, [%rd23+640];
$L__BB29_274:
	add.s32 	%r1892, %r1874, 192;
	setp.ge.s32 	%p176, %r1892, %r386;
	@%p176 bra 	$L__BB29_276;
	ld.global.u32 	%r2272, [%rd23+768];
$L__BB29_276:
	add.s32 	%r1895, %r1874, 224;
	setp.ge.s32 	%p177, %r1895, %r386;
	@%p177 bra 	$L__BB29_278;
	ld.param.u64 	%rd445, [_ZN3cub18CUB_300001_SM_10006detail10radix_sort29DeviceRadixSortOnesweepKernelINS1_5radix10policy_hubIiiyE10Policy1000ELNS0_9SortOrderE0EiiyiiNS1_21identity_decomposer_tEEEvPT5_SB_PT3_PKSC_PT1_PKSG_PT2_PKSK_T4_iiT6__param_7];
	cvta.to.global.u64 	%rd259, %rd445;
	cvt.s64.s32 	%rd260, %r649;
	add.s64 	%rd261, %rd7, %rd260;
	shl.b64 	%rd262, %rd261, 2;
	add.s64 	%rd263, %rd259, %rd262;
	ld.global.u32 	%r2273, [%rd263+896];
$L__BB29_278:
	add.s32 	%r1899, %r1874, 256;
	setp.ge.s32 	%p178, %r1899, %r386;
	@%p178 bra 	$L__BB29_280;
	ld.param.u64 	%rd446, [_ZN3cub18CUB_300001_SM_10006detail10radix_sort29DeviceRadixSortOnesweepKernelINS1_5radix10policy_hubIiiyE10Policy1000ELNS0_9SortOrderE0EiiyiiNS1_21identity_decomposer_tEEEvPT5_SB_PT3_PKSC_PT1_PKSG_PT2_PKSK_T4_iiT6__param_7];
	cvta.to.global.u64 	%rd264, %rd446;
	cvt.s64.s32 	%rd265, %r649;
	add.s64 	%rd266, %rd7, %rd265;
	shl.b64 	%rd267, %rd266, 2;
	add.s64 	%rd268, %rd264, %rd267;
	ld.global.u32 	%r2274, [%rd268+1024];
$L__BB29_280:
	add.s32 	%r1903, %r1874, 288;
	setp.ge.s32 	%p179, %r1903, %r386;
	@%p179 bra 	$L__BB29_282;
	ld.param.u64 	%rd447, [_ZN3cub18CUB_300001_SM_10006detail10radix_sort29DeviceRadixSortOnesweepKernelINS1_5radix10policy_hubIiiyE10Policy1000ELNS0_9SortOrderE0EiiyiiNS1_21identity_decomposer_tEEEvPT5_SB_PT3_PKSC_PT1_PKSG_PT2_PKSK_T4_iiT6__param_7];
	cvta.to.global.u64 	%rd269, %rd447;
	cvt.s64.s32 	%rd270, %r649;
	add.s64 	%rd271, %rd7, %rd270;
	shl.b64 	%rd272, %rd271, 2;
	add.s64 	%rd273, %rd269, %rd272;
	ld.global.u32 	%r2275, [%rd273+1152];
$L__BB29_282:
	add.s32 	%r1907, %r1874, 320;
	setp.ge.s32 	%p180, %r1907, %r386;
	@%p180 bra 	$L__BB29_284;
	ld.param.u64 	%rd448, [_ZN3cub18CUB_300001_SM_10006detail10radix_sort29DeviceRadixSortOnesweepKernelINS1_5radix10policy_hubIiiyE10Policy1000ELNS0_9SortOrderE0EiiyiiNS1_21identity_decomposer_tEEEvPT5_SB_PT3_PKSC_PT1_PKSG_PT2_PKSK_T4_iiT6__param_7];
	cvta.to.global.u64 	%rd274, %rd448;
	cvt.s64.s32 	%rd275, %r649;
	add.s64 	%rd276, %rd7, %rd275;
	shl.b64 	%rd277, %rd276, 2;
	add.s64 	%rd278, %rd274, %rd277;
	ld.global.u32 	%r2276, [%rd278+1280];
$L__BB29_284:
	add.s32 	%r1911, %r1874, 352;
	setp.ge.s32 	%p181, %r1911, %r386;
	@%p181 bra 	$L__BB29_286;
	ld.param.u64 	%rd449, [_ZN3cub18CUB_300001_SM_10006detail10radix_sort29DeviceRadixSortOnesweepKernelINS1_5radix10policy_hubIiiyE10Policy1000ELNS0_9SortOrderE0EiiyiiNS1_21identity_decomposer_tEEEvPT5_SB_PT3_PKSC_PT1_PKSG_PT2_PKSK_T4_iiT6__param_7];
	cvta.to.global.u64 	%rd279, %rd449;
	mul.lo.s32 	%r1912, %r3, 6528;
	cvt.s64.s32 	%rd280, %r1912;
	add.s64 	%rd281, %rd7, %rd280;
	shl.b64 	%rd282, %rd281, 2;
	add.s64 	%rd283, %rd279, %rd282;
	ld.global.u32 	%r2277, [%rd283+1408];
$L__BB29_286:
	add.s32 	%r1915, %r1874, 384;
	setp.ge.s32 	%p182, %r1915, %r386;
	@%p182 bra 	$L__BB29_288;
	ld.param.u64 	%rd450, [_ZN3cub18CUB_300001_SM_10006detail10radix_sort29DeviceRadixSortOnesweepKernelINS1_5radix10policy_hubIiiyE10Policy1000ELNS0_9SortOrderE0EiiyiiNS1_21identity_decomposer_tEEEvPT5_SB_PT3_PKSC_PT1_PKSG_PT2_PKSK_T4_iiT6__param_7];
	cvta.to.global.u64 	%rd284, %rd450;
	mul.lo.s32 	%r1916, %r3, 6528;
	cvt.s64.s32 	%rd285, %r1916;
	add.s64 	%rd286, %rd7, %rd285;
	shl.b64 	%rd287, %rd286, 2;
	add.s64 	%rd288, %rd284, %rd287;
	ld.global.u32 	%r2278, [%rd288+1536];
$L__BB29_288:
	cvt.u32.u64 	%r1918, %rd7;
	add.s32 	%r1919, %r1918, 416;
	setp.ge.s32 	%p183, %r1919, %r386;
	@%p183 bra 	$L__BB29_290;
	ld.param.u64 	%rd451, [_ZN3cub18CUB_300001_SM_10006detail10radix_sort29DeviceRadixSortOnesweepKernelINS1_5radix10policy_hubIiiyE10Policy1000ELNS0_9SortOrderE0EiiyiiNS1_21identity_decomposer_tEEEvPT5_SB_PT3_PKSC_PT1_PKSG_PT2_PKSK_T4_iiT6__param_7];
	cvta.to.global.u64 	%rd289, %rd451;
	mul.lo.s32 	%r1920, %r3, 6528;
	cvt.s64.s32 	%rd290, %r1920;
	add.s64 	%rd291, %rd7, %rd290;
	shl.b64 	%rd292, %rd291, 2;
	add.s64 	%rd293, %rd289, %rd292;
	ld.global.u32 	%r2279, [%rd293+1664];
$L__BB29_290:
	cvt.u32.u64 	%r1922, %rd7;
	add.s32 	%r1923, %r1922, 448;
	setp.ge.s32 	%p184, %r1923, %r386;
	@%p184 bra 	$L__BB29_292;
	ld.param.u64 	%rd452, [_ZN3cub18CUB_300001_SM_10006detail10radix_sort29DeviceRadixSortOnesweepKernelINS1_5radix10policy_hubIiiyE10Policy1000ELNS0_9SortOrderE0EiiyiiNS1_21identity_decomposer_tEEEvPT5_SB_PT3_PKSC_PT1_PKSG_PT2_PKSK_T4_iiT6__param_7];
	cvta.to.global.u64 	%rd294, %rd452;
	mul.lo.s32 	%r1924, %r3, 6528;
	cvt.s64.s32 	%rd295, %r1924;
	add.s64 	%rd296, %rd7, %rd295;
	shl.b64 	%rd297, %rd296, 2;
	add.s64 	%rd298, %rd294, %rd297;
	ld.global.u32 	%r2280, [%rd298+1792];
$L__BB29_292:
	cvt.u32.u64 	%r1926, %rd7;
	add.s32 	%r1927, %r1926, 480;
	setp.ge.s32 	%p185, %r1927, %r386;
	@%p185 bra 	$L__BB29_294;
	ld.param.u64 	%rd453, [_ZN3cub18CUB_300001_SM_10006detail10radix_sort29DeviceRadixSortOnesweepKernelINS1_5radix10policy_hubIiiyE10Policy1000ELNS0_9SortOrderE0EiiyiiNS1_21identity_decomposer_tEEEvPT5_SB_PT3_PKSC_PT1_PKSG_PT2_PKSK_T4_iiT6__param_7];
	cvta.to.global.u64 	%rd299, %rd453;
	mul.lo.s32 	%r1928, %r3, 6528;
	cvt.s64.s32 	%rd300, %r1928;
	add.s64 	%rd301, %rd7, %rd300;
	shl.b64 	%rd302, %rd301, 2;
	add.s64 	%rd303, %rd299, %rd302;
	ld.global.u32 	%r2281, [%rd303+1920];
$L__BB29_294:
	cvt.u32.u64 	%r1930, %rd7;
	add.s32 	%r1931, %r1930, 512;
	setp.ge.s32 	%p186, %r1931, %r386;
	@%p186 bra 	$L__BB29_296;
	ld.param.u64 	%rd454, [_ZN3cub18CUB_300001_SM_10006detail10radix_sort29DeviceRadixSortOnesweepKernelINS1_5radix10policy_hubIiiyE10Policy1000ELNS0_9SortOrderE0EiiyiiNS1_21identity_decomposer_tEEEvPT5_SB_PT3_PKSC_PT1_PKSG_PT2_PKSK_T4_iiT6__param_7];
	cvta.to.global.u64 	%rd304, %rd454;
	mov.u32 	%r1932, %tid.x;
	and.b32  	%r1933, %r1932, 992;
	mul.lo.s32 	%r1934, %r1933, 17;
	and.b32  	%r1935, %r1932, 31;
	or.b32  	%r1936, %r1934, %r1935;
	cvt.u64.u32 	%rd305, %r1936;
	mul.lo.s32 	%r1937, %r3, 6528;
	cvt.s64.s32 	%rd306, %r1937;
	add.s64 	%rd307, %rd305, %rd306;
	shl.b64 	%rd308, %rd307, 2;
	add.s64 	%rd309, %rd304, %rd308;
	ld.global.u32 	%r2282, [%rd309+2048];
$L__BB29_296:
	ld.param.u32 	%r2092, [_ZN3cub18CUB_300001_SM_10006detail10radix_sort29DeviceRadixSortOnesweepKernelINS1_5radix10policy_hubIiiyE10Policy1000ELNS0_9SortOrderE0EiiyiiNS1_21identity_decomposer_tEEEvPT5_SB_PT3_PKSC_PT1_PKSG_PT2_PKSK_T4_iiT6__param_8];
	ld.param.u64 	%rd441, [_ZN3cub18CUB_300001_SM_10006detail10radix_sort29DeviceRadixSortOnesweepKernelINS1_5radix10policy_hubIiiyE10Policy1000ELNS0_9SortOrderE0EiiyiiNS1_21identity_decomposer_tEEEvPT5_SB_PT3_PKSC_PT1_PKSG_PT2_PKSK_T4_iiT6__param_6];
	cvta.to.global.u64 	%rd24, %rd441;
	mov.u32 	%r437, %tid.x;
	cvt.u64.u32 	%rd25, %r437;
	shl.b32 	%r1938, %r437, 2;
	mov.u32 	%r1939, _ZZN3cub18CUB_300001_SM_10006detail10radix_sort29DeviceRadixSortOnesweepKernelINS1_5radix10policy_hubIiiyE10Policy1000ELNS0_9SortOrderE0EiiyiiNS1_21identity_decomposer_tEEEvPT5_SB_PT3_PKSC_PT1_PKSG_PT2_PKSK_T4_iiT6_E1s;
	add.s32 	%r438, %r1939, %r1938;
	mad.lo.s32 	%r1940, %r3, 6528, 6528;
	setp.gt.s32 	%p187, %r1940, %r2092;
	bar.sync 	0;
	st.shared.u32 	[%r323+-4], %r2266;
	st.shared.u32 	[%r324+-4], %r2267;
	st.shared.u32 	[%r325+-4], %r2268;
	st.shared.u32 	[%r326+-4], %r2269;
	st.shared.u32 	[%r327+-4], %r2270;
	st.shared.u32 	[%r328+-4], %r2271;
	st.shared.u32 	[%r329+-4], %r2272;
	st.shared.u32 	[%r330+-4], %r2273;
	st.shared.u32 	[%r331+-4], %r2274;
	st.shared.u32 	[%r332+-4], %r2275;
	st.shared.u32 	[%r333+-4], %r2276;
	st.shared.u32 	[%r334+-4], %r2277;
	st.shared.u32 	[%r335+-4], %r2278;
	st.shared.u32 	[%r336+-4], %r2279;
	st.shared.u32 	[%r337+-4], %r2280;
	st.shared.u32 	[%r338+-4], %r2281;
	st.shared.u32 	[%r339+-4], %r2282;
	bar.sync 	0;
	@%p187 bra 	$L__BB29_298;
	ld.shared.u32 	%r1941, [%r438];
	shl.b32 	%r1942, %r352, 3;
	add.s32 	%r1944, %r1939, 26112;
	add.s32 	%r1945, %r1944, %r1942;
	ld.shared.u64 	%rd310, [%r1945];
	add.s64 	%rd311, %rd310, %rd25;
	shl.b64 	%rd312, %rd311, 2;
	add.s64 	%rd313, %rd24, %rd312;
	st.global.u32 	[%rd313], %r1941;
	bar.warp.sync 	-1;
	ld.shared.u32 	%r1946, [%r438+1536];
	shl.b32 	%r1947, %r353, 3;
	add.s32 	%r1948, %r1944, %r1947;
	ld.shared.u64 	%rd314, [%r1948];
	add.s64 	%rd315, %rd314, %rd25;
	shl.b64 	%rd316, %rd315, 2;
	add.s64 	%rd317, %rd24, %rd316;
	st.global.u32 	[%rd317+1536], %r1946;
	bar.warp.sync 	-1;
	ld.shared.u32 	%r1949, [%r438+3072];
	shl.b32 	%r1950, %r354, 3;
	add.s32 	%r1951, %r1944, %r1950;
	ld.shared.u64 	%rd318, [%r1951];
	add.s64 	%rd319, %rd318, %rd25;
	shl.b64 	%rd320, %rd319, 2;
	add.s64 	%rd321, %rd24, %rd320;
	st.global.u32 	[%rd321+3072], %r1949;
	bar.warp.sync 	-1;
	ld.shared.u32 	%r1952, [%r438+4608];
	shl.b32 	%r1953, %r355, 3;
	add.s32 	%r1954, %r1944, %r1953;
	ld.shared.u64 	%rd322, [%r1954];
	add.s64 	%rd323, %rd322, %rd25;
	shl.b64 	%rd324, %rd323, 2;
	add.s64 	%rd325, %rd24, %rd324;
	st.global.u32 	[%rd325+4608], %r1952;
	bar.warp.sync 	-1;
	ld.shared.u32 	%r1955, [%r438+6144];
	shl.b32 	%r1956, %r356, 3;
	add.s32 	%r1957, %r1944, %r1956;
	ld.shared.u64 	%rd326, [%r1957];
	add.s64 	%rd327, %rd326, %rd25;
	shl.b64 	%rd328, %rd327, 2;
	add.s64 	%rd329, %rd24, %rd328;
	st.global.u32 	[%rd329+6144], %r1955;
	bar.warp.sync 	-1;
	ld.shared.u32 	%r1958, [%r438+7680];
	shl.b32 	%r1959, %r357, 3;
	add.s32 	%r1960, %r1944, %r1959;
	ld.shared.u64 	%rd330, [%r1960];
	add.s64 	%rd331, %rd330, %rd25;
	shl.b64 	%rd332, %rd331, 2;
	add.s64 	%rd333, %rd24, %rd332;
	st.global.u32 	[%rd333+7680], %r1958;
	bar.warp.sync 	-1;
	ld.shared.u32 	%r1961, [%r438+9216];
	shl.b32 	%r1962, %r358, 3;
	add.s32 	%r1963, %r1944, %r1962;
	ld.shared.u64 	%rd334, [%r1963];
	add.s64 	%rd335, %rd334, %rd25;
	shl.b64 	%rd336, %rd335, 2;
	add.s64 	%rd337, %rd24, %rd336;
	st.global.u32 	[%rd337+9216], %r1961;
	bar.warp.sync 	-1;
	ld.shared.u32 	%r1964, [%r438+10752];
	shl.b32 	%r1965, %r359, 3;
	add.s32 	%r1966, %r1944, %r1965;
	ld.shared.u64 	%rd338, [%r1966];
	add.s64 	%rd339, %rd338, %rd25;
	shl.b64 	%rd340, %rd339, 2;
	add.s64 	%rd341, %rd24, %rd340;
	st.global.u32 	[%rd341+10752], %r1964;
	bar.warp.sync 	-1;
	ld.shared.u32 	%r1967, [%r438+12288];
	shl.b32 	%r1968, %r360, 3;
	add.s32 	%r1969, %r1944, %r1968;
	ld.shared.u64 	%rd342, [%r1969];
	add.s64 	%rd343, %rd342, %rd25;
	shl.b64 	%rd344, %rd343, 2;
	add.s64 	%rd345, %rd24, %rd344;
	st.global.u32 	[%rd345+12288], %r1967;
	bar.warp.sync 	-1;
	ld.shared.u32 	%r1970, [%r438+13824];
	shl.b32 	%r1971, %r361, 3;
	add.s32 	%r1972, %r1944, %r1971;
	ld.shared.u64 	%rd346, [%r1972];
	add.s64 	%rd347, %rd346, %rd25;
	shl.b64 	%rd348, %rd347, 2;
	add.s64 	%rd349, %rd24, %rd348;
	st.global.u32 	[%rd349+13824], %r1970;
	bar.warp.sync 	-1;
	ld.shared.u32 	%r1973, [%r438+15360];
	shl.b32 	%r1974, %r362, 3;
	add.s32 	%r1975, %r1944, %r1974;
	ld.shared.u64 	%rd350, [%r1975];
	add.s64 	%rd351, %rd350, %rd25;
	shl.b64 	%rd352, %rd351, 2;
	add.s64 	%rd353, %rd24, %rd352;
	st.global.u32 	[%rd353+15360], %r1973;
	bar.warp.sync 	-1;
	ld.shared.u32 	%r1976, [%r438+16896];
	shl.b32 	%r1977, %r363, 3;
	add.s32 	%r1978, %r1944, %r1977;
	ld.shared.u64 	%rd354, [%r1978];
	add.s64 	%rd355, %rd354, %rd25;
	shl.b64 	%rd356, %rd355, 2;
	add.s64 	%rd357, %rd24, %rd356;
	st.global.u32 	[%rd357+16896], %r1976;
	bar.warp.sync 	-1;
	ld.shared.u32 	%r1979, [%r438+18432];
	shl.b32 	%r1980, %r364, 3;
	add.s32 	%r1981, %r1944, %r1980;
	ld.shared.u64 	%rd358, [%r1981];
	add.s64 	%rd359, %rd358, %rd25;
	shl.b64 	%rd360, %rd359, 2;
	add.s64 	%rd361, %rd24, %rd360;
	st.global.u32 	[%rd361+18432], %r1979;
	bar.warp.sync 	-1;
	ld.shared.u32 	%r1982, [%r438+19968];
	shl.b32 	%r1983, %r365, 3;
	add.s32 	%r1984, %r1944, %r1983;
	ld.shared.u64 	%rd362, [%r1984];
	add.s64 	%rd363, %rd362, %rd25;
	shl.b64 	%rd364, %rd363, 2;
	add.s64 	%rd365, %rd24, %rd364;
	st.global.u32 	[%rd365+19968], %r1982;
	bar.warp.sync 	-1;
	ld.shared.u32 	%r1985, [%r438+21504];
	shl.b32 	%r1986, %r366, 3;
	add.s32 	%r1987, %r1944, %r1986;
	ld.shared.u64 	%rd366, [%r1987];
	add.s64 	%rd367, %rd366, %rd25;
	shl.b64 	%rd368, %rd367, 2;
	add.s64 	%rd369, %rd24, %rd368;
	st.global.u32 	[%rd369+21504], %r1985;
	bar.warp.sync 	-1;
	ld.shared.u32 	%r1988, [%r438+23040];
	shl.b32 	%r1989, %r367, 3;
	add.s32 	%r1990, %r1944, %r1989;
	ld.shared.u64 	%rd370, [%r1990];
	add.s64 	%rd371, %rd370, %rd25;
	shl.b64 	%rd372, %rd371, 2;
	add.s64 	%rd373, %rd24, %rd372;
	st.global.u32 	[%rd373+23040], %r1988;
	bar.warp.sync 	-1;
	ld.shared.u32 	%r1991, [%r438+24576];
	shl.b32 	%r1992, %r368, 3;
	add.s32 	%r1993, %r1944, %r1992;
	ld.shared.u64 	%rd374, [%r1993];
	add.s64 	%rd375, %rd374, %rd25;
	shl.b64 	%rd376, %rd375, 2;
	add.s64 	%rd377, %rd24, %rd376;
	st.global.u32 	[%rd377+24576], %r1991;
	bar.warp.sync 	-1;
	bra.uni 	$L__BB29_333;
$L__BB29_298:
	ld.param.u32 	%r2093, [_ZN3cub18CUB_300001_SM_10006detail10radix_sort29DeviceRadixSortOnesweepKernelINS1_5radix10policy_hubIiiyE10Policy1000ELNS0_9SortOrderE0EiiyiiNS1_21identity_decomposer_tEEEvPT5_SB_PT3_PKSC_PT1_PKSG_PT2_PKSK_T4_iiT6__param_8];
	mad.lo.s32 	%r439, %r3, -6528, %r2093;
	shl.b32 	%r1994, %r352, 3;
	add.s32 	%r1996, %r1939, %r1994;
	ld.shared.u64 	%rd26, [%r1996+26112];
	setp.ge.s32 	%p188, %r437, %r439;
	@%p188 bra 	$L__BB29_300;
	ld.shared.u32 	%r1997, [%r438];
	add.s64 	%rd378, %rd26, %rd25;
	shl.b64 	%rd379, %rd378, 2;
	add.s64 	%rd380, %rd24, %rd379;
	st.global.u32 	[%rd380], %r1997;
$L__BB29_300:
	bar.warp.sync 	-1;
	shl.b32 	%r1998, %r353, 3;
	add.s32 	%r2000, %r1939, %r1998;
	ld.shared.u64 	%rd27, [%r2000+26112];
	add.s32 	%r2001, %r437, 384;
	setp.ge.s32 	%p189, %r2001, %r439;
	@%p189 bra 	$L__BB29_302;
	ld.shared.u32 	%r2002, [%r438+1536];
	add.s64 	%rd381, %rd27, %rd25;
	shl.b64 	%rd382, %rd381, 2;
	add.s64 	%rd383, %rd24, %rd382;
	st.global.u32 	[%rd383+1536], %r2002;
$L__BB29_302:
	bar.warp.sync 	-1;
	shl.b32 	%r2003, %r354, 3;
	add.s32 	%r2005, %r1939, %r2003;
	ld.shared.u64 	%rd28, [%r2005+26112];
	add.s32 	%r2006, %r437, 768;
	setp.ge.s32 	%p190, %r2006, %r439;
	@%p190 bra 	$L__BB29_304;
	ld.shared.u32 	%r2007, [%r438+3072];
	add.s64 	%rd384, %rd28, %rd25;
	shl.b64 	%rd385, %rd384, 2;
	add.s64 	%rd386, %rd24, %rd385;
	st.global.u32 	[%rd386+3072], %r2007;
$L__BB29_304:
	bar.warp.sync 	-1;
	shl.b32 	%r2008, %r355, 3;
	add.s32 	%r2010, %r1939, %r2008;
	ld.shared.u64 	%rd29, [%r2010+26112];
	add.s32 	%r2011, %r437, 1152;
	setp.ge.s32 	%p191, %r2011, %r439;
	@%p191 bra 	$L__BB29_306;
	ld.shared.u32 	%r2012, [%r438+4608];
	add.s64 	%rd387, %rd29, %rd25;
	shl.b64 	%rd388, %rd387, 2;
	add.s64 	%rd389, %rd24, %rd388;
	st.global.u32 	[%rd389+4608], %r2012;
$L__BB29_306:
	bar.warp.sync 	-1;
	shl.b32 	%r2013, %r356, 3;
	add.s32 	%r2015, %r1939, %r2013;
	ld.shared.u64 	%rd30, [%r2015+26112];
	add.s32 	%r2016, %r437, 1536;
	setp.ge.s32 	%p192, %r2016, %r439;
	@%p192 bra 	$L__BB29_308;
	ld.shared.u32 	%r2017, [%r438+6144];
	add.s64 	%rd390, %rd30, %rd25;
	shl.b64 	%rd391, %rd390, 2;
	add.s64 	%rd392, %rd24, %rd391;
	st.global.u32 	[%rd392+6144], %r2017;
$L__BB29_308:
	bar.warp.sync 	-1;
	shl.b32 	%r2018, %r357, 3;
	add.s32 	%r2020, %r1939, %r2018;
	ld.shared.u64 	%rd31, [%r2020+26112];
	add.s32 	%r2021, %r437, 1920;
	setp.ge.s32 	%p193, %r2021, %r439;
	@%p193 bra 	$L__BB29_310;
	ld.shared.u32 	%r2022, [%r438+7680];
	add.s64 	%rd393, %rd31, %rd25;
	shl.b64 	%rd394, %rd393, 2;
	add.s64 	%rd395, %rd24, %rd394;
	st.global.u32 	[%rd395+7680], %r2022;
$L__BB29_310:
	bar.warp.sync 	-1;
	shl.b32 	%r2023, %r358, 3;
	add.s32 	%r2025, %r1939, %r2023;
	ld.shared.u64 	%rd32, [%r2025+26112];
	add.s32 	%r2026, %r437, 2304;
	setp.ge.s32 	%p194, %r2026, %r439;
	@%p194 bra 	$L__BB29_312;
	ld.shared.u32 	%r2027, [%r438+9216];
	add.s64 	%rd396, %rd32, %rd25;
	shl.b64 	%rd397, %rd396, 2;
	add.s64 	%rd398, %rd24, %rd397;
	st.global.u32 	[%rd398+9216], %r2027;
$L__BB29_312:
	bar.warp.sync 	-1;
	shl.b32 	%r2028, %r359, 3;
	add.s32 	%r2030, %r1939, %r2028;
	ld.shared.u64 	%rd33, [%r2030+26112];
	add.s32 	%r2031, %r437, 2688;
	setp.ge.s32 	%p195, %r2031, %r439;
	@%p195 bra 	$L__BB29_314;
	ld.shared.u32 	%r2032, [%r438+10752];
	add.s64 	%rd399, %rd33, %rd25;
	shl.b64 	%rd400, %rd399, 2;
	add.s64 	%rd401, %rd24, %rd400;
	st.global.u32 	[%rd401+10752], %r2032;
$L__BB29_314:
	bar.warp.sync 	-1;
	shl.b32 	%r2033, %r360, 3;
	add.s32 	%r2035, %r1939, %r2033;
	ld.shared.u64 	%rd34, [%r2035+26112];
	or.b32  	%r2036, %r437, 3072;
	setp.ge.s32 	%p196, %r2036, %r439;
	@%p196 bra 	$L__BB29_316;
	ld.shared.u32 	%r2037, [%r438+12288];
	add.s64 	%rd402, %rd34, %rd25;
	shl.b64 	%rd403, %rd402, 2;
	add.s64 	%rd404, %rd24, %rd403;
	st.global.u32 	[%rd404+12288], %r2037;
$L__BB29_316:
	bar.warp.sync 	-1;
	shl.b32 	%r2038, %r361, 3;
	add.s32 	%r2040, %r1939, %r2038;
	ld.shared.u64 	%rd35, [%r2040+26112];
	add.s32 	%r2041, %r437, 3456;
	setp.ge.s32 	%p197, %r2041, %r439;
	@%p197 bra 	$L__BB29_318;
	ld.shared.u32 	%r2042, [%r438+13824];
	add.s64 	%rd405, %rd35, %rd25;
	shl.b64 	%rd406, %rd405, 2;
	add.s64 	%rd407, %rd24, %rd406;
	st.global.u32 	[%rd407+13824], %r2042;
$L__BB29_318:
	bar.warp.sync 	-1;
	shl.b32 	%r2043, %r362, 3;
	add.s32 	%r2045, %r1939, %r2043;
	ld.shared.u64 	%rd36, [%r2045+26112];
	add.s32 	%r2046, %r437, 3840;
	setp.ge.s32 	%p198, %r2046, %r439;
	@%p198 bra 	$L__BB29_320;
	ld.shared.u32 	%r2047, [%r438+15360];
	add.s64 	%rd408, %rd36, %rd25;
	shl.b64 	%rd409, %rd408, 2;
	add.s64 	%rd410, %rd24, %rd409;
	st.global.u32 	[%rd410+15360], %r2047;
$L__BB29_320:
	bar.warp.sync 	-1;
	shl.b32 	%r2048, %r363, 3;
	add.s32 	%r2050, %r1939, %r2048;
	ld.shared.u64 	%rd37, [%r2050+26112];
	add.s32 	%r2051, %r437, 4224;
	setp.ge.s32 	%p199, %r2051, %r439;
	@%p199 bra 	$L__BB29_322;
	ld.shared.u32 	%r2052, [%r438+16896];
	add.s64 	%rd411, %rd37, %rd25;
	shl.b64 	%rd412, %rd411, 2;
	add.s64 	%rd413, %rd24, %rd412;
	st.global.u32 	[%rd413+16896], %r2052;
$L__BB29_322:
	bar.warp.sync 	-1;
	shl.b32 	%r2053, %r364, 3;
	add.s32 	%r2055, %r1939, %r2053;
	ld.shared.u64 	%rd38, [%r2055+26112];
	add.s32 	%r2056, %r437, 4608;
	setp.ge.s32 	%p200, %r2056, %r439;
	@%p200 bra 	$L__BB29_324;
	ld.shared.u32 	%r2057, [%r438+18432];
	add.s64 	%rd414, %rd38, %rd25;
	shl.b64 	%rd415, %rd414, 2;
	add.s64 	%rd416, %rd24, %rd415;
	st.global.u32 	[%rd416+18432], %r2057;
$L__BB29_324:
	bar.warp.sync 	-1;
	shl.b32 	%r2058, %r365, 3;
	add.s32 	%r2060, %r1939, %r2058;
	ld.shared.u64 	%rd39, [%r2060+26112];
	add.s32 	%r2061, %r437, 4992;
	setp.ge.s32 	%p201, %r2061, %r439;
	@%p201 bra 	$L__BB29_326;
	ld.shared.u32 	%r2062, [%r438+19968];
	add.s64 	%rd417, %rd39, %rd25;
	shl.b64 	%rd418, %rd417, 2;
	add.s64 	%rd419, %rd24, %rd418;
	st.global.u32 	[%rd419+19968], %r2062;
$L__BB29_326:
	bar.warp.sync 	-1;
	shl.b32 	%r2063, %r366, 3;
	add.s32 	%r2065, %r1939, %r2063;
	ld.shared.u64 	%rd40, [%r2065+26112];
	add.s32 	%r2066, %r437, 5376;
	setp.ge.s32 	%p202, %r2066, %r439;
	@%p202 bra 	$L__BB29_328;
	ld.shared.u32 	%r2067, [%r438+21504];
	add.s64 	%rd420, %rd40, %rd25;
	shl.b64 	%rd421, %rd420, 2;
	add.s64 	%rd422, %rd24, %rd421;
	st.global.u32 	[%rd422+21504], %r2067;
$L__BB29_328:
	bar.warp.sync 	-1;
	shl.b32 	%r2068, %r367, 3;
	add.s32 	%r2070, %r1939, %r2068;
	ld.shared.u64 	%rd41, [%r2070+26112];
	add.s32 	%r2071, %r437, 5760;
	setp.ge.s32 	%p203, %r2071, %r439;
	@%p203 bra 	$L__BB29_330;
	ld.shared.u32 	%r2072, [%r438+23040];
	add.s64 	%rd423, %rd41, %rd25;
	shl.b64 	%rd424, %rd423, 2;
	add.s64 	%rd425, %rd24, %rd424;
	st.global.u32 	[%rd425+23040], %r2072;
$L__BB29_330:
	bar.warp.sync 	-1;
	shl.b32 	%r2073, %r368, 3;
	add.s32 	%r2075, %r1939, %r2073;
	ld.shared.u64 	%rd426, [%r2075+26112];
	add.s64 	%rd42, %rd426, %rd25;
	or.b32  	%r2076, %r437, 6144;
	setp.ge.s32 	%p204, %r2076, %r439;
	@%p204 bra 	$L__BB29_332;
	ld.shared.u32 	%r2077, [%r438+24576];
	shl.b64 	%rd427, %rd42, 2;
	add.s64 	%rd428, %rd24, %rd427;
	st.global.u32 	[%rd428+24576], %r2077;
$L__BB29_332:
	bar.warp.sync 	-1;
$L__BB29_333:
	ret;

}


// ===== COMPILED SASS (sm_100) =====

	.target	sm_100

	.elftype	@"ET_EXEC"


//--------------------- .note.nv.tkinfo           --------------------------
	.section	.note.nv.tkinfo,"",@"SHT_NOTE"
	.sectionflags	@"SHF_NOTE_NV_TKINFO"
	.tkinfo
        /*0018*/ 	.word	0x00000002
        /*0030*/ 	.string	""
        /*0030*/ 	.string	"ptxas"
        /*0030*/ 	.string	"Cuda compilation tools, release 13.0, V13.0.88"
        /*0030*/ 	.string	"Build cuda_13.0.r13.0/compiler.36424714_0"
        /*0030*/ 	.string	"-arch sm_100 -m 64 "



//--------------------- .note.nv.cuinfo           --------------------------
	.section	.note.nv.cuinfo,"",@"SHT_NOTE"
	.sectionflags	@"SHF_NOTE_NV_CUINFO"
        /*0018*/ 	.short	0x0002
        /*001a*/ 	.short	0x0064
        /*001c*/ 	.short	0x0082
	.zero		2


//--------------------- .nv.info                  --------------------------
	.section	.nv.info,"",@"SHT_CUDA_INFO"
	.align	4


	//----- nvinfo : EIATTR_REGCOUNT
	.align		4
        /*0000*/ 	.byte	0x04, 0x2f
        /*0002*/ 	.short	(.L_56 - .L_55)
	.align		4
.L_55:
        /*0004*/ 	.word	index@(build_grid_kernel)
        /*0008*/ 	.word	0x00000013


	//----- nvinfo : EIATTR_FRAME_SIZE
	.align		4
.L_56:
        /*000c*/ 	.byte	0x04, 0x11
        /*000e*/ 	.short	(.L_58 - .L_57)
	.align		4
.L_57:
        /*0010*/ 	.word	index@($__internal_10_$__cuda_sm3x_div_rn_noftz_f32_slowpath)
        /*0014*/ 	.word	0x00000000


	//----- nvinfo : EIATTR_FRAME_SIZE
	.align		4
.L_58:
        /*0018*/ 	.byte	0x04, 0x11
        /*001a*/ 	.short	(.L_60 - .L_59)
	.align		4
.L_59:
        /*001c*/ 	.word	index@(build_grid_kernel)
        /*0020*/ 	.word	0x00000000


	//----- nvinfo : EIATTR_REGCOUNT
	.align		4
.L_60:
        /*0024*/ 	.byte	0x04, 0x2f
        /*0026*/ 	.short	(.L_62 - .L_61)
	.align		4
.L_61:
        /*0028*/ 	.word	index@(compute_cell_bounds_kernel)
        /*002c*/ 	.word	0x0000000c


	//----- nvinfo : EIATTR_FRAME_SIZE
	.align		4
.L_62:
        /*0030*/ 	.byte	0x04, 0x11
        /*0032*/ 	.short	(.L_64 - .L_63)
	.align		4
.L_63:
        /*0034*/ 	.word	index@(compute_cell_bounds_kernel)
        /*0038*/ 	.word	0x00000000


	//----- nvinfo : EIATTR_REGCOUNT
	.align		4
.L_64:
        /*003c*/ 	.byte	0x04, 0x2f
        /*003e*/ 	.short	(.L_66 - .L_65)
	.align		4
.L_65:
        /*0040*/ 	.word	index@(force_pass_kernel)
        /*0044*/ 	.word	0x00000024


	//----- nvinfo : EIATTR_FRAME_SIZE
	.align		4
.L_66:
        /*0048*/ 	.byte	0x04, 0x11
        /*004a*/ 	.short	(.L_68 - .L_67)
	.align		4
.L_67:
        /*004c*/ 	.word	index@($__internal_9_$__cuda_sm3x_div_rn_noftz_f32_slowpath)
        /*0050*/ 	.word	0x00000000


	//----- nvinfo : EIATTR_FRAME_SIZE
	.align		4
.L_68:
        /*0054*/ 	.byte	0x04, 0x11
        /*0056*/ 	.short	(.L_70 - .L_69)
	.align		4
.L_69:
        /*0058*/ 	.word	index@($__internal_8_$__cuda_sm20_sqrt_rn_f32_slowpath)
        /*005c*/ 	.word	0x00000000


	//----- nvinfo : EIATTR_FRAME_SIZE
	.align		4
.L_70:
        /*0060*/ 	.byte	0x04, 0x11
        /*0062*/ 	.short	(.L_72 - .L_71)
	.align		4
.L_71:
        /*0064*/ 	.word	index@(force_pass_kernel)
        /*0068*/ 	.word	0x00000000


	//----- nvinfo : EIATTR_REGCOUNT
	.align		4
.L_72:
        /*006c*/ 	.byte	0x04, 0x2f
        /*006e*/ 	.short	(.L_74 - .L_73)
	.align		4
.L_73:
        /*0070*/ 	.word	index@(relaxation_step_kernel)
        /*0074*/ 	.word	0x0000000e


	//----- nvinfo : EIATTR_FRAME_SIZE
	.align		4
.L_74:
        /*0078*/ 	.byte	0x04, 0x11
        /*007a*/ 	.short	(.L_76 - .L_75)
	.align		4
.L_75:
        /*007c*/ 	.word	index@(relaxation_step_kernel)
        /*0080*/ 	.word	0x00000000


	//----- nvinfo : EIATTR_REGCOUNT
	.align		4
.L_76:
        /*0084*/ 	.byte	0x04, 0x2f
        /*0086*/ 	.short	(.L_78 - .L_77)
	.align		4
.L_77:
        /*0088*/ 	.word	index@(integrate_pass_kernel)
        /*008c*/ 	.word	0x0000001c


	//----- nvinfo : EIATTR_FRAME_SIZE
	.align		4
.L_78:
        /*0090*/ 	.byte	0x04, 0x11
        /*0092*/ 	.short	(.L_80 - .L_79)
	.align		4
.L_79:
        /*0094*/ 	.word	index@($__internal_7_$__cuda_sm3x_div_rn_noftz_f32_slowpath)
        /*0098*/ 	.word	0x00000000


	//----- nvinfo : EIATTR_FRAME_SIZE
	.align		4
.L_80:
        /*009c*/ 	.byte	0x04, 0x11
        /*009e*/ 	.short	(.L_82 - .L_81)
	.align		4
.L_81:
        /*00a0*/ 	.word	index@($__internal_6_$__cuda_sm20_sqrt_rn_f32_slowpath)
        /*00a4*/ 	.word	0x00000000


	//----- nvinfo : EIATTR_FRAME_SIZE
	.align		4
.L_82:
        /*00a8*/ 	.byte	0x04, 0x11
        /*00aa*/ 	.short	(.L_84 - .L_83)
	.align		4
.L_83:
        /*00ac*/ 	.word	index@(integrate_pass_kernel)
        /*00b0*/ 	.word	0x00000000


	//----- nvinfo : EIATTR_REGCOUNT
	.align		4
.L_84:
        /*00b4*/ 	.byte	0x04, 0x2f
        /*00b6*/ 	.short	(.L_86 - .L_85)
	.align		4
.L_85:
        /*00b8*/ 	.word	index@(compact_frontier_kernel)
        /*00bc*/ 	.word	0x0000000e


	//----- nvinfo : EIATTR_FRAME_SIZE
	.align		4
.L_86:
        /*00c0*/ 	.byte	0x04, 0x11
        /*00c2*/ 	.short	(.L_88 - .L_87)
	.align		4
.L_87:
        /*00c4*/ 	.word	index@(compact_frontier_kernel)
        /*00c8*/ 	.word	0x00000000


	//----- nvinfo : EIATTR_REGCOUNT
	.align		4
.L_88:
        /*00cc*/ 	.byte	0x04, 0x2f
        /*00ce*/ 	.short	(.L_90 - .L_89)
	.align		4
.L_89:
        /*00d0*/ 	.word	index@(init_centroids_kernel)
        /*00d4*/ 	.word	0x00000020


	//----- nvinfo : EIATTR_FRAME_SIZE
	.align		4
.L_90:
        /*00d8*/ 	.byte	0x04, 0x11
        /*00da*/ 	.short	(.L_92 - .L_91)
	.align		4
.L_91:
        /*00dc*/ 	.word	index@(init_centroids_kernel)
        /*00e0*/ 	.word	0x00000000


	//----- nvinfo : EIATTR_REGCOUNT
	.align		4
.L_92:
        /*00e4*/ 	.byte	0x04, 0x2f
        /*00e6*/ 	.short	(.L_94 - .L_93)
	.align		4
.L_93:
        /*00e8*/ 	.word	index@(assign_clusters_kernel)
        /*00ec*/ 	.word	0x00000020


	//----- nvinfo : EIATTR_FRAME_SIZE
	.align		4
.L_94:
        /*00f0*/ 	.byte	0x04, 0x11
        /*00f2*/ 	.short	(.L_96 - .L_95)
	.align		4
.L_95:
        /*00f4*/ 	.word	index@($__internal_5_$__cuda_sm20_sqrt_rn_f32_slowpath)
        /*00f8*/ 	.word	0x00000000


	//----- nvinfo : EIATTR_FRAME_SIZE
	.align		4
.L_96:
        /*00fc*/ 	.byte	0x04, 0x11
        /*00fe*/ 	.short	(.L_98 - .L_97)
	.align		4
.L_97:
        /*0100*/ 	.word	index@(assign_clusters_kernel)
        /*0104*/ 	.word	0x00000000


	//----- nvinfo : EIATTR_REGCOUNT
	.align		4
.L_98:
        /*0108*/ 	.byte	0x04, 0x2f
        /*010a*/ 	.short	(.L_100 - .L_99)
	.align		4
.L_99:
        /*010c*/ 	.word	index@(update_centroids_kernel)
        /*0110*/ 	.word	0x00000020


	//----- nvinfo : EIATTR_FRAME_SIZE
	.align		4
.L_100:
        /*0114*/ 	.byte	0x04, 0x11
        /*0116*/ 	.short	(.L_102 - .L_101)
	.align		4
.L_101:
        /*0118*/ 	.word	index@($__internal_4_$__cuda_sm3x_div_rn_noftz_f32_slowpath)
        /*011c*/ 	.word	0x00000000


	//----- nvinfo : EIATTR_FRAME_SIZE
	.align		4
.L_102:
        /*0120*/ 	.byte	0x04, 0x11
        /*0122*/ 	.short	(.L_104 - .L_103)
	.align		4
.L_103:
        /*0124*/ 	.word	index@(update_centroids_kernel)
        /*0128*/ 	.word	0x00000000


	//----- nvinfo : EIATTR_REGCOUNT
	.align		4
.L_104:
        /*012c*/ 	.byte	0x04, 0x2f
        /*012e*/ 	.short	(.L_106 - .L_105)
	.align		4
.L_105:
        /*0130*/ 	.word	index@(compute_inertia_kernel)
        /*0134*/ 	.word	0x00000020


	//----- nvinfo : EIATTR_FRAME_SIZE
	.align		4
.L_106:
        /*0138*/ 	.byte	0x04, 0x11
        /*013a*/ 	.short	(.L_108 - .L_107)
	.align		4
.L_107:
        /*013c*/ 	.word	index@(compute_inertia_kernel)
        /*0140*/ 	.word	0x00000000


	//----- nvinfo : EIATTR_REGCOUNT
	.align		4
.L_108:
        /*0144*/ 	.byte	0x04, 0x2f
        /*0146*/ 	.short	(.L_110 - .L_109)
	.align		4
.L_109:
        /*0148*/ 	.word	index@(compute_lof_kernel)
        /*014c*/ 	.word	0x00000020


	//----- nvinfo : EIATTR_FRAME_SIZE
	.align		4
.L_110:
        /*0150*/ 	.byte	0x04, 0x11
        /*0152*/ 	.short	(.L_112 - .L_111)
	.align		4
.L_111:
        /*0154*/ 	.word	index@($__internal_3_$__cuda_sm3x_div_rn_noftz_f32_slowpath)
        /*0158*/ 	.word	0x00000100


	//----- nvinfo : EIATTR_FRAME_SIZE
	.align		4
.L_112:
        /*015c*/ 	.byte	0x04, 0x11
        /*015e*/ 	.short	(.L_114 - .L_113)
	.align		4
.L_113:
        /*0160*/ 	.word	index@($__internal_2_$__cuda_sm20_sqrt_rn_f32_slowpath)
        /*0164*/ 	.word	0x00000100


	//----- nvinfo : EIATTR_FRAME_SIZE
	.align		4
.L_114:
        /*0168*/ 	.byte	0x04, 0x11
        /*016a*/ 	.short	(.L_116 - .L_115)
	.align		4
.L_115:
        /*016c*/ 	.word	index@(compute_lof_kernel)
        /*0170*/ 	.word	0x00000100


	//----- nvinfo : EIATTR_REGCOUNT
	.align		4
.L_116:
        /*0174*/ 	.byte	0x04, 0x2f
        /*0176*/ 	.short	(.L_118 - .L_117)
	.align		4
.L_117:
        /*0178*/ 	.word	index@(compute_zscore_kernel)
        /*017c*/ 	.word	0x00000010


	//----- nvinfo : EIATTR_FRAME_SIZE
	.align		4
.L_118:
        /*0180*/ 	.byte	0x04, 0x11
        /*0182*/ 	.short	(.L_120 - .L_119)
	.align		4
.L_119:
        /*0184*/ 	.word	index@($__internal_1_$__cuda_sm3x_div_rn_noftz_f32_slowpath)
        /*0188*/ 	.word	0x00000000


	//----- nvinfo : EIATTR_FRAME_SIZE
	.align		4
.L_120:
        /*018c*/ 	.byte	0x04, 0x11
        /*018e*/ 	.short	(.L_122 - .L_121)
	.align		4
.L_121:
        /*0190*/ 	.word	index@(compute_zscore_kernel)
        /*0194*/ 	.word	0x00000000


	//----- nvinfo : EIATTR_REGCOUNT
	.align		4
.L_122:
        /*0198*/ 	.byte	0x04, 0x2f
        /*019a*/ 	.short	(.L_124 - .L_123)
	.align		4
.L_123:
        /*019c*/ 	.word	index@(compute_feature_stats_kernel)
        /*01a0*/ 	.word	0x00000010


	//----- nvinfo : EIATTR_FRAME_SIZE
	.align		4
.L_124:
        /*01a4*/ 	.byte	0x04, 0x11
        /*01a6*/ 	.short	(.L_126 - .L_125)
	.align		4
.L_125:
        /*01a8*/ 	.word	index@(compute_feature_stats_kernel)
        /*01ac*/ 	.word	0x00000000


	//----- nvinfo : EIATTR_REGCOUNT
	.align		4
.L_126:
        /*01b0*/ 	.byte	0x04, 0x2f
        /*01b2*/ 	.short	(.L_128 - .L_127)
	.align		4
.L_127:
        /*01b4*/ 	.word	index@(init_labels_kernel)
        /*01b8*/ 	.word	0x00000008


	//----- nvinfo : EIATTR_FRAME_SIZE
	.align		4
.L_128:
        /*01bc*/ 	.byte	0x04, 0x11
        /*01be*/ 	.short	(.L_130 - .L_129)
	.align		4
.L_129:
        /*01c0*/ 	.word	index@(init_labels_kernel)
        /*01c4*/ 	.word	0x00000000


	//----- nvinfo : EIATTR_REGCOUNT
	.align		4
.L_130:
        /*01c8*/ 	.byte	0x04, 0x2f
        /*01ca*/ 	.short	(.L_132 - .L_131)
	.align		4
.L_131:
        /*01cc*/ 	.word	index@(propagate_labels_sync_kernel)
        /*01d0*/ 	.word	0x0000001a


	//----- nvinfo : EIATTR_FRAME_SIZE
	.align		4
.L_132:
        /*01d4*/ 	.byte	0x04, 0x11
        /*01d6*/ 	.short	(.L_134 - .L_133)
	.align		4
.L_133:
        /*01d8*/ 	.word	index@(propagate_labels_sync_kernel)
        /*01dc*/ 	.word	0x00000000


	//----- nvinfo : EIATTR_REGCOUNT
	.align		4
.L_134:
        /*01e0*/ 	.byte	0x04, 0x2f
        /*01e2*/ 	.short	(.L_136 - .L_135)
	.align		4
.L_135:
        /*01e4*/ 	.word	index@(propagate_labels_async_kernel)
        /*01e8*/ 	.word	0x0000001a


	//----- nvinfo : EIATTR_FRAME_SIZE
	.align		4
.L_136:
        /*01ec*/ 	.byte	0x04, 0x11
        /*01ee*/ 	.short	(.L_138 - .L_137)
	.align		4
.L_137:
        /*01f0*/ 	.word	index@(propagate_labels_async_kernel)
        /*01f4*/ 	.word	0x00000000


	//----- nvinfo : EIATTR_REGCOUNT
	.align		4
.L_138:
        /*01f8*/ 	.byte	0x04, 0x2f
        /*01fa*/ 	.short	(.L_140 - .L_139)
	.align		4
.L_139:
        /*01fc*/ 	.word	index@(check_convergence_kernel)
        /*0200*/ 	.word	0x0000000a


	//----- nvinfo : EIATTR_FRAME_SIZE
	.align		4
.L_140:
        /*0204*/ 	.byte	0x04, 0x11
        /*0206*/ 	.short	(.L_142 - .L_141)
	.align		4
.L_141:
        /*0208*/ 	.word	index@(check_convergence_kernel)
        /*020c*/ 	.word	0x00000000


	//----- nvinfo : EIATTR_REGCOUNT
	.align		4
.L_142:
        /*0210*/ 	.byte	0x04, 0x2f
        /*0212*/ 	.short	(.L_144 - .L_143)
	.align		4
.L_143:
        /*0214*/ 	.word	index@(compute_modularity_kernel)
        /*0218*/ 	.word	0x00000027


	//----- nvinfo : EIATTR_FRAME_SIZE
	.align		4
.L_144:
        /*021c*/ 	.byte	0x04, 0x11
        /*021e*/ 	.short	(.L_146 - .L_145)
	.align		4
.L_145:
        /*0220*/ 	.word	index@($__internal_0_$__cuda_sm3x_div_rn_noftz_f32_slowpath)
        /*0224*/ 	.word	0x00000000


	//----- nvinfo : EIATTR_FRAME_SIZE
	.align		4
.L_146:
        /*0228*/ 	.byte	0x04, 0x11
        /*022a*/ 	.short	(.L_148 - .L_147)
	.align		4
.L_147:
        /*022c*/ 	.word	index@(compute_modularity_kernel)
        /*0230*/ 	.word	0x00000000


	//----- nvinfo : EIATTR_REGCOUNT
	.align		4
.L_148:
        /*0234*/ 	.byte	0x04, 0x2f
        /*0236*/ 	.short	(.L_150 - .L_149)
	.align		4
.L_149:
        /*0238*/ 	.word	index@(init_random_states_kernel)
        /*023c*/ 	.word	0x0000001f


	//----- nvinfo : EIATTR_FRAME_SIZE
	.align		4
.L_150:
        /*0240*/ 	.byte	0x04, 0x11
        /*0242*/ 	.short	(.L_152 - .L_151)
	.align		4
.L_151:
        /*0244*/ 	.word	index@(init_random_states_kernel)
        /*0248*/ 	.word	0x00000000


	//----- nvinfo : EIATTR_REGCOUNT
	.align		4
.L_152:
        /*024c*/ 	.byte	0x04, 0x2f
        /*024e*/ 	.short	(.L_154 - .L_153)
	.align		4
.L_153:
        /*0250*/ 	.word	index@(compute_node_degrees_kernel)
        /*0254*/ 	.word	0x0000001e


	//----- nvinfo : EIATTR_FRAME_SIZE
	.align		4
.L_154:
        /*0258*/ 	.byte	0x04, 0x11
        /*025a*/ 	.short	(.L_156 - .L_155)
	.align		4
.L_155:
        /*025c*/ 	.word	index@(compute_node_degrees_kernel)
        /*0260*/ 	.word	0x00000000


	//----- nvinfo : EIATTR_REGCOUNT
	.align		4
.L_156:
        /*0264*/ 	.byte	0x04, 0x2f
        /*0266*/ 	.short	(.L_158 - .L_157)
	.align		4
.L_157:
        /*0268*/ 	.word	index@(count_community_sizes_kernel)
        /*026c*/ 	.word	0x0000000a


	//----- nvinfo : EIATTR_FRAME_SIZE
	.align		4
.L_158:
        /*0270*/ 	.byte	0x04, 0x11
        /*0272*/ 	.short	(.L_160 - .L_159)
	.align		4
.L_159:
        /*0274*/ 	.word	index@(count_community_sizes_kernel)
        /*0278*/ 	.word	0x00000000


	//----- nvinfo : EIATTR_REGCOUNT
	.align		4
.L_160:
        /*027c*/ 	.byte	0x04, 0x2f
        /*027e*/ 	.short	(.L_162 - .L_161)
	.align		4
.L_161:
        /*0280*/ 	.word	index@(relabel_communities_kernel)
        /*0284*/ 	.word	0x0000000a


	//----- nvinfo : EIATTR_FRAME_SIZE
	.align		4
.L_162:
        /*0288*/ 	.byte	0x04, 0x11
        /*028a*/ 	.short	(.L_164 - .L_163)
	.align		4
.L_163:
        /*028c*/ 	.word	index@(relabel_communities_kernel)
        /*0290*/ 	.word	0x00000000


	//----- nvinfo : EIATTR_REGCOUNT
	.align		4
.L_164:
        /*0294*/ 	.byte	0x04, 0x2f
        /*0296*/ 	.short	(.L_166 - .L_165)
	.align		4
.L_165:
        /*0298*/ 	.word	index@(_ZN3cub18CUB_300001_SM_10006detail11EmptyKernelIvEEvv)
        /*029c*/ 	.word	0x00000004


	//----- nvinfo : EIATTR_FRAME_SIZE
	.align		4
.L_166:
        /*02a0*/ 	.byte	0x04, 0x11
        /*02a2*/ 	.short	(.L_168 - .L_167)
	.align		4
.L_167:
        /*02a4*/ 	.word	index@(_ZN3cub18CUB_300001_SM_10006detail11EmptyKernelIvEEvv)
        /*02a8*/ 	.word	0x00000000


	//----- nvinfo : EIATTR_REGCOUNT
	.align		4
.L_168:
        /*02ac*/ 	.byte	0x04, 0x2f
        /*02ae*/ 	.short	(.L_170 - .L_169)
	.align		4
.L_169:
        /*02b0*/ 	.word	index@(_ZN3cub18CUB_300001_SM_10006detail4scan20DeviceScanInitKernelINS0_13ScanTileStateIiLb1EEEEEvT_i)
        /*02b4*/ 	.word	0x00000008


	//----- nvinfo : EIATTR_FRAME_SIZE
	.align		4
.L_170:
        /*02b8*/ 	.byte	0x04, 0x11
        /*02ba*/ 	.short	(.L_172 - .L_171)
	.align		4
.L_171:
        /*02bc*/ 	.word	index@(_ZN3cub18CUB_300001_SM_10006detail4scan20DeviceScanInitKernelINS0_13ScanTileStateIiLb1EEEEEvT_i)
        /*02c0*/ 	.word	0x00000000


	//----- nvinfo : EIATTR_REGCOUNT
	.align		4
.L_172:
        /*02c4*/ 	.byte	0x04, 0x2f
        /*02c6*/ 	.short	(.L_174 - .L_173)
	.align		4
.L_173:
        /*02c8*/ 	.word	index@(_ZN3cub18CUB_300001_SM_10006detail4scan16DeviceScanKernelINS2_10policy_hubIiiijN4cuda3std3__44plusIvEEE10Policy1000EN6thrust24THRUST_300001_SM_1000_NS10device_ptrIiEESF_NS0_13ScanTileStateIiLb1EEES9_NS1_10InputValueIiPiEEjiLb0EiEEvT0_T1_T2_iT3_T4_T5_)
        /*02cc*/ 	.word	0x00000038


	//----- nvinfo : EIATTR_FRAME_SIZE
	.align		4
.L_174:
        /*02d0*/ 	.byte	0x04, 0x11
        /*02d2*/ 	.short	(.L_176 - .L_175)
	.align		4
.L_175:
        /*02d4*/ 	.word	index@(_ZN3cub18CUB_300001_SM_10006detail4scan16DeviceScanKernelINS2_10policy_hubIiiijN4cuda3std3__44plusIvEEE10Policy1000EN6thrust24THRUST_300001_SM_1000_NS10device_ptrIiEESF_NS0_13ScanTileStateIiLb1EEES9_NS1_10InputValueIiPiEEjiLb0EiEEvT0_T1_T2_iT3_T4_T5_)
        /*02d8*/ 	.word	0x00000000


	//----- nvinfo : EIATTR_REGCOUNT
	.align		4
.L_176:
        /*02dc*/ 	.byte	0x04, 0x2f
        /*02de*/ 	.short	(.L_178 - .L_177)
	.align		4
.L_177:
        /*02e0*/ 	.word	index@(_ZN3cub18CUB_300001_SM_10006detail4scan16DeviceScanKernelINS2_10policy_hubIiiimN4cuda3std3__44plusIvEEE10Policy1000EN6thrust24THRUST_300001_SM_1000_NS10device_ptrIiEESF_NS0_13ScanTileStateIiLb1EEES9_NS1_10InputValueIiPiEEmiLb0EiEEvT0_T1_T2_iT3_T4_T5_)
        /*02e4*/ 	.word	0x00000030


	//----- nvinfo : EIATTR_FRAME_SIZE
	.align		4
.L_178:
        /*02e8*/ 	.byte	0x04, 0x11
        /*02ea*/ 	.short	(.L_180 - .L_179)
	.align		4
.L_179:
        /*02ec*/ 	.word	index@(_ZN3cub18CUB_300001_SM_10006detail4scan16DeviceScanKernelINS2_10policy_hubIiiimN4cuda3std3__44plusIvEEE10Policy1000EN6thrust24THRUST_300001_SM_1000_NS10device_ptrIiEESF_NS0_13ScanTileStateIiLb1EEES9_NS1_10InputValueIiPiEEmiLb0EiEEvT0_T1_T2_iT3_T4_T5_)
        /*02f0*/ 	.word	0x00000000


	//----- nvinfo : EIATTR_REGCOUNT
	.align		4
.L_180:
        /*02f4*/ 	.byte	0x04, 0x2f
        /*02f6*/ 	.short	(.L_182 - .L_181)
	.align		4
.L_181:
        /*02f8*/ 	.word	index@(_ZN3cub18CUB_300001_SM_10006detail10radix_sort31DeviceRadixSortSingleTileKernelINS1_5radix10policy_hubIiiyE10Policy1000ELNS0_9SortOrderE0EiiyNS1_21identity_decomposer_tEEEvPKT1_PSA_PKT2_PSE_T3_iiT4_)
        /*02fc*/ 	.word	0x00000099


	//----- nvinfo : EIATTR_FRAME_SIZE
	.align		4
.L_182:
        /*0300*/ 	.byte	0x04, 0x11
        /*0302*/ 	.short	(.L_184 - .L_183)
	.align		4
.L_183:
        /*0304*/ 	.word	index@(_ZN3cub18CUB_300001_SM_10006detail10radix_sort31DeviceRadixSortSingleTileKernelINS1_5radix10policy_hubIiiyE10Policy1000ELNS0_9SortOrderE0EiiyNS1_21identity_decomposer_tEEEvPKT1_PSA_PKT2_PSE_T3_iiT4_)
        /*0308*/ 	.word	0x00000000


	//----- nvinfo : EIATTR_REGCOUNT
	.align		4
.L_184:
        /*030c*/ 	.byte	0x04, 0x2f
        /*030e*/ 	.short	(.L_186 - .L_185)
	.align		4
.L_185:
        /*0310*/ 	.word	index@(_ZN3cub18CUB_300001_SM_10006detail10radix_sort30DeviceRadixSortHistogramKernelINS1_5radix10policy_hubIiiyE10Policy1000ELNS0_9SortOrderE0EiyNS1_21identity_decomposer_tEEEvPT2_PKT1_SA_iiT3_)
        /*0314*/ 	.word	0x00000020


	//----- nvinfo : EIATTR_FRAME_SIZE
	.align		4
.L_186:
        /*0318*/ 	.byte	0x04, 0x11
        /*031a*/ 	.short	(.L_188 - .L_187)
	.align		4
.L_187:
        /*031c*/ 	.word	index@(_ZN3cub18CUB_300001_SM_10006detail10radix_sort30DeviceRadixSortHistogramKernelINS1_5radix10policy_hubIiiyE10Policy1000ELNS0_9SortOrderE0EiyNS1_21identity_decomposer_tEEEvPT2_PKT1_SA_iiT3_)
        /*0320*/ 	.word	0x00000000


	//----- nvinfo : EIATTR_REGCOUNT
	.align		4
.L_188:
        /*0324*/ 	.byte	0x04, 0x2f
        /*0326*/ 	.short	(.L_190 - .L_189)
	.align		4
.L_189:
        /*0328*/ 	.word	index@(_ZN3cub18CUB_300001_SM_10006detail10radix_sort33DeviceRadixSortExclusiveSumKernelINS1_5radix10policy_hubIiiyE10Policy1000EyEEvPT0_)
        /*032c*/ 	.word	0x00000020


	//----- nvinfo : EIATTR_FRAME_SIZE
	.align		4
.L_190:
        /*0330*/ 	.byte	0x04, 0x11
        /*0332*/ 	.short	(.L_192 - .L_191)
	.align		4
.L_191:
        /*0334*/ 	.word	index@(_ZN3cub18CUB_300001_SM_10006detail10radix_sort33DeviceRadixSortExclusiveSumKernelINS1_5radix10policy_hubIiiyE10Policy1000EyEEvPT0_)
        /*0338*/ 	.word	0x00000000


	//----- nvinfo : EIATTR_REGCOUNT
	.align		4
.L_192:
        /*033c*/ 	.byte	0x04, 0x2f
        /*033e*/ 	.short	(.L_194 - .L_193)
	.align		4
.L_193:
        /*0340*/ 	.word	index@(_ZN3cub18CUB_300001_SM_10006detail10radix_sort29DeviceRadixSortOnesweepKernelINS1_5radix10policy_hubIiiyE10Policy1000ELNS0_9SortOrderE0EiiyiiNS1_21identity_decomposer_tEEEvPT5_SB_PT3_PKSC_PT1_PKSG_PT2_PKSK_T4_iiT6_)
        /*0344*/ 	.word	0x00000049


	//----- nvinfo : EIATTR_FRAME_SIZE
	.align		4
.L_194:
        /*0348*/ 	.byte	0x04, 0x11
        /*034a*/ 	.short	(.L_196 - .L_195)
	.align		4
.L_195:
        /*034c*/ 	.word	index@(_ZN3cub18CUB_300001_SM_10006detail10radix_sort29DeviceRadixSortOnesweepKernelINS1_5radix10policy_hubIiiyE10Policy1000ELNS0_9SortOrderE0EiiyiiNS1_21identity_decomposer_tEEEvPT5_SB_PT3_PKSC_PT1_PKSG_PT2_PKSK_T4_iiT6_)
        /*0350*/ 	.word	0x00000000


	//----- nvinfo : EIATTR_MIN_STACK_SIZE
	.align		4
.L_196:
        /*0354*/ 	.byte	0x04, 0x12
        /*0356*/ 	.short	(.L_198 - .L_197)
	.align		4
.L_197:
        /*0358*/ 	.word	index@(_ZN3cub18CUB_300001_SM_10006detail10radix_sort29DeviceRadixSortOnesweepKernelINS1_5radix10policy_hubIiiyE10Policy1000ELNS0_9SortOrderE0EiiyiiNS1_21identity_decomposer_tEEEvPT5_SB_PT3_PKSC_PT1_PKSG_PT2_PKSK_T4_iiT6_)
        /*035c*/ 	.word	0x00000000


	//----- nvinfo : EIATTR_MIN_STACK_SIZE
	.align		4
.L_198:
        /*0360*/ 	.byte	0x04, 0x12
        /*0362*/ 	.short	(.L_200 - .L_199)
	.align		4
.L_199:
        /*0364*/ 	.word	index@(_ZN3cub18CUB_300001_SM_10006detail10radix_sort33DeviceRadixSortExclusiveSumKernelINS1_5radix10policy_hubIiiyE10Policy1000EyEEvPT0_)
        /*0368*/ 	.word	0x00000000


	//----- nvinfo : EIATTR_MIN_STACK_SIZE
	.align		4
.L_200:
        /*036c*/ 	.byte	0x04, 0x12
        /*036e*/ 	.short	(.L_202 - .L_201)
	.align		4
.L_201:
        /*0370*/ 	.word	index@(_ZN3cub18CUB_300001_SM_10006detail10radix_sort30DeviceRadixSortHistogramKernelINS1_5radix10policy_hubIiiyE10Policy1000ELNS0_9SortOrderE0EiyNS1_21identity_decomposer_tEEEvPT2_PKT1_SA_iiT3_)
        /*0374*/ 	.word	0x00000000


	//----- nvinfo : EIATTR_MIN_STACK_SIZE
	.align		4
.L_202:
        /*0378*/ 	.byte	0x04, 0x12
        /*037a*/ 	.short	(.L_204 - .L_203)
	.align		4
.L_203:
        /*037c*/ 	.word	index@(_ZN3cub18CUB_300001_SM_10006detail10radix_sort31DeviceRadixSortSingleTileKernelINS1_5radix10policy_hubIiiyE10Policy1000ELNS0_9SortOrderE0EiiyNS1_21identity_decomposer_tEEEvPKT1_PSA_PKT2_PSE_T3_iiT4_)
        /*0380*/ 	.word	0x00000000


	//----- nvinfo : EIATTR_MIN_STACK_SIZE
	.align		4
.L_204:
        /*0384*/ 	.byte	0x04, 0x12
        /*0386*/ 	.short	(.L_206 - .L_205)
	.align		4
.L_205:
        /*0388*/ 	.word	index@(_ZN3cub18CUB_300001_SM_10006detail4scan16DeviceScanKernelINS2_10policy_hubIiiimN4cuda3std3__44plusIvEEE10Policy1000EN6thrust24THRUST_300001_SM_1000_NS10device_ptrIiEESF_NS0_13ScanTileStateIiLb1EEES9_NS1_10InputValueIiPiEEmiLb0EiEEvT0_T1_T2_iT3_T4_T5_)
        /*038c*/ 	.word	0x00000000


	//----- nvinfo : EIATTR_MIN_STACK_SIZE
	.align		4
.L_206:
        /*0390*/ 	.byte	0x04, 0x12
        /*0392*/ 	.short	(.L_208 - .L_207)
	.align		4
.L_207:
        /*0394*/ 	.word	index@(_ZN3cub18CUB_300001_SM_10006detail4scan16DeviceScanKernelINS2_10policy_hubIiiijN4cuda3std3__44plusIvEEE10Policy1000EN6thrust24THRUST_300001_SM_1000_NS10device_ptrIiEESF_NS0_13ScanTileStateIiLb1EEES9_NS1_10InputValueIiPiEEjiLb0EiEEvT0_T1_T2_iT3_T4_T5_)
        /*0398*/ 	.word	0x00000000


	//----- nvinfo : EIATTR_MIN_STACK_SIZE
	.align		4
.L_208:
        /*039c*/ 	.byte	0x04, 0x12
        /*039e*/ 	.short	(.L_210 - .L_209)
	.align		4
.L_209:
        /*03a0*/ 	.word	index@(_ZN3cub18CUB_300001_SM_10006detail4scan20DeviceScanInitKernelINS0_13ScanTileStateIiLb1EEEEEvT_i)
        /*03a4*/ 	.word	0x00000000


	//----- nvinfo : EIATTR_MIN_STACK_SIZE
	.align		4
.L_210:
        /*03a8*/ 	.byte	0x04, 0x12
        /*03aa*/ 	.short	(.L_212 - .L_211)
	.align		4
.L_211:
        /*03ac*/ 	.word	index@(_ZN3cub18CUB_300001_SM_10006detail11EmptyKernelIvEEvv)
        /*03b0*/ 	.word	0x00000000


	//----- nvinfo : EIATTR_MIN_STACK_SIZE
	.align		4
.L_212:
        /*03b4*/ 	.byte	0x04, 0x12
        /*03b6*/ 	.short	(.L_214 - .L_213)
	.align		4
.L_213:
        /*03b8*/ 	.word	index@(relabel_communities_kernel)
        /*03bc*/ 	.word	0x00000000


	//----- nvinfo : EIATTR_MIN_STACK_SIZE
	.align		4
.L_214:
        /*03c0*/ 	.byte	0x04, 0x12
        /*03c2*/ 	.short	(.L_216 - .L_215)
	.align		4
.L_215:
        /*03c4*/ 	.word	index@(count_community_sizes_kernel)
        /*03c8*/ 	.word	0x00000000


	//----- nvinfo : EIATTR_MIN_STACK_SIZE
	.align		4
.L_216:
        /*03cc*/ 	.byte	0x04, 0x12
        /*03ce*/ 	.short	(.L_218 - .L_217)
	.align		4
.L_217:
        /*03d0*/ 	.word	index@(compute_node_degrees_kernel)
        /*03d4*/ 	.word	0x00000000


	//----- nvinfo : EIATTR_MIN_STACK_SIZE
	.align		4
.L_218:
        /*03d8*/ 	.byte	0x04, 0x12
        /*03da*/ 	.short	(.L_220 - .L_219)
	.align		4
.L_219:
        /*03dc*/ 	.word	index@(init_random_states_kernel)
        /*03e0*/ 	.word	0x00000000


	//----- nvinfo : EIATTR_MIN_STACK_SIZE
	.align		4
.L_220:
        /*03e4*/ 	.byte	0x04, 0x12
        /*03e6*/ 	.short	(.L_222 - .L_221)
	.align		4
.L_221:
        /*03e8*/ 	.word	index@(compute_modularity_kernel)
        /*03ec*/ 	.word	0x00000000


	//----- nvinfo : EIATTR_MIN_STACK_SIZE
	.align		4
.L_222:
        /*03f0*/ 	.byte	0x04, 0x12
        /*03f2*/ 	.short	(.L_224 - .L_223)
	.align		4
.L_223:
        /*03f4*/ 	.word	index@(check_convergence_kernel)
        /*03f8*/ 	.word	0x00000000


	//----- nvinfo : EIATTR_MIN_STACK_SIZE
	.align		4
.L_224:
        /*03fc*/ 	.byte	0x04, 0x12
        /*03fe*/ 	.short	(.L_226 - .L_225)
	.align		4
.L_225:
        /*0400*/ 	.word	index@(propagate_labels_async_kernel)
        /*0404*/ 	.word	0x00000000


	//----- nvinfo : EIATTR_MIN_STACK_SIZE
	.align		4
.L_226:
        /*0408*/ 	.byte	0x04, 0x12
        /*040a*/ 	.short	(.L_228 - .L_227)
	.align		4
.L_227:
        /*040c*/ 	.word	index@(propagate_labels_sync_kernel)
        /*0410*/ 	.word	0x00000000


	//----- nvinfo : EIATTR_MIN_STACK_SIZE
	.align		4
.L_228:
        /*0414*/ 	.byte	0x04, 0x12
        /*0416*/ 	.short	(.L_230 - .L_229)
	.align		4
.L_229:
        /*0418*/ 	.word	index@(init_labels_kernel)
        /*041c*/ 	.word	0x00000000


	//----- nvinfo : EIATTR_MIN_STACK_SIZE
	.align		4
.L_230:
        /*0420*/ 	.byte	0x04, 0x12
        /*0422*/ 	.short	(.L_232 - .L_231)
	.align		4
.L_231:
        /*0424*/ 	.word	index@(compute_feature_stats_kernel)
        /*0428*/ 	.word	0x00000000


	//----- nvinfo : EIATTR_MIN_STACK_SIZE
	.align		4
.L_232:
        /*042c*/ 	.byte	0x04, 0x12
        /*042e*/ 	.short	(.L_234 - .L_233)
	.align		4
.L_233:
        /*0430*/ 	.word	index@(compute_zscore_kernel)
        /*0434*/ 	.word	0x00000000


	//----- nvinfo : EIATTR_MIN_STACK_SIZE
	.align		4
.L_234:
        /*0438*/ 	.byte	0x04, 0x12
        /*043a*/ 	.short	(.L_236 - .L_235)
	.align		4
.L_235:
        /*043c*/ 	.word	index@(compute_lof_kernel)
        /*0440*/ 	.word	0x00000100


	//----- nvinfo : EIATTR_MIN_STACK_SIZE
	.align		4
.L_236:
        /*0444*/ 	.byte	0x04, 0x12
        /*0446*/ 	.short	(.L_238 - .L_237)
	.align		4
.L_237:
        /*0448*/ 	.word	index@(compute_inertia_kernel)
        /*044c*/ 	.word	0x00000000


	//----- nvinfo : EIATTR_MIN_STACK_SIZE
	.align		4
.L_238:
        /*0450*/ 	.byte	0x04, 0x12
        /*0452*/ 	.short	(.L_240 - .L_239)
	.align		4
.L_239:
        /*0454*/ 	.word	index@(update_centroids_kernel)
        /*0458*/ 	.word	0x00000000


	//----- nvinfo : EIATTR_MIN_STACK_SIZE
	.align		4
.L_240:
        /*045c*/ 	.byte	0x04, 0x12
        /*045e*/ 	.short	(.L_242 - .L_241)
	.align		4
.L_241:
        /*0460*/ 	.word	index@(assign_clusters_kernel)
        /*0464*/ 	.word	0x00000000


	//----- nvinfo : EIATTR_MIN_STACK_SIZE
	.align		4
.L_242:
        /*0468*/ 	.byte	0x04, 0x12
        /*046a*/ 	.short	(.L_244 - .L_243)
	.align		4
.L_243:
        /*046c*/ 	.word	index@(init_centroids_kernel)
        /*0470*/ 	.word	0x00000000


	//----- nvinfo : EIATTR_MIN_STACK_SIZE
	.align		4
.L_244:
        /*0474*/ 	.byte	0x04, 0x12
        /*0476*/ 	.short	(.L_246 - .L_245)
	.align		4
.L_245:
        /*0478*/ 	.word	index@(compact_frontier_kernel)
        /*047c*/ 	.word	0x00000000


	//----- nvinfo : EIATTR_MIN_STACK_SIZE
	.align		4
.L_246:
        /*0480*/ 	.byte	0x04, 0x12
        /*0482*/ 	.short	(.L_248 - .L_247)
	.align		4
.L_247:
        /*0484*/ 	.word	index@(integrate_pass_kernel)
        /*0488*/ 	.word	0x00000000


	//----- nvinfo : EIATTR_MIN_STACK_SIZE
	.align		4
.L_248:
        /*048c*/ 	.byte	0x04, 0x12
        /*048e*/ 	.short	(.L_250 - .L_249)
	.align		4
.L_249:
        /*0490*/ 	.word	index@(relaxation_step_kernel)
        /*0494*/ 	.word	0x00000000


	//----- nvinfo : EIATTR_MIN_STACK_SIZE
	.align		4
.L_250:
        /*0498*/ 	.byte	0x04, 0x12
        /*049a*/ 	.short	(.L_252 - .L_251)
	.align		4
.L_251:
        /*049c*/ 	.word	index@(force_pass_kernel)
        /*04a0*/ 	.word	0x00000000


	//----- nvinfo : EIATTR_MIN_STACK_SIZE
	.align		4
.L_252:
        /*04a4*/ 	.byte	0x04, 0x12
        /*04a6*/ 	.short	(.L_254 - .L_253)
	.align		4
.L_253:
        /*04a8*/ 	.word	index@(compute_cell_bounds_kernel)
        /*04ac*/ 	.word	0x00000000


	//----- nvinfo : EIATTR_MIN_STACK_SIZE
	.align		4
.L_254:
        /*04b0*/ 	.byte	0x04, 0x12
        /*04b2*/ 	.short	(.L_256 - .L_255)
	.align		4
.L_255:
        /*04b4*/ 	.word	index@(build_grid_kernel)
        /*04b8*/ 	.word	0x00000000
.L_256:


//--------------------- .nv.compat                --------------------------
	.section	.nv.compat,"",@"SHT_CUDA_COMPAT_INFO"
	.align	4
        /*0000*/ 	.byte	0x02, 0x09, 0x00, 0x00, 0x02, 0x02, 0x01, 0x00, 0x02, 0x05, 0x05, 0x00, 0x03, 0x07, 0x01, 0x01
        /*0010*/ 	.byte	0x02, 0x03, 0x00, 0x00, 0x02, 0x06, 0x01, 0x00, 0x04, 0x0b, 0x08, 0x00, 0x01, 0x00, 0x00, 0x00
        /*0020*/ 	.byte	0x00, 0x00, 0x00, 0x00


//--------------------- .nv.info._ZN3cub18CUB_300001_SM_10006detail10radix_sort29DeviceRadixSortOnesweepKernelINS1_5radix10policy_hubIiiyE10Policy1000ELNS0_9SortOrderE0EiiyiiNS1_21identity_decomposer_tEEEvPT5_SB_PT3_PKSC_PT1_PKSG_PT2_PKSK_T4_iiT6_ --------------------------
	.section	.nv.info._ZN3cub18CUB_300001_SM_10006detail10radix_sort29DeviceRadixSortOnesweepKernelINS1_5radix10policy_hubIiiyE10Policy1000ELNS0_9SortOrderE0EiiyiiNS1_21identity_decomposer_tEEEvPT5_SB_PT3_PKSC_PT1_PKSG_PT2_PKSK_T4_iiT6_,"",@"SHT_CUDA_INFO"
	.sectionflags	@""
	.align	4


	//----- nvinfo : EIATTR_CUDA_API_VERSION
	.align		4
        /*0000*/ 	.byte	0x04, 0x37
        /*0002*/ 	.short	(.L_258 - .L_257)
.L_257:
        /*0004*/ 	.word	0x00000082


	//----- nvinfo : EIATTR_KPARAM_INFO
	.align		4
.L_258:
        /*0008*/ 	.byte	0x04, 0x17
        /*000a*/ 	.short	(.L_260 - .L_259)
.L_259:
        /*000c*/ 	.word	0x00000000
        /*0010*/ 	.short	0x000b
        /*0012*/ 	.short	0x004c
        /*0014*/ 	.byte	0x00, 0xf0, 0x05, 0x00


	//----- nvinfo : EIATTR_KPARAM_INFO
	.align		4
.L_260:
        /*0018*/ 	.byte	0x04, 0x17
        /*001a*/ 	.short	(.L_262 - .L_261)
.L_261:
        /*001c*/ 	.word	0x00000000
        /*0020*/ 	.short	0x000a
        /*0022*/ 	.short	0x0048
        /*0024*/ 	.byte	0x00, 0xf0, 0x11, 0x00


	//----- nvinfo : EIATTR_KPARAM_INFO
	.align		4
.L_262:
        /*0028*/ 	.byte	0x04, 0x17
        /*002a*/ 	.short	(.L_264 - .L_263)
.L_263:
        /*002c*/ 	.word	0x00000000
        /*0030*/ 	.short	0x0009
        /*0032*/ 	.short	0x0044
        /*0034*/ 	.byte	0x00, 0xf0, 0x11, 0x00


	//----- nvinfo : EIATTR_KPARAM_INFO
	.align		4
.L_264:
        /*0038*/ 	.byte	0x04, 0x17
        /*003a*/ 	.short	(.L_266 - .L_265)
.L_265:
        /*003c*/ 	.word	0x00000000
        /*0040*/ 	.short	0x0008
        /*0042*/ 	.short	0x0040
        /*0044*/ 	.byte	0x00, 0xf0, 0x11, 0x00


	//----- nvinfo : EIATTR_KPARAM_INFO
	.align		4
.L_266:
        /*0048*/ 	.byte	0x04, 0x17
        /*004a*/ 	.short	(.L_268 - .L_267)
.L_267:
        /*004c*/ 	.word	0x00000000
        /*0050*/ 	.short	0x0007
        /*0052*/ 	.short	0x0038
        /*0054*/ 	.byte	0x00, 0xf5, 0x21, 0x00


	//----- nvinfo : EIATTR_KPARAM_INFO
	.align		4
.L_268:
        /*0058*/ 	.byte	0x04, 0x17
        /*005a*/ 	.short	(.L_270 - .L_269)
.L_269:
        /*005c*/ 	.word	0x00000000
        /*0060*/ 	.short	0x0006
        /*0062*/ 	.short	0x0030
        /*0064*/ 	.byte	0x00, 0xf5, 0x21, 0x00


	//----- nvinfo : EIATTR_KPARAM_INFO
	.align		4
.L_270:
        /*0068*/ 	.byte	0x04, 0x17
        /*006a*/ 	.short	(.L_272 - .L_271)
.L_271:
        /*006c*/ 	.word	0x00000000
        /*0070*/ 	.short	0x0005
        /*0072*/ 	.short	0x0028
        /*0074*/ 	.byte	0x00, 0xf5, 0x21, 0x00


	//----- nvinfo : EIATTR_KPARAM_INFO
	.align		4
.L_272:
        /*0078*/ 	.byte	0x04, 0x17
        /*007a*/ 	.short	(.L_274 - .L_273)
.L_273:
        /*007c*/ 	.word	0x00000000
        /*0080*/ 	.short	0x0004
        /*0082*/ 	.short	0x0020
        /*0084*/ 	.byte	0x00, 0xf5, 0x21, 0x00


	//----- nvinfo : EIATTR_KPARAM_INFO
	.align		4
.L_274:
        /*0088*/ 	.byte	0x04, 0x17
        /*008a*/ 	.short	(.L_276 - .L_275)
.L_275:
        /*008c*/ 	.word	0x00000000
        /*0090*/ 	.short	0x0003
        /*0092*/ 	.short	0x0018
        /*0094*/ 	.byte	0x00, 0xf5, 0x21, 0x00


	//----- nvinfo : EIATTR_KPARAM_INFO
	.align		4
.L_276:
        /*0098*/ 	.byte	0x04, 0x17
        /*009a*/ 	.short	(.L_278 - .L_277)
.L_277:
        /*009c*/ 	.word	0x00000000
        /*00a0*/ 	.short	0x0002
        /*00a2*/ 	.short	0x0010
        /*00a4*/ 	.byte	0x00, 0xf5, 0x21, 0x00


	//----- nvinfo : EIATTR_KPARAM_INFO
	.align		4
.L_278:
        /*00a8*/ 	.byte	0x04, 0x17
        /*00aa*/ 	.short	(.L_280 - .L_279)
.L_279:
        /*00ac*/ 	.word	0x00000000
        /*00b0*/ 	.short	0x0001
        /*00b2*/ 	.short	0x0008
        /*00b4*/ 	.byte	0x00, 0xf5, 0x21, 0x00


	//----- nvinfo : EIATTR_KPARAM_INFO
	.align		4
.L_280:
        /*00b8*/ 	.byte	0x04, 0x17
        /*00ba*/ 	.short	(.L_282 - .L_281)
.L_281:
        /*00bc*/ 	.word	0x00000000
        /*00c0*/ 	.short	0x0000
        /*00c2*/ 	.short	0x0000
        /*00c4*/ 	.byte	0x00, 0xf5, 0x21, 0x00


	//----- nvinfo : EIATTR_SPARSE_MMA_MASK
	.align		4
.L_282:
        /*00c8*/ 	.byte	0x03, 0x50
        /*00ca*/ 	.short	0x0000


	//----- nvinfo : EIATTR_MAXREG_COUNT
	.align		4
        /*00cc*/ 	.byte	0x03, 0x1b
        /*00ce*/ 	.short	0x00a8


	//----- nvinfo : EIATTR_NUM_BARRIERS
	.align		4
        /*00d0*/ 	.byte	0x02, 0x4c
        /*00d2*/ 	.byte	0x01
	.zero		1


	//----- nvinfo : EIATTR_MERCURY_ISA_VERSION
	.align		4
        /*00d4*/ 	.byte	0x03, 0x5f
        /*00d6*/ 	.short	0x0101


	//----- nvinfo : EIATTR_COOP_GROUP_MASK_REGIDS
	.align		4
        /*00d8*/ 	.byte	0x04, 0x29
        /*00da*/ 	.short	(.L_284 - .L_283)


	//   ....[0]....
.L_283:
        /*00dc*/ 	.word	0xffffffff


	//   ....[1]....
        /*00e0*/ 	.word	0x05000006


	//   ....[2]....
        /*00e4*/ 	.word	0xffffffff


	//   ....[3]....
        /*00e8*/ 	.word	0xffffffff


	//   ....[4]....
        /*00ec*/ 	.word	0xffffffff


	//   ....[5]....
        /*00f0*/ 	.word	0xffffffff


	//   ....[6]....
        /*00f4*/ 	.word	0xffffffff


	//   ....[7]....
        /*00f8*/ 	.word	0xffffffff


	//   ....[8]....
        /*00fc*/ 	.word	0xffffffff


	//   ....[9]....
        /*0100*/ 	.word	0xffffffff


	//   ....[10]....
        /*0104*/ 	.word	0xffffffff


	//   ....[11]....
        /*0108*/ 	.word	0xffffffff


	//   ....[12]....
        /*010c*/ 	.word	0xffffffff


	//   ....[13]....
        /*0110*/ 	.word	0xffffffff


	//   ....[14]....
        /*0114*/ 	.word	0xffffffff


	//   ....[15]....
        /*0118*/ 	.word	0xffffffff


	//   ....[16]....
        /*011c*/ 	.word	0xffffffff


	//   ....[17]....
        /*0120*/ 	.word	0xffffffff


	//   ....[18]....
        /*0124*/ 	.word	0xffffffff


	//   ....[19]....
        /*0128*/ 	.word	0xffffffff


	//   ....[20]....
        /*012c*/ 	.word	0xffffffff


	//   ....[21]....
        /*0130*/ 	.word	0xffffffff


	//   ....[22]....
        /*0134*/ 	.word	0xffffffff


	//   ....[23]....
        /*0138*/ 	.word	0xffffffff


	//   ....[24]....
        /*013c*/ 	.word	0xffffffff


	//   ....[25]....
        /*0140*/ 	.word	0xffffffff


	//   ....[26]....
        /*0144*/ 	.word	0xffffffff


	//   ....[27]....
        /*0148*/ 	.word	0xffffffff


	//   ....[28]....
        /*014c*/ 	.word	0xffffffff


	//   ....[29]....
        /*0150*/ 	.word	0xffffffff


	//   ....[30]....
        /*0154*/ 	.word	0xffffffff


	//   ....[31]....
        /*0158*/ 	.word	0xffffffff


	//   ....[32]....
        /*015c*/ 	.word	0xffffffff


	//   ....[33]....
        /*0160*/ 	.word	0xffffffff


	//   ....[34]....
        /*0164*/ 	.word	0xffffffff


	//   ....[35]....
        /*0168*/ 	.word	0xffffffff


	//   ....[36]....
        /*016c*/ 	.word	0xffffffff


	//   ....[37]....
        /*0170*/ 	.word	0xffffffff


	//   ....[38]....
        /*0174*/ 	.word	0xffffffff


	//   ....[39]....
        /*0178*/ 	.word	0xffffffff


	//   ....[40]....
        /*017c*/ 	.word	0xffffffff


	//   ....[41]....
        /*0180*/ 	.word	0xffffffff


	//   ....[42]....
        /*0184*/ 	.word	0xffffffff


	//   ....[43]....
        /*0188*/ 	.word	0xffffffff


	//   ....[44]....
        /*018c*/ 	.word	0xffffffff


	//   ....[45]....
        /*0190*/ 	.word	0xffffffff


	//   ....[46]....
        /*0194*/ 	.word	0xffffffff


	//   ....[47]....
        /*0198*/ 	.word	0xffffffff


	//   ....[48]....
        /*019c*/ 	.word	0xffffffff


	//   ....[49]....
        /*01a0*/ 	.word	0xffffffff


	//   ....[50]....
        /*01a4*/ 	.word	0xffffffff


	//   ....[51]....
        /*01a8*/ 	.word	0xffffffff


	//   ....[52]....
        /*01ac*/ 	.word	0xffffffff


	//   ....[53]....
        /*01b0*/ 	.word	0xffffffff


	//   ....[54]....
        /*01b4*/ 	.word	0xffffffff


	//   ....[55]....
        /*01b8*/ 	.word	0xffffffff


	//   ....[56]....
        /*01bc*/ 	.word	0xffffffff


	//   ....[57]....
        /*01c0*/ 	.word	0xffffffff


	//   ....[58]....
        /*01c4*/ 	.word	0xffffffff


	//   ....[59]....
        /*01c8*/ 	.word	0xffffffff


	//   ....[60]....
        /*01cc*/ 	.word	0xffffffff


	//   ....[61]....
        /*01d0*/ 	.word	0xffffffff


	//   ....[62]....
        /*01d4*/ 	.word	0xffffffff


	//   ....[63]....
        /*01d8*/ 	.word	0xffffffff


	//   ....[64]....
        /*01dc*/ 	.word	0xffffffff


	//   ....[65]....
        /*01e0*/ 	.word	0xffffffff


	//   ....[66]....
        /*01e4*/ 	.word	0xffffffff


	//   ....[67]....
        /*01e8*/ 	.word	0xffffffff


	//   ....[68]....
        /*01ec*/ 	.word	0xffffffff


	//   ....[69]....
        /*01f0*/ 	.word	0xffffffff


	//   ....[70]....
        /*01f4*/ 	.word	0xffffffff


	//   ....[71]....
        /*01f8*/ 	.word	0xffffffff


	//   ....[72]....
        /*01fc*/ 	.word	0xffffffff


	//   ....[73]....
        /*0200*/ 	.word	0xffffffff


	//   ....[74]....
        /*0204*/ 	.word	0xffffffff


	//   ....[75]....
        /*0208*/ 	.word	0xffffffff


	//   ....[76]....
        /*020c*/ 	.word	0xffffffff


	//   ....[77]....
        /*0210*/ 	.word	0xffffffff


	//   ....[78]....
        /*0214*/ 	.word	0xffffffff


	//   ....[79]....
        /*0218*/ 	.word	0xffffffff


	//   ....[80]....
        /*021c*/ 	.word	0xffffffff


	//   ....[81]....
        /*0220*/ 	.word	0xffffffff


	//   ....[82]....
        /*0224*/ 	.word	0xffffffff


	//   ....[83]....
        /*0228*/ 	.word	0xffffffff


	//   ....[84]....
        /*022c*/ 	.word	0xffffffff


	//   ....[85]....
        /*0230*/ 	.word	0xffffffff


	//   ....[86]....
        /*0234*/ 	.word	0xffffffff


	//   ....[87]....
        /*0238*/ 	.word	0xffffffff


	//   ....[88]....
        /*023c*/ 	.word	0xffffffff


	//   ....[89]....
        /*0240*/ 	.word	0xffffffff


	//   ....[90]....
        /*0244*/ 	.word	0xffffffff


	//   ....[91]....
        /*0248*/ 	.word	0xffffffff


	//   ....[92]....
        /*024c*/ 	.word	0xffffffff


	//   ....[93]....
        /*0250*/ 	.word	0xffffffff


	//   ....[94]....
        /*0254*/ 	.word	0xffffffff


	//   ....[95]....
        /*0258*/ 	.word	0xffffffff


	//   ....[96]....
        /*025c*/ 	.word	0xffffffff


	//   ....[97]....
        /*0260*/ 	.word	0xffffffff


	//   ....[98]....
        /*0264*/ 	.word	0xffffffff


	//   ....[99]....
        /*0268*/ 	.word	0xffffffff


	//   ....[100]....
        /*026c*/ 	.word	0xffffffff


	//   ....[101]....
        /*0270*/ 	.word	0xffffffff


	//   ....[102]....
        /*0274*/ 	.word	0xffffffff


	//   ....[103]....
        /*0278*/ 	.word	0xffffffff


	//   ....[104]....
        /*027c*/ 	.word	0xffffffff


	//   ....[105]....
        /*0280*/ 	.word	0xffffffff


	//   ....[106]....
        /*0284*/ 	.word	0xffffffff


	//   ....[107]....
        /*0288*/ 	.word	0xffffffff


	//   ....[108]....
        /*028c*/ 	.word	0xffffffff


	//   ....[109]....
        /*0290*/ 	.word	0xffffffff


	//   ....[110]....
        /*0294*/ 	.word	0xffffffff


	//   ....[111]....
        /*0298*/ 	.word	0xffffffff


	//   ....[112]....
        /*029c*/ 	.word	0xffffffff


	//   ....[113]....
        /*02a0*/ 	.word	0xffffffff


	//   ....[114]....
        /*02a4*/ 	.word	0xffffffff


	//   ....[115]....
        /*02a8*/ 	.word	0xffffffff


	//   ....[116]....
        /*02ac*/ 	.word	0xffffffff


	//   ....[117]....
        /*02b0*/ 	.word	0xffffffff


	//   ....[118]....
        /*02b4*/ 	.word	0xffffffff


	//   ....[119]....
        /*02b8*/ 	.word	0xffffffff


	//   ....[120]....
        /*02bc*/ 	.word	0xffffffff


	//   ....[121]....
        /*02c0*/ 	.word	0xffffffff


	//   ....[122]....
        /*02c4*/ 	.word	0xffffffff


	//   ....[123]....
        /*02c8*/ 	.word	0xffffffff


	//   ....[124]....
        /*02cc*/ 	.word	0xffffffff


	//   ....[125]....
        /*02d0*/ 	.word	0xffffffff


	//   ....[126]....
        /*02d4*/ 	.word	0xffffffff


	//   ....[127]....
        /*02d8*/ 	.word	0xffffffff


	//   ....[128]....
        /*02dc*/ 	.word	0xffffffff


	//   ....[129]....
        /*02e0*/ 	.word	0xffffffff


	//   ....[130]....
        /*02e4*/ 	.word	0xffffffff


	//   ....[131]....
        /*02e8*/ 	.word	0xffffffff


	//   ....[132]....
        /*02ec*/ 	.word	0xffffffff


	//   ....[133]....
        /*02f0*/ 	.word	0xffffffff


	//   ....[134]....
        /*02f4*/ 	.word	0xffffffff


	//   ....[135]....
        /*02f8*/ 	.word	0xffffffff


	//   ....[136]....
        /*02fc*/ 	.word	0xffffffff


	//   ....[137]....
        /*0300*/ 	.word	0xffffffff


	//   ....[138]....
        /*0304*/ 	.word	0xffffffff


	//   ....[139]....
        /*0308*/ 	.word	0xffffffff


	//   ....[140]....
        /*030c*/ 	.word	0xffffffff


	//   ....[141]....
        /*0310*/ 	.word	0xffffffff


	//   ....[142]....
        /*0314*/ 	.word	0xffffffff


	//   ....[143]....
        /*0318*/ 	.word	0xffffffff


	//   ....[144]....
        /*031c*/ 	.word	0xffffffff


	//   ....[145]....
        /*0320*/ 	.word	0xffffffff


	//   ....[146]....
        /*0324*/ 	.word	0xffffffff


	//   ....[147]....
        /*0328*/ 	.word	0xffffffff


	//   ....[148]....
        /*032c*/ 	.word	0xffffffff


	//   ....[149]....
        /*0330*/ 	.word	0xffffffff


	//   ....[150]....
        /*0334*/ 	.word	0xffffffff


	//   ....[151]....
        /*0338*/ 	.word	0xffffffff


	//   ....[152]....
        /*033c*/ 	.word	0xffffffff


	//   ....[153]....
        /*0340*/ 	.word	0xffffffff


	//   ....[154]....
        /*0344*/ 	.word	0xffffffff


	//   ....[155]....
        /*0348*/ 	.word	0xffffffff


	//   ....[156]....
        /*034c*/ 	.word	0xffffffff


	//   ....[157]....
        /*0350*/ 	.word	0xffffffff


	//   ....[158]....
        /*0354*/ 	.word	0xffffffff


	//   ....[159]....
        /*0358*/ 	.word	0xffffffff


	//   ....[160]....
        /*035c*/ 	.word	0x05000006


	//   ....[161]....
        /*0360*/ 	.word	0xffffffff


	//   ....[162]....
        /*0364*/ 	.word	0xffffffff


	//   ....[163]....
        /*0368*/ 	.word	0xffffffff


	//   ....[164]....
        /*036c*/ 	.word	0xffffffff


	//   ....[165]....
        /*0370*/ 	.word	0xffffffff


	//   ....[166]....
        /*0374*/ 	.word	0xffffffff


	//   ....[167]....
        /*0378*/ 	.word	0xffffffff


	//   ....[168]....
        /*037c*/ 	.word	0xffffffff


	//   ....[169]....
        /*0380*/ 	.word	0xffffffff


	//   ....[170]....
        /*0384*/ 	.word	0xffffffff


	//   ....[171]....
        /*0388*/ 	.word	0xffffffff


	//   ....[172]....
        /*038c*/ 	.word	0xffffffff


	//   ....[173]....
        /*0390*/ 	.word	0xffffffff


	//   ....[174]....
        /*0394*/ 	.word	0xffffffff


	//   ....[175]....
        /*0398*/ 	.word	0xffffffff


	//   ....[176]....
        /*039c*/ 	.word	0xffffffff


	//   ....[177]....
        /*03a0*/ 	.word	0xffffffff


	//   ....[178]....
        /*03a4*/ 	.word	0xffffffff


	//   ....[179]....
        /*03a8*/ 	.word	0xffffffff


	//   ....[180]....
        /*03ac*/ 	.word	0xffffffff


	//   ....[181]....
        /*03b0*/ 	.word	0xffffffff


	//   ....[182]....
        /*03b4*/ 	.word	0xffffffff


	//   ....[183]....
        /*03b8*/ 	.word	0xffffffff


	//   ....[184]....
        /*03bc*/ 	.word	0xffffffff


	//   ....[185]....
        /*03c0*/ 	.word	0xffffffff


	//   ....[186]....
        /*03c4*/ 	.word	0xffffffff


	//   ....[187]....
        /*03c8*/ 	.word	0xffffffff


	//   ....[188]....
        /*03cc*/ 	.word	0xffffffff


	//   ....[189]....
        /*03d0*/ 	.word	0xffffffff


	//   ....[190]....
        /*03d4*/ 	.word	0xffffffff


	//   ....[191]....
        /*03d8*/ 	.word	0xffffffff


	//   ....[192]....
        /*03dc*/ 	.word	0xffffffff


	//   ....[193]....
        /*03e0*/ 	.word	0xffffffff


	//   ....[194]....
        /*03e4*/ 	.word	0xffffffff


	//   ....[195]....
        /*03e8*/ 	.word	0xffffffff


	//   ....[196]....
        /*03ec*/ 	.word	0xffffffff


	//   ....[197]....
        /*03f0*/ 	.word	0xffffffff


	//   ....[198]....
        /*03f4*/ 	.word	0xffffffff


	//   ....[199]....
        /*03f8*/ 	.word	0xffffffff


	//   ....[200]....
        /*03fc*/ 	.word	0xffffffff


	//   ....[201]....
        /*0400*/ 	.word	0xffffffff


	//   ....[202]....
        /*0404*/ 	.word	0xffffffff


	//   ....[203]....
        /*0408*/ 	.word	0xffffffff


	//   ....[204]....
        /*040c*/ 	.word	0xffffffff


	//   ....[205]....
        /*0410*/ 	.word	0xffffffff


	//   ....[206]....
        /*0414*/ 	.word	0xffffffff


	//   ....[207]....
        /*0418*/ 	.word	0xffffffff


	//   ....[208]....
        /*041c*/ 	.word	0xffffffff


	//   ....[209]....
        /*0420*/ 	.word	0xffffffff


	//   ....[210]....
        /*0424*/ 	.word	0xffffffff


	//   ....[211]....
        /*0428*/ 	.word	0xffffffff


	//   ....[212]....
        /*042c*/ 	.word	0xffffffff


	//   ....[213]....
        /*0430*/ 	.word	0xffffffff


	//   ....[214]....
        /*0434*/ 	.word	0xffffffff


	//   ....[215]....
        /*0438*/ 	.word	0xffffffff


	//   ....[216]....
        /*043c*/ 	.word	0xffffffff


	//   ....[217]....
        /*0440*/ 	.word	0xffffffff


	//   ....[218]....
        /*0444*/ 	.word	0xffffffff


	//   ....[219]....
        /*0448*/ 	.word	0xffffffff


	//   ....[220]....
        /*044c*/ 	.word	0xffffffff


	//   ....[221]....
        /*0450*/ 	.word	0xffffffff


	//   ....[222]....
        /*0454*/ 	.word	0xffffffff


	//   ....[223]....
        /*0458*/ 	.word	0xffffffff


	//   ....[224]....
        /*045c*/ 	.word	0xffffffff


	//   ....[225]....
        /*0460*/ 	.word	0xffffffff


	//   ....[226]....
        /*0464*/ 	.word	0xffffffff


	//   ....[227]....
        /*0468*/ 	.word	0xffffffff


	//   ....[228]....
        /*046c*/ 	.word	0xffffffff


	//   ....[229]....
        /*0470*/ 	.word	0x0500002f


	//   ....[230]....
        /*0474*/ 	.word	0x0500002f


	//   ....[231]....
        /*0478*/ 	.word	0x0500002f


	//   ....[232]....
        /*047c*/ 	.word	0x0500002f


	//   ....[233]....
        /*0480*/ 	.word	0x0500002f


	//----- nvinfo : EIATTR_COOP_GROUP_INSTR_OFFSETS
	.align		4
.L_284:
        /*0484*/ 	.byte	0x04, 0x28
        /*0486*/ 	.short	(.L_286 - .L_285)


	//   ....[0]....
.L_285:
        /*0488*/ 	.word	0x00000e40


	//   ....[1]....
        /*048c*/ 	.word	0x00001890


	//   ....[2]....
        /*0490*/ 	.word	0x00002ad0


	//   ....[3]....
        /*0494*/ 	.word	0x00002af0


	//   ....[4]....
        /*0498*/ 	.word	0x00002b10


	//   ....[5]....
        /*049c*/ 	.word	0x00002b30


	//   ....[6]....
        /*04a0*/ 	.word	0x00002b50


	//   ....[7]....
        /*04a4*/ 	.word	0x00003000


	//   ....[8]....
        /*04a8*/ 	.word	0x00003010


	//   ....[9]....
        /*04ac*/ 	.word	0x00003030


	//   ....[10]....
        /*04b0*/ 	.word	0x00003050


	//   ....[11]....
        /*04b4*/ 	.word	0x000030a0


	//   ....[12]....
        /*04b8*/ 	.word	0x000030d0


	//   ....[13]....
        /*04bc*/ 	.word	0x00003120


	//   ....[14]....
        /*04c0*/ 	.word	0x00003160


	//   ....[15]....
        /*04c4*/ 	.word	0x00003250


	//   ....[16]....
        /*04c8*/ 	.word	0x00003280


	//   ....[17]....
        /*04cc*/ 	.word	0x00003290


	//   ....[18]....
        /*04d0*/ 	.word	0x000032b0


	//   ....[19]....
        /*04d4*/ 	.word	0x000032f0


	//   ....[20]....
        /*04d8*/ 	.word	0x00003320


	//   ....[21]....
        /*04dc*/ 	.word	0x00003360


	//   ....[22]....
        /*04e0*/ 	.word	0x00003380


	//   ....[23]....
        /*04e4*/ 	.word	0x000033a0


	//   ....[24]....
        /*04e8*/ 	.word	0x00003490


	//   ....[25]....
        /*04ec*/ 	.word	0x000034c0


	//   ....[26]....
        /*04f0*/ 	.word	0x000034d0


	//   ....[27]....
        /*04f4*/ 	.word	0x000034f0


	//   ....[28]....
        /*04f8*/ 	.word	0x00003530


	//   ....[29]....
        /*04fc*/ 	.word	0x00003560


	//   ....[30]....
        /*0500*/ 	.word	0x000035a0


	//   ....[31]....
        /*0504*/ 	.word	0x000035c0


	//   ....[32]....
        /*0508*/ 	.word	0x000035e0


	//   ....[33]....
        /*050c*/ 	.word	0x000036d0


	//   ....[34]....
        /*0510*/ 	.word	0x00003700


	//   ....[35]....
        /*0514*/ 	.word	0x00003710


	//   ....[36]....
        /*0518*/ 	.word	0x00003730


	//   ....[37]....
        /*051c*/ 	.word	0x00003770


	//   ....[38]....
        /*0520*/ 	.word	0x000037a0


	//   ....[39]....
        /*0524*/ 	.word	0x000037e0


	//   ....[40]....
        /*0528*/ 	.word	0x00003800


	//   ....[41]....
        /*052c*/ 	.word	0x00003820


	//   ....[42]....
        /*0530*/ 	.word	0x00003930


	//   ....[43]....
        /*0534*/ 	.word	0x00003960


	//   ....[44]....
        /*0538*/ 	.word	0x00003970


	//   ....[45]....
        /*053c*/ 	.word	0x00003990


	//   ....[46]....
        /*0540*/ 	.word	0x000039d0


	//   ....[47]....
        /*0544*/ 	.word	0x00003a00


	//   ....[48]....
        /*0548*/ 	.word	0x00003a40


	//   ....[49]....
        /*054c*/ 	.word	0x00003a60


	//   ....[50]....
        /*0550*/ 	.word	0x00003a80


	//   ....[51]....
        /*0554*/ 	.word	0x00003b90


	//   ....[52]....
        /*0558*/ 	.word	0x00003bc0


	//   ....[53]....
        /*055c*/ 	.word	0x00003bd0


	//   ....[54]....
        /*0560*/ 	.word	0x00003bf0


	//   ....[55]....
        /*0564*/ 	.word	0x00003c30


	//   ....[56]....
        /*0568*/ 	.word	0x00003c60


	//   ....[57]....
        /*056c*/ 	.word	0x00003ca0


	//   ....[58]....
        /*0570*/ 	.word	0x00003cc0


	//   ....[59]....
        /*0574*/ 	.word	0x00003ce0


	//   ....[60]....
        /*0578*/ 	.word	0x00003df0


	//   ....[61]....
        /*057c*/ 	.word	0x00003e20


	//   ....[62]....
        /*0580*/ 	.word	0x00003e30


	//   ....[63]....
        /*0584*/ 	.word	0x00003e50


	//   ....[64]....
        /*0588*/ 	.word	0x00003e90


	//   ....[65]....
        /*058c*/ 	.word	0x00003ec0


	//   ....[66]....
        /*0590*/ 	.word	0x00003f00


	//   ....[67]....
        /*0594*/ 	.word	0x00003f20


	//   ....[68]....
        /*0598*/ 	.word	0x00003f40


	//   ....[69]....
        /*059c*/ 	.word	0x00004050


	//   ....[70]....
        /*05a0*/ 	.word	0x00004080


	//   ....[71]....
        /*05a4*/ 	.word	0x00004090


	//   ....[72]....
        /*05a8*/ 	.word	0x000040b0


	//   ....[73]....
        /*05ac*/ 	.word	0x000040f0


	//   ....[74]....
        /*05b0*/ 	.word	0x00004120


	//   ....[75]....
        /*05b4*/ 	.word	0x00004160


	//   ....[76]....
        /*05b8*/ 	.word	0x00004180


	//   ....[77]....
        /*05bc*/ 	.word	0x000041a0


	//   ....[78]....
        /*05c0*/ 	.word	0x000042b0


	//   ....[79]....
        /*05c4*/ 	.word	0x00004300


	//   ....[80]....
        /*05c8*/ 	.word	0x00004310


	//   ....[81]....
        /*05cc*/ 	.word	0x00004330


	//   ....[82]....
        /*05d0*/ 	.word	0x00004370


	//   ....[83]....
        /*05d4*/ 	.word	0x000043a0


	//   ....[84]....
        /*05d8*/ 	.word	0x000043e0


	//   ....[85]....
        /*05dc*/ 	.word	0x00004400


	//   ....[86]....
        /*05e0*/ 	.word	0x00004420


	//   ....[87]....
        /*05e4*/ 	.word	0x00004510


	//   ....[88]....
        /*05e8*/ 	.word	0x00004560


	//   ....[89]....
        /*05ec*/ 	.word	0x00004570


	//   ....[90]....
        /*05f0*/ 	.word	0x000045a0


	//   ....[91]....
        /*05f4*/ 	.word	0x000045c0


	//   ....[92]....
        /*05f8*/ 	.word	0x00004610


	//   ....[93]....
        /*05fc*/ 	.word	0x00004630


	//   ....[94]....
        /*0600*/ 	.word	0x00004670


	//   ....[95]....
        /*0604*/ 	.word	0x00004690


	//   ....[96]....
        /*0608*/ 	.word	0x00004770


	//   ....[97]....
        /*060c*/ 	.word	0x000047c0


	//   ....[98]....
        /*0610*/ 	.word	0x000047d0


	//   ....[99]....
        /*0614*/ 	.word	0x00004820


	//   ....[100]....
        /*0618*/ 	.word	0x00004850


	//   ....[101]....
        /*061c*/ 	.word	0x00004880


	//   ....[102]....
        /*0620*/ 	.word	0x000048b0


	//   ....[103]....
        /*0624*/ 	.word	0x000048e0


	//   ....[104]....
        /*0628*/ 	.word	0x00004910


	//   ....[105]....
        /*062c*/ 	.word	0x000049d0


	//   ....[106]....
        /*0630*/ 	.word	0x00004a20


	//   ....[107]....
        /*0634*/ 	.word	0x00004a30


	//   ....[108]....
        /*0638*/ 	.word	0x00004a80


	//   ....[109]....
        /*063c*/ 	.word	0x00004ab0


	//   ....[110]....
        /*0640*/ 	.word	0x00004ae0


	//   ....[111]....
        /*0644*/ 	.word	0x00004b10


	//   ....[112]....
        /*0648*/ 	.word	0x00004b40


	//   ....[113]....
        /*064c*/ 	.word	0x00004b70


	//   ....[114]....
        /*0650*/ 	.word	0x00004c60


	//   ....[115]....
        /*0654*/ 	.word	0x00004c80


	//   ....[116]....
        /*0658*/ 	.word	0x00004c90


	//   ....[117]....
        /*065c*/ 	.word	0x00004ce0


	//   ....[118]....
        /*0660*/ 	.word	0x00004d10


	//   ....[119]....
        /*0664*/ 	.word	0x00004d40


	//   ....[120]....
        /*0668*/ 	.word	0x00004d70


	//   ....[121]....
        /*066c*/ 	.word	0x00004da0


	//   ....[122]....
        /*0670*/ 	.word	0x00004dd0


	//   ....[123]....
        /*0674*/ 	.word	0x00004ec0


	//   ....[124]....
        /*0678*/ 	.word	0x00004f00


	//   ....[125]....
        /*067c*/ 	.word	0x00004f10


	//   ....[126]....
        /*0680*/ 	.word	0x00004f60


	//   ....[127]....
        /*0684*/ 	.word	0x00004f90


	//   ....[128]....
        /*0688*/ 	.word	0x00004fc0


	//   ....[129]....
        /*068c*/ 	.word	0x00004ff0


	//   ....[130]....
        /*0690*/ 	.word	0x00005020


	//   ....[131]....
        /*0694*/ 	.word	0x00005050


	//   ....[132]....
        /*0698*/ 	.word	0x00005140


	//   ....[133]....
        /*069c*/ 	.word	0x00005170


	//   ....[134]....
        /*06a0*/ 	.word	0x00005180


	//   ....[135]....
        /*06a4*/ 	.word	0x000051d0


	//   ....[136]....
        /*06a8*/ 	.word	0x00005200


	//   ....[137]....
        /*06ac*/ 	.word	0x00005230


	//   ....[138]....
        /*06b0*/ 	.word	0x00005260


	//   ....[139]....
        /*06b4*/ 	.word	0x00005290


	//   ....[140]....
        /*06b8*/ 	.word	0x000052c0


	//   ....[141]....
        /*06bc*/ 	.word	0x000053e0


	//   ....[142]....
        /*06c0*/ 	.word	0x000053f0


	//   ....[143]....
        /*06c4*/ 	.word	0x00005440


	//   ....[144]....
        /*06c8*/ 	.word	0x00005470


	//   ....[145]....
        /*06cc*/ 	.word	0x000054a0


	//   ....[146]....
        /*06d0*/ 	.word	0x000054d0


	//   ....[147]....
        /*06d4*/ 	.word	0x00005500


	//   ....[148]....
        /*06d8*/ 	.word	0x00005530


	//   ....[149]....
        /*06dc*/ 	.word	0x00005560


	//   ....[150]....
        /*06e0*/ 	.word	0x00005600


	//   ....[151]....
        /*06e4*/ 	.word	0x00005620


	//   ....[152]....
        /*06e8*/ 	.word	0x00005630


	//   ....[153]....
        /*06ec*/ 	.word	0x00005680


	//   ....[154]....
        /*06f0*/ 	.word	0x000056b0


	//   ....[155]....
        /*06f4*/ 	.word	0x000056e0


	//   ....[156]....
        /*06f8*/ 	.word	0x00005710


	//   ....[157]....
        /*06fc*/ 	.word	0x00005740


	//   ....[158]....
        /*0700*/ 	.word	0x00005770


	//   ....[159]....
        /*0704*/ 	.word	0x000058a0


	//   ....[160]....
        /*0708*/ 	.word	0x00005d40


	//   ....[161]....
        /*070c*/ 	.word	0x00006070


	//   ....[162]....
        /*0710*/ 	.word	0x00006130


	//   ....[163]....
        /*0714*/ 	.word	0x000061f0


	//   ....[164]....
        /*0718*/ 	.word	0x000062b0


	//   ....[165]....
        /*071c*/ 	.word	0x00006370


	//   ....[166]....
        /*0720*/ 	.word	0x00006430


	//   ....[167]....
        /*0724*/ 	.word	0x000064f0


	//   ....[168]....
        /*0728*/ 	.word	0x000065b0


	//   ....[169]....
        /*072c*/ 	.word	0x00006670


	//   ....[170]....
        /*0730*/ 	.word	0x00006730


	//   ....[171]....
        /*0734*/ 	.word	0x000067f0


	//   ....[172]....
        /*0738*/ 	.word	0x000068b0


	//   ....[173]....
        /*073c*/ 	.word	0x00006970


	//   ....[174]....
        /*0740*/ 	.word	0x00006a30


	//   ....[175]....
        /*0744*/ 	.word	0x00006af0


	//   ....[176]....
        /*0748*/ 	.word	0x00006bb0


	//   ....[177]....
        /*074c*/ 	.word	0x00006c70


	//   ....[178]....
        /*0750*/ 	.word	0x00006e60


	//   ....[179]....
        /*0754*/ 	.word	0x00006f90


	//   ....[180]....
        /*0758*/ 	.word	0x000070c0


	//   ....[181]....
        /*075c*/ 	.word	0x000071f0


	//   ....[182]....
        /*0760*/ 	.word	0x00007320


	//   ....[183]....
        /*0764*/ 	.word	0x00007450


	//   ....[184]....
        /*0768*/ 	.word	0x00007580


	//   ....[185]....
        /*076c*/ 	.word	0x000076b0


	//   ....[186]....
        /*0770*/ 	.word	0x000077e0


	//   ....[187]....
        /*0774*/ 	.word	0x00007910


	//   ....[188]....
        /*0778*/ 	.word	0x00007a40


	//   ....[189]....
        /*077c*/ 	.word	0x00007b60


	//   ....[190]....
        /*0780*/ 	.word	0x00007c70


	//   ....[191]....
        /*0784*/ 	.word	0x00007d80


	//   ....[192]....
        /*0788*/ 	.word	0x00007e90


	//   ....[193]....
        /*078c*/ 	.word	0x00007fa0


	//   ....[194]....
        /*0790*/ 	.word	0x000080b0


	//   ....[195]....
        /*0794*/ 	.word	0x00008eb0


	//   ....[196]....
        /*0798*/ 	.word	0x00008f40


	//   ....[197]....
        /*079c*/ 	.word	0x00008fc0


	//   ....[198]....
        /*07a0*/ 	.word	0x00009050


	//   ....[199]....
        /*07a4*/ 	.word	0x000090d0


	//   ....[200]....
        /*07a8*/ 	.word	0x00009160


	//   ....[201]....
        /*07ac*/ 	.word	0x000091e0


	//   ....[202]....
        /*07b0*/ 	.word	0x00009270


	//   ....[203]....
        /*07b4*/ 	.word	0x000092f0


	//   ....[204]....
        /*07b8*/ 	.word	0x00009380


	//   ....[205]....
        /*07bc*/ 	.word	0x00009400


	//   ....[206]....
        /*07c0*/ 	.word	0x00009490


	//   ....[207]....
        /*07c4*/ 	.word	0x00009510


	//   ....[208]....
        /*07c8*/ 	.word	0x000095a0


	//   ....[209]....
        /*07cc*/ 	.word	0x00009620


	//   ....[210]....
        /*07d0*/ 	.word	0x000096b0


	//   ....[211]....
        /*07d4*/ 	.word	0x00009730


	//   ....[212]....
        /*07d8*/ 	.word	0x00009890


	//   ....[213]....
        /*07dc*/ 	.word	0x00009960


	//   ....[214]....
        /*07e0*/ 	.word	0x00009a10


	//   ....[215]....
        /*07e4*/ 	.word	0x00009ad0


	//   ....[216]....
        /*07e8*/ 	.word	0x00009b80


	//   ....[217]....
        /*07ec*/ 	.word	0x00009c40


	//   ....[218]....
        /*07f0*/ 	.word	0x00009cf0


	//   ....[219]....
        /*07f4*/ 	.word	0x00009db0


	//   ....[220]....
        /*07f8*/ 	.word	0x00009e60


	//   ....[221]....
        /*07fc*/ 	.word	0x00009f20


	//   ....[222]....
        /*0800*/ 	.word	0x00009fd0


	//   ....[223]....
        /*0804*/ 	.word	0x0000a090


	//   ....[224]....
        /*0808*/ 	.word	0x0000a140


	//   ....[225]....
        /*080c*/ 	.word	0x0000a200


	//   ....[226]....
        /*0810*/ 	.word	0x0000a2a0


	//   ....[227]....
        /*0814*/ 	.word	0x0000a360


	//   ....[228]....
        /*0818*/ 	.word	0x0000a400


	//   ....[229]....
        /*081c*/ 	.word	0x0000a470


	//   ....[230]....
        /*0820*/ 	.word	0x0000a4e0


	//   ....[231]....
        /*0824*/ 	.word	0x0000a550


	//   ....[232]....
        /*0828*/ 	.word	0x0000a5c0


	//   ....[233]....
        /*082c*/ 	.word	0x0000a630


	//----- nvinfo : EIATTR_VRC_CTA_INIT_COUNT
	.align		4
.L_286:
        /*0830*/ 	.byte	0x02, 0x4a
	.zero		1
	.zero		1


	//----- nvinfo : EIATTR_EXIT_INSTR_OFFSETS
	.align		4
        /*0834*/ 	.byte	0x04, 0x1c
        /*0836*/ 	.short	(.L_288 - .L_287)


	//   ....[0]....
.L_287:
        /*0838*/ 	.word	0x00002570


	//   ....[1]....
        /*083c*/ 	.word	0x000028d0


	//   ....[2]....
        /*0840*/ 	.word	0x000028f0


	//   ....[3]....
        /*0844*/ 	.word	0x00009740


	//   ....[4]....
        /*0848*/ 	.word	0x0000a410


	//----- nvinfo : EIATTR_MAX_THREADS
	.align		4
.L_288:
        /*084c*/ 	.byte	0x04, 0x05
        /*084e*/ 	.short	(.L_290 - .L_289)
.L_289:
        /*0850*/ 	.word	0x00000180
        /*0854*/ 	.word	0x00000001
        /*0858*/ 	.word	0x00000001


	//----- nvinfo : EIATTR_CRS_STACK_SIZE
	.align		4
.L_290:
        /*085c*/ 	.byte	0x04, 0x1e
        /*085e*/ 	.short	(.L_292 - .L_291)
.L_291:
        /*0860*/ 	.word	0x00000000


	//----- nvinfo : EIATTR_CBANK_PARAM_SIZE
	.align		4
.L_292:
        /*0864*/ 	.byte	0x03, 0x19
        /*0866*/ 	.short	0x004d


	//----- nvinfo : EIATTR_PARAM_CBANK
	.align		4
        /*0868*/ 	.byte	0x04, 0x0a
        /*086a*/ 	.short	(.L_294 - .L_293)
	.align		4
.L_293:
        /*086c*/ 	.word	index@(.nv.constant0._ZN3cub18CUB_300001_SM_10006detail10radix_sort29DeviceRadixSortOnesweepKernelINS1_5radix10policy_hubIiiyE10Policy1000ELNS0_9SortOrderE0EiiyiiNS1_21identity_decomposer_tEEEvPT5_SB_PT3_PKSC_PT1_PKSG_PT2_PKSK_T4_iiT6_)
        /*0870*/ 	.short	0x0380
        /*0872*/ 	.short	0x004d


	//----- nvinfo : EIATTR_SW_WAR
	.align		4
.L_294:
        /*0874*/ 	.byte	0x04, 0x36
        /*0876*/ 	.short	(.L_296 - .L_295)
.L_295:
        /*0878*/ 	.word	0x00000008
.L_296:


//--------------------- .nv.info._ZN3cub18CUB_300001_SM_10006detail10radix_sort33DeviceRadixSortExclusiveSumKernelINS1_5radix10policy_hubIiiyE10Policy1000EyEEvPT0_ --------------------------
	.section	.nv.info._ZN3cub18CUB_300001_SM_10006detail10radix_sort33DeviceRadixSortExclusiveSumKernelINS1_5radix10policy_hubIiiyE10Policy1000EyEEvPT0_,"",@"SHT_CUDA_INFO"
	.sectionflags	@""
	.align	4


	//----- nvinfo : EIATTR_CUDA_API_VERSION
	.align		4
        /*0000*/ 	.byte	0x04, 0x37
        /*0002*/ 	.short	(.L_298 - .L_297)
.L_297:
        /*0004*/ 	.word	0x00000082


	//----- nvinfo : EIATTR_KPARAM_INFO
	.align		4
.L_298:
        /*0008*/ 	.byte	0x04, 0x17
        /*000a*/ 	.short	(.L_300 - .L_299)
.L_299:
        /*000c*/ 	.word	0x00000000
        /*0010*/ 	.short	0x0000
        /*0012*/ 	.short	0x0000
        /*0014*/ 	.byte	0x00, 0xf5, 0x21, 0x00


	//----- nvinfo : EIATTR_SPARSE_MMA_MASK
	.align		4
.L_300:
        /*0018*/ 	.byte	0x03, 0x50
        /*001a*/ 	.short	0x0000


	//----- nvinfo : EIATTR_MAXREG_COUNT
	.align		4
        /*001c*/ 	.byte	0x03, 0x1b
        /*001e*/ 	.short	0x00ff


	//----- nvinfo : EIATTR_NUM_BARRIERS
	.align		4
        /*0020*/ 	.byte	0x02, 0x4c
        /*0022*/ 	.byte	0x01
	.zero		1


	//----- nvinfo : EIATTR_MERCURY_ISA_VERSION
	.align		4
        /*0024*/ 	.byte	0x03, 0x5f
        /*0026*/ 	.short	0x0101


	//----- nvinfo : EIATTR_COOP_GROUP_MASK_REGIDS
	.align		4
        /*0028*/ 	.byte	0x04, 0x29
        /*002a*/ 	.short	(.L_302 - .L_301)


	//   ....[0]....
.L_301:
        /*002c*/ 	.word	0xffffffff


	//   ....[1]....
        /*0030*/ 	.word	0xffffffff


	//   ....[2]....
        /*0034*/ 	.word	0xffffffff


	//   ....[3]....
        /*0038*/ 	.word	0xffffffff


	//   ....[4]....
        /*003c*/ 	.word	0xffffffff


	//   ....[5]....
        /*0040*/ 	.word	0xffffffff


	//   ....[6]....
        /*0044*/ 	.word	0xffffffff


	//   ....[7]....
        /*0048*/ 	.word	0xffffffff


	//   ....[8]....
        /*004c*/ 	.word	0xffffffff


	//   ....[9]....
        /*0050*/ 	.word	0xffffffff


	//   ....[10]....
        /*0054*/ 	.word	0x05000015


	//   ....[11]....
        /*0058*/ 	.word	0x05000015


	//   ....[12]....
        /*005c*/ 	.word	0x05000015


	//   ....[13]....
        /*0060*/ 	.word	0x05000015


	//   ....[14]....
        /*0064*/ 	.word	0x05000015


	//   ....[15]....
        /*0068*/ 	.word	0x05000015


	//   ....[16]....
        /*006c*/ 	.word	0x05000015


	//   ....[17]....
        /*0070*/ 	.word	0x05000015


	//   ....[18]....
        /*0074*/ 	.word	0x05000015


	//   ....[19]....
        /*0078*/ 	.word	0x05000015


	//----- nvinfo : EIATTR_COOP_GROUP_INSTR_OFFSETS
	.align		4
.L_302:
        /*007c*/ 	.byte	0x04, 0x28
        /*007e*/ 	.short	(.L_304 - .L_303)


	//   ....[0]....
.L_303:
        /*0080*/ 	.word	0x00000250


	//   ....[1]....
        /*0084*/ 	.word	0x00000260


	//   ....[2]....
        /*0088*/ 	.word	0x000002a0


	//   ....[3]....
        /*008c*/ 	.word	0x000002c0


	//   ....[4]....
        /*0090*/ 	.word	0x00000310


	//   ....[5]....
        /*0094*/ 	.word	0x00000320


	//   ....[6]....
        /*0098*/ 	.word	0x00000360


	//   ....[7]....
        /*009c*/ 	.word	0x00000380


	//   ....[8]....
        /*00a0*/ 	.word	0x000003d0


	//   ....[9]....
        /*00a4*/ 	.word	0x000003e0


	//   ....[10]....
        /*00a8*/ 	.word	0x00000660


	//   ....[11]....
        /*00ac*/ 	.word	0x000006b0


	//   ....[12]....
        /*00b0*/ 	.word	0x00000740


	//   ....[13]....
        /*00b4*/ 	.word	0x00000790


	//   ....[14]....
        /*00b8*/ 	.word	0x00000820


	//   ....[15]....
        /*00bc*/ 	.word	0x00000870


	//   ....[16]....
        /*00c0*/ 	.word	0x00000900


	//   ....[17]....
        /*00c4*/ 	.word	0x00000950


	//   ....[18]....
        /*00c8*/ 	.word	0x000009e0


	//   ....[19]....
        /*00cc*/ 	.word	0x00000a30


	//----- nvinfo : EIATTR_VRC_CTA_INIT_COUNT
	.align		4
.L_304:
        /*00d0*/ 	.byte	0x02, 0x4a
	.zero		1
	.zero		1


	//----- nvinfo : EIATTR_EXIT_INSTR_OFFSETS
	.align		4
        /*00d4*/ 	.byte	0x04, 0x1c
        /*00d6*/ 	.short	(.L_306 - .L_305)


	//   ....[0]....
.L_305:
        /*00d8*/ 	.word	0x000005d0


	//   ....[1]....
        /*00dc*/ 	.word	0x00000600


	//----- nvinfo : EIATTR_CRS_STACK_SIZE
	.align		4
.L_306:
        /*00e0*/ 	.byte	0x04, 0x1e
        /*00e2*/ 	.short	(.L_308 - .L_307)
.L_307:
        /*00e4*/ 	.word	0x00000000


	//----- nvinfo : EIATTR_CBANK_PARAM_SIZE
	.align		4
.L_308:
        /*00e8*/ 	.byte	0x03, 0x19
        /*00ea*/ 	.short	0x0008


	//----- nvinfo : EIATTR_PARAM_CBANK
	.align		4
        /*00ec*/ 	.byte	0x04, 0x0a
        /*00ee*/ 	.short	(.L_310 - .L_309)
	.align		4
.L_309:
        /*00f0*/ 	.word	index@(.nv.constant0._ZN3cub18CUB_300001_SM_10006detail10radix_sort33DeviceRadixSortExclusiveSumKernelINS1_5radix10policy_hubIiiyE10Policy1000EyEEvPT0_)
        /*00f4*/ 	.short	0x0380
        /*00f6*/ 	.short	0x0008


	//----- nvinfo : EIATTR_SW_WAR
	.align		4
.L_310:
        /*00f8*/ 	.byte	0x04, 0x36
        /*00fa*/ 	.short	(.L_312 - .L_311)
.L_311:
        /*00fc*/ 	.word	0x00000008
.L_312:


//--------------------- .nv.info._ZN3cub18CUB_300001_SM_10006detail10radix_sort30DeviceRadixSortHistogramKernelINS1_5radix10policy_hubIiiyE10Policy1000ELNS0_9SortOrderE0EiyNS1_21identity_decomposer_tEEEvPT2_PKT1_SA_iiT3_ --------------------------
	.section	.nv.info._ZN3cub18CUB_300001_SM_10006detail10radix_sort30DeviceRadixSortHistogramKernelINS1_5radix10policy_hubIiiyE10Policy1000ELNS0_9SortOrderE0EiyNS1_21identity_decomposer_tEEEvPT2_PKT1_SA_iiT3_,"",@"SHT_CUDA_INFO"
	.sectionflags	@""
	.align	4


	//----- nvinfo : EIATTR_CUDA_API_VERSION
	.align		4
        /*0000*/ 	.byte	0x04, 0x37
        /*0002*/ 	.short	(.L_314 - .L_313)
.L_313:
        /*0004*/ 	.word	0x00000082


	//----- nvinfo : EIATTR_KPARAM_INFO
	.align		4
.L_314:
        /*0008*/ 	.byte	0x04, 0x17
        /*000a*/ 	.short	(.L_316 - .L_315)
.L_315:
        /*000c*/ 	.word	0x00000000
        /*0010*/ 	.short	0x0005
        /*0012*/ 	.short	0x0020
        /*0014*/ 	.byte	0x00, 0xf0, 0x05, 0x00


	//----- nvinfo : EIATTR_KPARAM_INFO
	.align		4
.L_316:
        /*0018*/ 	.byte	0x04, 0x17
        /*001a*/ 	.short	(.L_318 - .L_317)
.L_317:
        /*001c*/ 	.word	0x00000000
        /*0020*/ 	.short	0x0004
        /*0022*/ 	.short	0x001c
        /*0024*/ 	.byte	0x00, 0xf0, 0x11, 0x00


	//----- nvinfo : EIATTR_KPARAM_INFO
	.align		4
.L_318:
        /*0028*/ 	.byte	0x04, 0x17
        /*002a*/ 	.short	(.L_320 - .L_319)
.L_319:
        /*002c*/ 	.word	0x00000000
        /*0030*/ 	.short	0x0003
        /*0032*/ 	.short	0x0018
        /*0034*/ 	.byte	0x00, 0xf0, 0x11, 0x00


	//----- nvinfo : EIATTR_KPARAM_INFO
	.align		4
.L_320:
        /*0038*/ 	.byte	0x04, 0x17
        /*003a*/ 	.short	(.L_322 - .L_321)
.L_321:
        /*003c*/ 	.word	0x00000000
        /*0040*/ 	.short	0x0002
        /*0042*/ 	.short	0x0010
        /*0044*/ 	.byte	0x00, 0xf0, 0x21, 0x00


	//----- nvinfo : EIATTR_KPARAM_INFO
	.align		4
.L_322:
        /*0048*/ 	.byte	0x04, 0x17
        /*004a*/ 	.short	(.L_324 - .L_323)
.L_323:
        /*004c*/ 	.word	0x00000000
        /*0050*/ 	.short	0x0001
        /*0052*/ 	.short	0x0008
        /*0054*/ 	.byte	0x00, 0xf5, 0x21, 0x00


	//----- nvinfo : EIATTR_KPARAM_INFO
	.align		4
.L_324:
        /*0058*/ 	.byte	0x04, 0x17
        /*005a*/ 	.short	(.L_326 - .L_325)
.L_325:
        /*005c*/ 	.word	0x00000000
        /*0060*/ 	.short	0x0000
        /*0062*/ 	.short	0x0000
        /*0064*/ 	.byte	0x00, 0xf5, 0x21, 0x00


	//----- nvinfo : EIATTR_SPARSE_MMA_MASK
	.align		4
.L_326:
        /*0068*/ 	.byte	0x03, 0x50
        /*006a*/ 	.short	0x0000


	//----- nvinfo : EIATTR_MAXREG_COUNT
	.align		4
        /*006c*/ 	.byte	0x03, 0x1b
        /*006e*/ 	.short	0x00ff


	//----- nvinfo : EIATTR_NUM_BARRIERS
	.align		4
        /*0070*/ 	.byte	0x02, 0x4c
        /*0072*/ 	.byte	0x01
	.zero		1


	//----- nvinfo : EIATTR_MERCURY_ISA_VERSION
	.align		4
        /*0074*/ 	.byte	0x03, 0x5f
        /*0076*/ 	.short	0x0101


	//----- nvinfo : EIATTR_VRC_CTA_INIT_COUNT
	.align		4
        /*0078*/ 	.byte	0x02, 0x4a
	.zero		1
	.zero		1


	//----- nvinfo : EIATTR_EXIT_INSTR_OFFSETS
	.align		4
        /*007c*/ 	.byte	0x04, 0x1c
        /*007e*/ 	.short	(.L_328 - .L_327)


	//   ....[0]....
.L_327:
        /*0080*/ 	.word	0x00000040


	//   ....[1]....
        /*0084*/ 	.word	0x00002ee0


	//----- nvinfo : EIATTR_MAX_THREADS
	.align		4
.L_328:
        /*0088*/ 	.byte	0x04, 0x05
        /*008a*/ 	.short	(.L_330 - .L_329)
.L_329:
        /*008c*/ 	.word	0x00000080
        /*0090*/ 	.word	0x00000001
        /*0094*/ 	.word	0x00000001


	//----- nvinfo : EIATTR_CRS_STACK_SIZE
	.align		4
.L_330:
        /*0098*/ 	.byte	0x04, 0x1e
        /*009a*/ 	.short	(.L_332 - .L_331)
.L_331:
        /*009c*/ 	.word	0x00000000


	//----- nvinfo : EIATTR_CBANK_PARAM_SIZE
	.align		4
.L_332:
        /*00a0*/ 	.byte	0x03, 0x19
        /*00a2*/ 	.short	0x0021


	//----- nvinfo : EIATTR_PARAM_CBANK
	.align		4
        /*00a4*/ 	.byte	0x04, 0x0a
        /*00a6*/ 	.short	(.L_334 - .L_333)
	.align		4
.L_333:
        /*00a8*/ 	.word	index@(.nv.constant0._ZN3cub18CUB_300001_SM_10006detail10radix_sort30DeviceRadixSortHistogramKernelINS1_5radix10policy_hubIiiyE10Policy1000ELNS0_9SortOrderE0EiyNS1_21identity_decomposer_tEEEvPT2_PKT1_SA_iiT3_)
        /*00ac*/ 	.short	0x0380
        /*00ae*/ 	.short	0x0021


	//----- nvinfo : EIATTR_SW_WAR
	.align		4
.L_334:
        /*00b0*/ 	.byte	0x04, 0x36
        /*00b2*/ 	.short	(.L_336 - .L_335)
.L_335:
        /*00b4*/ 	.word	0x00000008
.L_336:


//--------------------- .nv.info._ZN3cub18CUB_300001_SM_10006detail10radix_sort31DeviceRadixSortSingleTileKernelINS1_5radix10policy_hubIiiyE10Policy1000ELNS0_9SortOrderE0EiiyNS1_21identity_decomposer_tEEEvPKT1_PSA_PKT2_PSE_T3_iiT4_ --------------------------
	.section	.nv.info._ZN3cub18CUB_300001_SM_10006detail10radix_sort31DeviceRadixSortSingleTileKernelINS1_5radix10policy_hubIiiyE10Policy1000ELNS0_9SortOrderE0EiiyNS1_21identity_decomposer_tEEEvPKT1_PSA_PKT2_PSE_T3_iiT4_,"",@"SHT_CUDA_INFO"
	.sectionflags	@""
	.align	4


	//----- nvinfo : EIATTR_CUDA_API_VERSION
	.align		4
        /*0000*/ 	.byte	0x04, 0x37
        /*0002*/ 	.short	(.L_338 - .L_337)
.L_337:
        /*0004*/ 	.word	0x00000082


	//----- nvinfo : EIATTR_KPARAM_INFO
	.align		4
.L_338:
        /*0008*/ 	.byte	0x04, 0x17
        /*000a*/ 	.short	(.L_340 - .L_339)
.L_339:
        /*000c*/ 	.word	0x00000000
        /*0010*/ 	.short	0x0007
        /*0012*/ 	.short	0x0030
        /*0014*/ 	.byte	0x00, 0xf0, 0x05, 0x00


	//----- nvinfo : EIATTR_KPARAM_INFO
	.align		4
.L_340:
        /*0018*/ 	.byte	0x04, 0x17
        /*001a*/ 	.short	(.L_342 - .L_341)
.L_341:
        /*001c*/ 	.word	0x00000000
        /*0020*/ 	.short	0x0006
        /*0022*/ 	.short	0x002c
        /*0024*/ 	.byte	0x00, 0xf0, 0x11, 0x00


	//----- nvinfo : EIATTR_KPARAM_INFO
	.align		4
.L_342:
        /*0028*/ 	.byte	0x04, 0x17
        /*002a*/ 	.short	(.L_344 - .L_343)
.L_343:
        /*002c*/ 	.word	0x00000000
        /*0030*/ 	.short	0x0005
        /*0032*/ 	.short	0x0028
        /*0034*/ 	.byte	0x00, 0xf0, 0x11, 0x00


	//----- nvinfo : EIATTR_KPARAM_INFO
	.align		4
.L_344:
        /*0038*/ 	.byte	0x04, 0x17
        /*003a*/ 	.short	(.L_346 - .L_345)
.L_345:
        /*003c*/ 	.word	0x00000000
        /*0040*/ 	.short	0x0004
        /*0042*/ 	.short	0x0020
        /*0044*/ 	.byte	0x00, 0xf0, 0x21, 0x00


	//----- nvinfo : EIATTR_KPARAM_INFO
	.align		4
.L_346:
        /*0048*/ 	.byte	0x04, 0x17
        /*004a*/ 	.short	(.L_348 - .L_347)
.L_347:
        /*004c*/ 	.word	0x00000000
        /*0050*/ 	.short	0x0003
        /*0052*/ 	.short	0x0018
        /*0054*/ 	.byte	0x00, 0xf5, 0x21, 0x00


	//----- nvinfo : EIATTR_KPARAM_INFO
	.align		4
.L_348:
        /*0058*/ 	.byte	0x04, 0x17
        /*005a*/ 	.short	(.L_350 - .L_349)
.L_349:
        /*005c*/ 	.word	0x00000000
        /*0060*/ 	.short	0x0002
        /*0062*/ 	.short	0x0010
        /*0064*/ 	.byte	0x00, 0xf5, 0x21, 0x00


	//----- nvinfo : EIATTR_KPARAM_INFO
	.align		4
.L_350:
        /*0068*/ 	.byte	0x04, 0x17
        /*006a*/ 	.short	(.L_352 - .L_351)
.L_351:
        /*006c*/ 	.word	0x00000000
        /*0070*/ 	.short	0x0001
        /*0072*/ 	.short	0x0008
        /*0074*/ 	.byte	0x00, 0xf5, 0x21, 0x00


	//----- nvinfo : EIATTR_KPARAM_INFO
	.align		4
.L_352:
        /*0078*/ 	.byte	0x04, 0x17
        /*007a*/ 	.short	(.L_354 - .L_353)
.L_353:
        /*007c*/ 	.word	0x00000000
        /*0080*/ 	.short	0x0000
        /*0082*/ 	.short	0x0000
        /*0084*/ 	.byte	0x00, 0xf5, 0x21, 0x00


	//----- nvinfo : EIATTR_SPARSE_MMA_MASK
	.align		4
.L_354:
        /*0088*/ 	.byte	0x03, 0x50
        /*008a*/ 	.short	0x0000


	//----- nvinfo : EIATTR_MAXREG_COUNT
	.align		4
        /*008c*/ 	.byte	0x03, 0x1b
        /*008e*/ 	.short	0x00ff


	//----- nvinfo : EIATTR_NUM_BARRIERS
	.align		4
        /*0090*/ 	.byte	0x02, 0x4c
        /*0092*/ 	.byte	0x01
	.zero		1


	//----- nvinfo : EIATTR_MERCURY_ISA_VERSION
	.align		4
        /*0094*/ 	.byte	0x03, 0x5f
        /*0096*/ 	.short	0x0101


	//----- nvinfo : EIATTR_COOP_GROUP_MASK_REGIDS
	.align		4
        /*0098*/ 	.byte	0x04, 0x29
        /*009a*/ 	.short	(.L_356 - .L_355)


	//   ....[0]....
.L_355:
        /*009c*/ 	.word	0xffffffff


	//   ....[1]....
        /*00a0*/ 	.word	0xffffffff


	//   ....[2]....
        /*00a4*/ 	.word	0xffffffff


	//   ....[3]....
        /*00a8*/ 	.word	0xffffffff


	//   ....[4]....
        /*00ac*/ 	.word	0xffffffff


	//----- nvinfo : EIATTR_COOP_GROUP_INSTR_OFFSETS
	.align		4
.L_356:
        /*00b0*/ 	.byte	0x04, 0x28
        /*00b2*/ 	.short	(.L_358 - .L_357)


	//   ....[0]....
.L_357:
        /*00b4*/ 	.word	0x00001e20


	//   ....[1]....
        /*00b8*/ 	.word	0x00001e40


	//   ....[2]....
        /*00bc*/ 	.word	0x00001e60


	//   ....[3]....
        /*00c0*/ 	.word	0x00001e80


	//   ....[4]....
        /*00c4*/ 	.word	0x00001ea0


	//----- nvinfo : EIATTR_VRC_CTA_INIT_COUNT
	.align		4
.L_358:
        /*00c8*/ 	.byte	0x02, 0x4a
	.zero		1
	.zero		1


	//----- nvinfo : EIATTR_EXIT_INSTR_OFFSETS
	.align		4
        /*00cc*/ 	.byte	0x04, 0x1c
        /*00ce*/ 	.short	(.L_360 - .L_359)


	//   ....[0]....
.L_359:
        /*00d0*/ 	.word	0x00003bf0


	//   ....[1]....
        /*00d4*/ 	.word	0x00003c40


	//----- nvinfo : EIATTR_MAX_THREADS
	.align		4
.L_360:
        /*00d8*/ 	.byte	0x04, 0x05
        /*00da*/ 	.short	(.L_362 - .L_361)
.L_361:
        /*00dc*/ 	.word	0x00000100
        /*00e0*/ 	.word	0x00000001
        /*00e4*/ 	.word	0x00000001


	//----- nvinfo : EIATTR_CBANK_PARAM_SIZE
	.align		4
.L_362:
        /*00e8*/ 	.byte	0x03, 0x19
        /*00ea*/ 	.short	0x0031


	//----- nvinfo : EIATTR_PARAM_CBANK
	.align		4
        /*00ec*/ 	.byte	0x04, 0x0a
        /*00ee*/ 	.short	(.L_364 - .L_363)
	.align		4
.L_363:
        /*00f0*/ 	.word	index@(.nv.constant0._ZN3cub18CUB_300001_SM_10006detail10radix_sort31DeviceRadixSortSingleTileKernelINS1_5radix10policy_hubIiiyE10Policy1000ELNS0_9SortOrderE0EiiyNS1_21identity_decomposer_tEEEvPKT1_PSA_PKT2_PSE_T3_iiT4_)
        /*00f4*/ 	.short	0x0380
        /*00f6*/ 	.short	0x0031


	//----- nvinfo : EIATTR_SW_WAR
	.align		4
.L_364:
        /*00f8*/ 	.byte	0x04, 0x36
        /*00fa*/ 	.short	(.L_366 - .L_365)
.L_365:
        /*00fc*/ 	.word	0x00000008
.L_366:


//--------------------- .nv.info._ZN3cub18CUB_300001_SM_10006detail4scan16DeviceScanKernelINS2_10policy_hubIiiimN4cuda3std3__44plusIvEEE10Policy1000EN6thrust24THRUST_300001_SM_1000_NS10device_ptrIiEESF_NS0_13ScanTileStateIiLb1EEES9_NS1_10InputValueIiPiEEmiLb0EiEEvT0_T1_T2_iT3_T4_T5_ --------------------------
	.section	.nv.info._ZN3cub18CUB_300001_SM_10006detail4scan16DeviceScanKernelINS2_10policy_hubIiiimN4cuda3std3__44plusIvEEE10Policy1000EN6thrust24THRUST_300001_SM_1000_NS10device_ptrIiEESF_NS0_13ScanTileStateIiLb1EEES9_NS1_10InputValueIiPiEEmiLb0EiEEvT0_T1_T2_iT3_T4_T5_,"",@"SHT_CUDA_INFO"
	.sectionflags	@""
	.align	4


	//----- nvinfo : EIATTR_CUDA_API_VERSION
	.align		4
        /*0000*/ 	.byte	0x04, 0x37
        /*0002*/ 	.short	(.L_368 - .L_367)
.L_367:
        /*0004*/ 	.word	0x00000082


	//----- nvinfo : EIATTR_KPARAM_INFO
	.align		4
.L_368:
        /*0008*/ 	.byte	0x04, 0x17
        /*000a*/ 	.short	(.L_370 - .L_369)
.L_369:
        /*000c*/ 	.word	0x00000000
        /*0010*/ 	.short	0x0006
        /*0012*/ 	.short	0x0030
        /*0014*/ 	.byte	0x00, 0xf0, 0x21, 0x00


	//----- nvinfo : EIATTR_KPARAM_INFO
	.align		4
.L_370:
        /*0018*/ 	.byte	0x04, 0x17
        /*001a*/ 	.short	(.L_372 - .L_371)
.L_371:
        /*001c*/ 	.word	0x00000000
        /*0020*/ 	.short	0x0005
        /*0022*/ 	.short	0x0020
        /*0024*/ 	.byte	0x00, 0xf0, 0x41, 0x00


	//----- nvinfo : EIATTR_KPARAM_INFO
	.align		4
.L_372:
        /*0028*/ 	.byte	0x04, 0x17
        /*002a*/ 	.short	(.L_374 - .L_373)
.L_373:
        /*002c*/ 	.word	0x00000000
        /*0030*/ 	.short	0x0004
        /*0032*/ 	.short	0x001c
        /*0034*/ 	.byte	0x00, 0xf0, 0x05, 0x00


	//----- nvinfo : EIATTR_KPARAM_INFO
	.align		4
.L_374:
        /*0038*/ 	.byte	0x04, 0x17
        /*003a*/ 	.short	(.L_376 - .L_375)
.L_375:
        /*003c*/ 	.word	0x00000000
        /*0040*/ 	.short	0x0003
        /*0042*/ 	.short	0x0018
        /*0044*/ 	.byte	0x00, 0xf0, 0x11, 0x00


	//----- nvinfo : EIATTR_KPARAM_INFO
	.align		4
.L_376:
        /*0048*/ 	.byte	0x04, 0x17
        /*004a*/ 	.short	(.L_378 - .L_377)
.L_377:
        /*004c*/ 	.word	0x00000000
        /*0050*/ 	.short	0x0002
        /*0052*/ 	.short	0x0010
        /*0054*/ 	.byte	0x00, 0xf0, 0x21, 0x00


	//----- nvinfo : EIATTR_KPARAM_INFO
	.align		4
.L_378:
        /*0058*/ 	.byte	0x04, 0x17
        /*005a*/ 	.short	(.L_380 - .L_379)
.L_379:
        /*005c*/ 	.word	0x00000000
        /*0060*/ 	.short	0x0001
        /*0062*/ 	.short	0x0008
        /*0064*/ 	.byte	0x00, 0xf0, 0x21, 0x00


	//----- nvinfo : EIATTR_KPARAM_INFO
	.align		4
.L_380:
        /*0068*/ 	.byte	0x04, 0x17
        /*006a*/ 	.short	(.L_382 - .L_381)
.L_381:
        /*006c*/ 	.word	0x00000000
        /*0070*/ 	.short	0x0000
        /*0072*/ 	.short	0x0000
        /*0074*/ 	.byte	0x00, 0xf0, 0x21, 0x00


	//----- nvinfo : EIATTR_SPARSE_MMA_MASK
	.align		4
.L_382:
        /*0078*/ 	.byte	0x03, 0x50
        /*007a*/ 	.short	0x0000


	//----- nvinfo : EIATTR_MAXREG_COUNT
	.align		4
        /*007c*/ 	.byte	0x03, 0x1b
        /*007e*/ 	.short	0x0080


	//----- nvinfo : EIATTR_NUM_BARRIERS
	.align		4
        /*0080*/ 	.byte	0x02, 0x4c
        /*0082*/ 	.byte	0x01
	.zero		1


	//----- nvinfo : EIATTR_MERCURY_ISA_VERSION
	.align		4
        /*0084*/ 	.byte	0x03, 0x5f
        /*0086*/ 	.short	0x0101


	//----- nvinfo : EIATTR_COOP_GROUP_MASK_REGIDS
	.align		4
        /*0088*/ 	.byte	0x04, 0x29
        /*008a*/ 	.short	(.L_384 - .L_383)


	//   ....[0]....
.L_383:
        /*008c*/ 	.word	0xffffffff


	//   ....[1]....
        /*0090*/ 	.word	0xffffffff


	//   ....[2]....
        /*0094*/ 	.word	0xffffffff


	//   ....[3]....
        /*0098*/ 	.word	0xffffffff


	//   ....[4]....
        /*009c*/ 	.word	0xffffffff


	//   ....[5]....
        /*00a0*/ 	.word	0xffffffff


	//   ....[6]....
        /*00a4*/ 	.word	0xffffffff


	//   ....[7]....
        /*00a8*/ 	.word	0xffffffff


	//   ....[8]....
        /*00ac*/ 	.word	0xffffffff


	//   ....[9]....
        /*00b0*/ 	.word	0xffffffff


	//   ....[10]....
        /*00b4*/ 	.word	0xffffffff


	//   ....[11]....
        /*00b8*/ 	.word	0xffffffff


	//   ....[12]....
        /*00bc*/ 	.word	0xffffffff


	//   ....[13]....
        /*00c0*/ 	.word	0xffffffff


	//   ....[14]....
        /*00c4*/ 	.word	0xffffffff


	//   ....[15]....
        /*00c8*/ 	.word	0xffffffff


	//   ....[16]....
        /*00cc*/ 	.word	0xffffffff


	//   ....[17]....
        /*00d0*/ 	.word	0xffffffff


	//   ....[18]....
        /*00d4*/ 	.word	0xffffffff


	//   ....[19]....
        /*00d8*/ 	.word	0xffffffff


	//   ....[20]....
        /*00dc*/ 	.word	0xffffffff


	//   ....[21]....
        /*00e0*/ 	.word	0xffffffff


	//   ....[22]....
        /*00e4*/ 	.word	0xffffffff


	//   ....[23]....
        /*00e8*/ 	.word	0xffffffff


	//   ....[24]....
        /*00ec*/ 	.word	0xffffffff


	//   ....[25]....
        /*00f0*/ 	.word	0xffffffff


	//   ....[26]....
        /*00f4*/ 	.word	0xffffffff


	//   ....[27]....
        /*00f8*/ 	.word	0xffffffff


	//   ....[28]....
        /*00fc*/ 	.word	0xffffffff


	//   ....[29]....
        /*0100*/ 	.word	0xffffffff


	//   ....[30]....
        /*0104*/ 	.word	0xffffffff


	//   ....[31]....
        /*0108*/ 	.word	0xffffffff


	//   ....[32]....
        /*010c*/ 	.word	0xffffffff


	//   ....[33]....
        /*0110*/ 	.word	0xffffffff


	//   ....[34]....
        /*0114*/ 	.word	0xffffffff


	//   ....[35]....
        /*0118*/ 	.word	0xffffffff


	//   ....[36]....
        /*011c*/ 	.word	0xffffffff


	//   ....[37]....
        /*0120*/ 	.word	0xffffffff


	//   ....[38]....
        /*0124*/ 	.word	0xffffffff


	//   ....[39]....
        /*0128*/ 	.word	0xffffffff


	//   ....[40]....
        /*012c*/ 	.word	0xffffffff


	//   ....[41]....
        /*0130*/ 	.word	0xffffffff


	//   ....[42]....
        /*0134*/ 	.word	0xffffffff


	//   ....[43]....
        /*0138*/ 	.word	0xffffffff


	//   ....[44]....
        /*013c*/ 	.word	0xffffffff


	//   ....[45]....
        /*0140*/ 	.word	0xffffffff


	//   ....[46]....
        /*0144*/ 	.word	0xffffffff


	//   ....[47]....
        /*0148*/ 	.word	0xffffffff


	//   ....[48]....
        /*014c*/ 	.word	0xffffffff


	//   ....[49]....
        /*0150*/ 	.word	0xffffffff


	//   ....[50]....
        /*0154*/ 	.word	0xffffffff


	//   ....[51]....
        /*0158*/ 	.word	0xffffffff


	//   ....[52]....
        /*015c*/ 	.word	0xffffffff


	//   ....[53]....
        /*0160*/ 	.word	0xffffffff


	//   ....[54]....
        /*0164*/ 	.word	0xffffffff


	//   ....[55]....
        /*0168*/ 	.word	0xffffffff


	//   ....[56]....
        /*016c*/ 	.word	0xffffffff


	//   ....[57]....
        /*0170*/ 	.word	0xffffffff


	//   ....[58]....
        /*0174*/ 	.word	0xffffffff


	//   ....[59]....
        /*0178*/ 	.word	0xffffffff


	//   ....[60]....
        /*017c*/ 	.word	0x0500000a


	//   ....[61]....
        /*0180*/ 	.word	0x0500000a


	//   ....[62]....
        /*0184*/ 	.word	0x0500000a


	//   ....[63]....
        /*0188*/ 	.word	0x0500000a


	//   ....[64]....
        /*018c*/ 	.word	0x0500000a


	//   ....[65]....
        /*0190*/ 	.word	0x0500000a


	//   ....[66]....
        /*0194*/ 	.word	0x0500000a


	//   ....[67]....
        /*0198*/ 	.word	0x0500000a


	//   ....[68]....
        /*019c*/ 	.word	0x0500000a


	//   ....[69]....
        /*01a0*/ 	.word	0x0500000a


	//   ....[70]....
        /*01a4*/ 	.word	0x0500000a


	//   ....[71]....
        /*01a8*/ 	.word	0x0500000a


	//   ....[72]....
        /*01ac*/ 	.word	0x0500000a


	//   ....[73]....
        /*01b0*/ 	.word	0x0500000a


	//   ....[74]....
        /*01b4*/ 	.word	0x0500000a


	//   ....[75]....
        /*01b8*/ 	.word	0x0500000a


	//   ....[76]....
        /*01bc*/ 	.word	0x0500000a


	//   ....[77]....
        /*01c0*/ 	.word	0x0500000a


	//   ....[78]....
        /*01c4*/ 	.word	0x0500000a


	//   ....[79]....
        /*01c8*/ 	.word	0x0500000a


	//   ....[80]....
        /*01cc*/ 	.word	0x0500000a


	//   ....[81]....
        /*01d0*/ 	.word	0x0500000a


	//   ....[82]....
        /*01d4*/ 	.word	0x0500000a


	//   ....[83]....
        /*01d8*/ 	.word	0x0500000a


	//   ....[84]....
        /*01dc*/ 	.word	0x0500000a


	//   ....[85]....
        /*01e0*/ 	.word	0x0500000a


	//   ....[86]....
        /*01e4*/ 	.word	0x0500000a


	//   ....[87]....
        /*01e8*/ 	.word	0x0500000a


	//   ....[88]....
        /*01ec*/ 	.word	0x0500000a


	//   ....[89]....
        /*01f0*/ 	.word	0x0500000a


	//   ....[90]....
        /*01f4*/ 	.word	0x0500000a


	//   ....[91]....
        /*01f8*/ 	.word	0x0500000a


	//   ....[92]....
        /*01fc*/ 	.word	0x0500000a


	//   ....[93]....
        /*0200*/ 	.word	0x0500000a


	//   ....[94]....
        /*0204*/ 	.word	0x0500000a


	//   ....[95]....
        /*0208*/ 	.word	0x0500000a


	//----- nvinfo : EIATTR_COOP_GROUP_INSTR_OFFSETS
	.align		4
.L_384:
        /*020c*/ 	.byte	0x04, 0x28
        /*020e*/ 	.short	(.L_386 - .L_385)


	//   ....[0]....
.L_385:
        /*0210*/ 	.word	0x000004d0


	//   ....[1]....
        /*0214*/ 	.word	0x000006f0


	//   ....[2]....
        /*0218*/ 	.word	0x00000710


	//   ....[3]....
        /*021c*/ 	.word	0x00000730


	//   ....[4]....
        /*0220*/ 	.word	0x00000750


	//   ....[5]....
        /*0224*/ 	.word	0x00000770


	//   ....[6]....
        /*0228*/ 	.word	0x00000b80


	//   ....[7]....
        /*022c*/ 	.word	0x00000ba0


	//   ....[8]....
        /*0230*/ 	.word	0x00000bc0


	//   ....[9]....
        /*0234*/ 	.word	0x00000be0


	//   ....[10]....
        /*0238*/ 	.word	0x00000c00


	//   ....[11]....
        /*023c*/ 	.word	0x00001000


	//   ....[12]....
        /*0240*/ 	.word	0x00001090


	//   ....[13]....
        /*0244*/ 	.word	0x000010f0


	//   ....[14]....
        /*0248*/ 	.word	0x00001160


	//   ....[15]....
        /*024c*/ 	.word	0x000011c0


	//   ....[16]....
        /*0250*/ 	.word	0x00001210


	//   ....[17]....
        /*0254*/ 	.word	0x00001270


	//   ....[18]....
        /*0258*/ 	.word	0x000012c0


	//   ....[19]....
        /*025c*/ 	.word	0x000012e0


	//   ....[20]....
        /*0260*/ 	.word	0x000013a0


	//   ....[21]....
        /*0264*/ 	.word	0x00001430


	//   ....[22]....
        /*0268*/ 	.word	0x00001480


	//   ....[23]....
        /*026c*/ 	.word	0x000014e0


	//   ....[24]....
        /*0270*/ 	.word	0x00001540


	//   ....[25]....
        /*0274*/ 	.word	0x00001580


	//   ....[26]....
        /*0278*/ 	.word	0x000015c0


	//   ....[27]....
        /*027c*/ 	.word	0x00001600


	//   ....[28]....
        /*0280*/ 	.word	0x00001610


	//   ....[29]....
        /*0284*/ 	.word	0x00001a50


	//   ....[30]....
        /*0288*/ 	.word	0x00002430


	//   ....[31]....
        /*028c*/ 	.word	0x00002650


	//   ....[32]....
        /*0290*/ 	.word	0x00002670


	//   ....[33]....
        /*0294*/ 	.word	0x00002690


	//   ....[34]....
        /*0298*/ 	.word	0x000026b0


	//   ....[35]....
        /*029c*/ 	.word	0x000026d0


	//   ....[36]....
        /*02a0*/ 	.word	0x00002a60


	//   ....[37]....
        /*02a4*/ 	.word	0x00002a80


	//   ....[38]....
        /*02a8*/ 	.word	0x00002aa0


	//   ....[39]....
        /*02ac*/ 	.word	0x00002ac0


	//   ....[40]....
        /*02b0*/ 	.word	0x00002ae0


	//   ....[41]....
        /*02b4*/ 	.word	0x00002ee0


	//   ....[42]....
        /*02b8*/ 	.word	0x00002f70


	//   ....[43]....
        /*02bc*/ 	.word	0x00002fd0


	//   ....[44]....
        /*02c0*/ 	.word	0x00003030


	//   ....[45]....
        /*02c4*/ 	.word	0x00003090


	//   ....[46]....
        /*02c8*/ 	.word	0x000030f0


	//   ....[47]....
        /*02cc*/ 	.word	0x00003140


	//   ....[48]....
        /*02d0*/ 	.word	0x000031b0


	//   ....[49]....
        /*02d4*/ 	.word	0x000031c0


	//   ....[50]....
        /*02d8*/ 	.word	0x00003280


	//   ....[51]....
        /*02dc*/ 	.word	0x00003310


	//   ....[52]....
        /*02e0*/ 	.word	0x00003360


	//   ....[53]....
        /*02e4*/ 	.word	0x000033d0


	//   ....[54]....
        /*02e8*/ 	.word	0x00003430


	//   ....[55]....
        /*02ec*/ 	.word	0x00003480


	//   ....[56]....
        /*02f0*/ 	.word	0x000034c0


	//   ....[57]....
        /*02f4*/ 	.word	0x00003520


	//   ....[58]....
        /*02f8*/ 	.word	0x00003530


	//   ....[59]....
        /*02fc*/ 	.word	0x000039a0


	//   ....[60]....
        /*0300*/ 	.word	0x00003f30


	//   ....[61]....
        /*0304*/ 	.word	0x00003fb0


	//   ....[62]....
        /*0308*/ 	.word	0x00004040


	//   ....[63]....
        /*030c*/ 	.word	0x00004120


	//   ....[64]....
        /*0310*/ 	.word	0x000041a0


	//   ....[65]....
        /*0314*/ 	.word	0x00004230


	//   ....[66]....
        /*0318*/ 	.word	0x000042b0


	//   ....[67]....
        /*031c*/ 	.word	0x00004330


	//   ....[68]....
        /*0320*/ 	.word	0x00004360


	//   ....[69]....
        /*0324*/ 	.word	0x00004430


	//   ....[70]....
        /*0328*/ 	.word	0x000044b0


	//   ....[71]....
        /*032c*/ 	.word	0x00004530


	//   ....[72]....
        /*0330*/ 	.word	0x000045e0


	//   ....[73]....
        /*0334*/ 	.word	0x00004670


	//   ....[74]....
        /*0338*/ 	.word	0x000046f0


	//   ....[75]....
        /*033c*/ 	.word	0x00004760


	//   ....[76]....
        /*0340*/ 	.word	0x000047e0


	//   ....[77]....
        /*0344*/ 	.word	0x00004840


	//   ....[78]....
        /*0348*/ 	.word	0x000048b0


	//   ....[79]....
        /*034c*/ 	.word	0x00004930


	//   ....[80]....
        /*0350*/ 	.word	0x000049d0


	//   ....[81]....
        /*0354*/ 	.word	0x00004a90


	//   ....[82]....
        /*0358*/ 	.word	0x00004b30


	//   ....[83]....
        /*035c*/ 	.word	0x00004bc0


	//   ....[84]....
        /*0360*/ 	.word	0x00004c50


	//   ....[85]....
        /*0364*/ 	.word	0x00004cc0


	//   ....[86]....
        /*0368*/ 	.word	0x00004cf0


	//   ....[87]....
        /*036c*/ 	.word	0x00004dc0


	//   ....[88]....
        /*0370*/ 	.word	0x00004e40


	//   ....[89]....
        /*0374*/ 	.word	0x00004ec0


	//   ....[90]....
        /*0378*/ 	.word	0x00004f80


	//   ....[91]....
        /*037c*/ 	.word	0x00005020


	//   ....[92]....
        /*0380*/ 	.word	0x000050b0


	//   ....[93]....
        /*0384*/ 	.word	0x00005140


	//   ....[94]....
        /*0388*/ 	.word	0x000051d0


	//   ....[95]....
        /*038c*/ 	.word	0x00005230


	//----- nvinfo : EIATTR_VRC_CTA_INIT_COUNT
	.align		4
.L_386:
        /*0390*/ 	.byte	0x02, 0x4a
	.zero		1
	.zero		1


	//----- nvinfo : EIATTR_EXIT_INSTR_OFFSETS
	.align		4
        /*0394*/ 	.byte	0x04, 0x1c
        /*0396*/ 	.short	(.L_388 - .L_387)


	//   ....[0]....
.L_387:
        /*0398*/ 	.word	0x00001ce0


	//   ....[1]....
        /*039c*/ 	.word	0x00001d10


	//   ....[2]....
        /*03a0*/ 	.word	0x00003ec0


	//   ....[3]....
        /*03a4*/ 	.word	0x00003ee0


	//----- nvinfo : EIATTR_MAX_THREADS
	.align		4
.L_388:
        /*03a8*/ 	.byte	0x04, 0x05
        /*03aa*/ 	.short	(.L_390 - .L_389)
.L_389:
        /*03ac*/ 	.word	0x000001a0
        /*03b0*/ 	.word	0x00000001
        /*03b4*/ 	.word	0x00000001


	//----- nvinfo : EIATTR_CRS_STACK_SIZE
	.align		4
.L_390:
        /*03b8*/ 	.byte	0x04, 0x1e
        /*03ba*/ 	.short	(.L_392 - .L_391)
.L_391:
        /*03bc*/ 	.word	0x00000000


	//----- nvinfo : EIATTR_CBANK_PARAM_SIZE
	.align		4
.L_392:
        /*03c0*/ 	.byte	0x03, 0x19
        /*03c2*/ 	.short	0x0038


	//----- nvinfo : EIATTR_PARAM_CBANK
	.align		4
        /*03c4*/ 	.byte	0x04, 0x0a
        /*03c6*/ 	.short	(.L_394 - .L_393)
	.align		4
.L_393:
        /*03c8*/ 	.word	index@(.nv.constant0._ZN3cub18CUB_300001_SM_10006detail4scan16DeviceScanKernelINS2_10policy_hubIiiimN4cuda3std3__44plusIvEEE10Policy1000EN6thrust24THRUST_300001_SM_1000_NS10device_ptrIiEESF_NS0_13ScanTileStateIiLb1EEES9_NS1_10InputValueIiPiEEmiLb0EiEEvT0_T1_T2_iT3_T4_T5_)
        /*03cc*/ 	.short	0x0380
        /*03ce*/ 	.short	0x0038


	//----- nvinfo : EIATTR_SW_WAR
	.align		4
.L_394:
        /*03d0*/ 	.byte	0x04, 0x36
        /*03d2*/ 	.short	(.L_396 - .L_395)
.L_395:
        /*03d4*/ 	.word	0x00000008
.L_396:


//--------------------- .nv.info._ZN3cub18CUB_300001_SM_10006detail4scan16DeviceScanKernelINS2_10policy_hubIiiijN4cuda3std3__44plusIvEEE10Policy1000EN6thrust24THRUST_300001_SM_1000_NS10device_ptrIiEESF_NS0_13ScanTileStateIiLb1EEES9_NS1_10InputValueIiPiEEjiLb0EiEEvT0_T1_T2_iT3_T4_T5_ --------------------------
	.section	.nv.info._ZN3cub18CUB_300001_SM_10006detail4scan16DeviceScanKernelINS2_10policy_hubIiiijN4cuda3std3__44plusIvEEE10Policy1000EN6thrust24THRUST_300001_SM_1000_NS10device_ptrIiEESF_NS0_13ScanTileStateIiLb1EEES9_NS1_10InputValueIiPiEEjiLb0EiEEvT0_T1_T2_iT3_T4_T5_,"",@"SHT_CUDA_INFO"
	.sectionflags	@""
	.align	4


	//----- nvinfo : EIATTR_CUDA_API_VERSION
	.align		4
        /*0000*/ 	.byte	0x04, 0x37
        /*0002*/ 	.short	(.L_398 - .L_397)
.L_397:
        /*0004*/ 	.word	0x00000082


	//----- nvinfo : EIATTR_KPARAM_INFO
	.align		4
.L_398:
        /*0008*/ 	.byte	0x04, 0x17
        /*000a*/ 	.short	(.L_400 - .L_399)
.L_399:
        /*000c*/ 	.word	0x00000000
        /*0010*/ 	.short	0x0006
        /*0012*/ 	.short	0x0030
        /*0014*/ 	.byte	0x00, 0xf0, 0x11, 0x00


	//----- nvinfo : EIATTR_KPARAM_INFO
	.align		4
.L_400:
        /*0018*/ 	.byte	0x04, 0x17
        /*001a*/ 	.short	(.L_402 - .L_401)
.L_401:
        /*001c*/ 	.word	0x00000000
        /*0020*/ 	.short	0x0005
        /*0022*/ 	.short	0x0020
        /*0024*/ 	.byte	0x00, 0xf0, 0x41, 0x00


	//----- nvinfo : EIATTR_KPARAM_INFO
	.align		4
.L_402:
        /*0028*/ 	.byte	0x04, 0x17
        /*002a*/ 	.short	(.L_404 - .L_403)
.L_403:
        /*002c*/ 	.word	0x00000000
        /*0030*/ 	.short	0x0004
        /*0032*/ 	.short	0x001c
        /*0034*/ 	.byte	0x00, 0xf0, 0x05, 0x00


	//----- nvinfo : EIATTR_KPARAM_INFO
	.align		4
.L_404:
        /*0038*/ 	.byte	0x04, 0x17
        /*003a*/ 	.short	(.L_406 - .L_405)
.L_405:
        /*003c*/ 	.word	0x00000000
        /*0040*/ 	.short	0x0003
        /*0042*/ 	.short	0x0018
        /*0044*/ 	.byte	0x00, 0xf0, 0x11, 0x00


	//----- nvinfo : EIATTR_KPARAM_INFO
	.align		4
.L_406:
        /*0048*/ 	.byte	0x04, 0x17
        /*004a*/ 	.short	(.L_408 - .L_407)
.L_407:
        /*004c*/ 	.word	0x00000000
        /*0050*/ 	.short	0x0002
        /*0052*/ 	.short	0x0010
        /*0054*/ 	.byte	0x00, 0xf0, 0x21, 0x00


	//----- nvinfo : EIATTR_KPARAM_INFO
	.align		4
.L_408:
        /*0058*/ 	.byte	0x04, 0x17
        /*005a*/ 	.short	(.L_410 - .L_409)
.L_409:
        /*005c*/ 	.word	0x00000000
        /*0060*/ 	.short	0x0001
        /*0062*/ 	.short	0x0008
        /*0064*/ 	.byte	0x00, 0xf0, 0x21, 0x00


	//----- nvinfo : EIATTR_KPARAM_INFO
	.align		4
.L_410:
        /*0068*/ 	.byte	0x04, 0x17
        /*006a*/ 	.short	(.L_412 - .L_411)
.L_411:
        /*006c*/ 	.word	0x00000000
        /*0070*/ 	.short	0x0000
        /*0072*/ 	.short	0x0000
        /*0074*/ 	.byte	0x00, 0xf0, 0x21, 0x00


	//----- nvinfo : EIATTR_SPARSE_MMA_MASK
	.align		4
.L_412:
        /*0078*/ 	.byte	0x03, 0x50
        /*007a*/ 	.short	0x0000


	//----- nvinfo : EIATTR_MAXREG_COUNT
	.align		4
        /*007c*/ 	.byte	0x03, 0x1b
        /*007e*/ 	.short	0x00a8


	//----- nvinfo : EIATTR_NUM_BARRIERS
	.align		4
        /*0080*/ 	.byte	0x02, 0x4c
        /*0082*/ 	.byte	0x01
	.zero		1


	//----- nvinfo : EIATTR_MERCURY_ISA_VERSION
	.align		4
        /*0084*/ 	.byte	0x03, 0x5f
        /*0086*/ 	.short	0x0101


	//----- nvinfo : EIATTR_UNUSED_LOAD_BYTE_OFFSET
	.align		4
        /*0088*/ 	.byte	0x04, 0x44
        /*008a*/ 	.short	(.L_414 - .L_413)


	//   ....[0]....
.L_413:
        /*008c*/ 	.word	0x00002a80
        /*0090*/ 	.word	0x00000fff


	//----- nvinfo : EIATTR_COOP_GROUP_MASK_REGIDS
	.align		4
.L_414:
        /*0094*/ 	.byte	0x04, 0x29
        /*0096*/ 	.short	(.L_416 - .L_415)


	//   ....[0]....
.L_415:
        /*0098*/ 	.word	0xffffffff


	//   ....[1]....
        /*009c*/ 	.word	0xffffffff


	//   ....[2]....
        /*00a0*/ 	.word	0xffffffff


	//   ....[3]....
        /*00a4*/ 	.word	0xffffffff


	//   ....[4]....
        /*00a8*/ 	.word	0xffffffff


	//   ....[5]....
        /*00ac*/ 	.word	0xffffffff


	//   ....[6]....
        /*00b0*/ 	.word	0xffffffff


	//   ....[7]....
        /*00b4*/ 	.word	0xffffffff


	//   ....[8]....
        /*00b8*/ 	.word	0xffffffff


	//   ....[9]....
        /*00bc*/ 	.word	0xffffffff


	//   ....[10]....
        /*00c0*/ 	.word	0xffffffff


	//   ....[11]....
        /*00c4*/ 	.word	0xffffffff


	//   ....[12]....
        /*00c8*/ 	.word	0xffffffff


	//   ....[13]....
        /*00cc*/ 	.word	0xffffffff


	//   ....[14]....
        /*00d0*/ 	.word	0xffffffff


	//   ....[15]....
        /*00d4*/ 	.word	0xffffffff


	//   ....[16]....
        /*00d8*/ 	.word	0xffffffff


	//   ....[17]....
        /*00dc*/ 	.word	0xffffffff


	//   ....[18]....
        /*00e0*/ 	.word	0xffffffff


	//   ....[19]....
        /*00e4*/ 	.word	0xffffffff


	//   ....[20]....
        /*00e8*/ 	.word	0xffffffff


	//   ....[21]....
        /*00ec*/ 	.word	0xffffffff


	//   ....[22]....
        /*00f0*/ 	.word	0xffffffff


	//   ....[23]....
        /*00f4*/ 	.word	0xffffffff


	//   ....[24]....
        /*00f8*/ 	.word	0xffffffff


	//   ....[25]....
        /*00fc*/ 	.word	0xffffffff


	//   ....[26]....
        /*0100*/ 	.word	0xffffffff


	//   ....[27]....
        /*0104*/ 	.word	0xffffffff


	//   ....[28]....
        /*0108*/ 	.word	0xffffffff


	//   ....[29]....
        /*010c*/ 	.word	0xffffffff


	//   ....[30]....
        /*0110*/ 	.word	0xffffffff


	//   ....[31]....
        /*0114*/ 	.word	0xffffffff


	//   ....[32]....
        /*0118*/ 	.word	0xffffffff


	//   ....[33]....
        /*011c*/ 	.word	0xffffffff


	//   ....[34]....
        /*0120*/ 	.word	0xffffffff


	//   ....[35]....
        /*0124*/ 	.word	0xffffffff


	//   ....[36]....
        /*0128*/ 	.word	0xffffffff


	//   ....[37]....
        /*012c*/ 	.word	0xffffffff


	//   ....[38]....
        /*0130*/ 	.word	0xffffffff


	//   ....[39]....
        /*0134*/ 	.word	0xffffffff


	//   ....[40]....
        /*0138*/ 	.word	0xffffffff


	//   ....[41]....
        /*013c*/ 	.word	0xffffffff


	//   ....[42]....
        /*0140*/ 	.word	0xffffffff


	//   ....[43]....
        /*0144*/ 	.word	0xffffffff


	//   ....[44]....
        /*0148*/ 	.word	0xffffffff


	//   ....[45]....
        /*014c*/ 	.word	0xffffffff


	//   ....[46]....
        /*0150*/ 	.word	0xffffffff


	//   ....[47]....
        /*0154*/ 	.word	0xffffffff


	//   ....[48]....
        /*0158*/ 	.word	0xffffffff


	//   ....[49]....
        /*015c*/ 	.word	0xffffffff


	//   ....[50]....
        /*0160*/ 	.word	0xffffffff


	//   ....[51]....
        /*0164*/ 	.word	0xffffffff


	//   ....[52]....
        /*0168*/ 	.word	0xffffffff


	//   ....[53]....
        /*016c*/ 	.word	0xffffffff


	//   ....[54]....
        /*0170*/ 	.word	0xffffffff


	//   ....[55]....
        /*0174*/ 	.word	0xffffffff


	//   ....[56]....
        /*0178*/ 	.word	0xffffffff


	//   ....[57]....
        /*017c*/ 	.word	0xffffffff


	//   ....[58]....
        /*0180*/ 	.word	0xffffffff


	//   ....[59]....
        /*0184*/ 	.word	0xffffffff


	//   ....[60]....
        /*0188*/ 	.word	0x05000015


	//   ....[61]....
        /*018c*/ 	.word	0x05000015


	//   ....[62]....
        /*0190*/ 	.word	0x05000015


	//   ....[63]....
        /*0194*/ 	.word	0x05000015


	//   ....[64]....
        /*0198*/ 	.word	0x05000015


	//   ....[65]....
        /*019c*/ 	.word	0x05000015


	//   ....[66]....
        /*01a0*/ 	.word	0x05000015


	//   ....[67]....
        /*01a4*/ 	.word	0x05000015


	//   ....[68]....
        /*01a8*/ 	.word	0x05000015


	//   ....[69]....
        /*01ac*/ 	.word	0x05000015


	//   ....[70]....
        /*01b0*/ 	.word	0x05000015


	//   ....[71]....
        /*01b4*/ 	.word	0x05000015


	//   ....[72]....
        /*01b8*/ 	.word	0x05000015


	//   ....[73]....
        /*01bc*/ 	.word	0x05000015


	//   ....[74]....
        /*01c0*/ 	.word	0x05000015


	//   ....[75]....
        /*01c4*/ 	.word	0x05000015


	//   ....[76]....
        /*01c8*/ 	.word	0x05000015


	//   ....[77]....
        /*01cc*/ 	.word	0x05000015


	//   ....[78]....
        /*01d0*/ 	.word	0x05000015


	//   ....[79]....
        /*01d4*/ 	.word	0x05000015


	//   ....[80]....
        /*01d8*/ 	.word	0x05000015


	//   ....[81]....
        /*01dc*/ 	.word	0x05000015


	//   ....[82]....
        /*01e0*/ 	.word	0x05000015


	//   ....[83]....
        /*01e4*/ 	.word	0x05000015


	//   ....[84]....
        /*01e8*/ 	.word	0x05000015


	//   ....[85]....
        /*01ec*/ 	.word	0x05000015


	//   ....[86]....
        /*01f0*/ 	.word	0x05000015


	//   ....[87]....
        /*01f4*/ 	.word	0x05000015


	//   ....[88]....
        /*01f8*/ 	.word	0x05000015


	//   ....[89]....
        /*01fc*/ 	.word	0x05000015


	//   ....[90]....
        /*0200*/ 	.word	0x05000015


	//   ....[91]....
        /*0204*/ 	.word	0x05000015


	//   ....[92]....
        /*0208*/ 	.word	0x05000015


	//   ....[93]....
        /*020c*/ 	.word	0x05000015


	//   ....[94]....
        /*0210*/ 	.word	0x05000015


	//   ....[95]....
        /*0214*/ 	.word	0x05000015


	//----- nvinfo : EIATTR_COOP_GROUP_INSTR_OFFSETS
	.align		4
.L_416:
        /*0218*/ 	.byte	0x04, 0x28
        /*021a*/ 	.short	(.L_418 - .L_417)


	//   ....[0]....
.L_417:
        /*021c*/ 	.word	0x00000510


	//   ....[1]....
        /*0220*/ 	.word	0x000006d0


	//   ....[2]....
        /*0224*/ 	.word	0x000006f0


	//   ....[3]....
        /*0228*/ 	.word	0x00000710


	//   ....[4]....
        /*022c*/ 	.word	0x00000730


	//   ....[5]....
        /*0230*/ 	.word	0x00000750


	//   ....[6]....
        /*0234*/ 	.word	0x00000b40


	//   ....[7]....
        /*0238*/ 	.word	0x00000b60


	//   ....[8]....
        /*023c*/ 	.word	0x00000b80


	//   ....[9]....
        /*0240*/ 	.word	0x00000ba0


	//   ....[10]....
        /*0244*/ 	.word	0x00000bc0


	//   ....[11]....
        /*0248*/ 	.word	0x00000f70


	//   ....[12]....
        /*024c*/ 	.word	0x00001140


	//   ....[13]....
        /*0250*/ 	.word	0x000011a0


	//   ....[14]....
        /*0254*/ 	.word	0x00001240


	//   ....[15]....
        /*0258*/ 	.word	0x000012b0


	//   ....[16]....
        /*025c*/ 	.word	0x00001300


	//   ....[17]....
        /*0260*/ 	.word	0x00001340


	//   ....[18]....
        /*0264*/ 	.word	0x00001380


	//   ....[19]....
        /*0268*/ 	.word	0x00001390


	//   ....[20]....
        /*026c*/ 	.word	0x00001470


	//   ....[21]....
        /*0270*/ 	.word	0x00001640


	//   ....[22]....
        /*0274*/ 	.word	0x00001690


	//   ....[23]....
        /*0278*/ 	.word	0x000016f0


	//   ....[24]....
        /*027c*/ 	.word	0x00001750


	//   ....[25]....
        /*0280*/ 	.word	0x00001790


	//   ....[26]....
        /*0284*/ 	.word	0x000017d0


	//   ....[27]....
        /*0288*/ 	.word	0x00001810


	//   ....[28]....
        /*028c*/ 	.word	0x00001820


	//   ....[29]....
        /*0290*/ 	.word	0x00001cd0


	//   ....[30]....
        /*0294*/ 	.word	0x000027b0


	//   ....[31]....
        /*0298*/ 	.word	0x00002970


	//   ....[32]....
        /*029c*/ 	.word	0x00002990


	//   ....[33]....
        /*02a0*/ 	.word	0x000029b0


	//   ....[34]....
        /*02a4*/ 	.word	0x000029d0


	//   ....[35]....
        /*02a8*/ 	.word	0x000029f0


	//   ....[36]....
        /*02ac*/ 	.word	0x00002d70


	//   ....[37]....
        /*02b0*/ 	.word	0x00002d90


	//   ....[38]....
        /*02b4*/ 	.word	0x00002db0


	//   ....[39]....
        /*02b8*/ 	.word	0x00002dd0


	//   ....[40]....
        /*02bc*/ 	.word	0x00002df0


	//   ....[41]....
        /*02c0*/ 	.word	0x000031a0


	//   ....[42]....
        /*02c4*/ 	.word	0x00003370


	//   ....[43]....
        /*02c8*/ 	.word	0x000033d0


	//   ....[44]....
        /*02cc*/ 	.word	0x00003440


	//   ....[45]....
        /*02d0*/ 	.word	0x000034b0


	//   ....[46]....
        /*02d4*/ 	.word	0x00003500


	//   ....[47]....
        /*02d8*/ 	.word	0x00003550


	//   ....[48]....
        /*02dc*/ 	.word	0x000035b0


	//   ....[49]....
        /*02e0*/ 	.word	0x000035c0


	//   ....[50]....
        /*02e4*/ 	.word	0x00003680


	//   ....[51]....
        /*02e8*/ 	.word	0x00003850


	//   ....[52]....
        /*02ec*/ 	.word	0x000038a0


	//   ....[53]....
        /*02f0*/ 	.word	0x00003910


	//   ....[54]....
        /*02f4*/ 	.word	0x00003970


	//   ....[55]....
        /*02f8*/ 	.word	0x000039c0


	//   ....[56]....
        /*02fc*/ 	.word	0x00003a20


	//   ....[57]....
        /*0300*/ 	.word	0x00003a60


	//   ....[58]....
        /*0304*/ 	.word	0x00003a70


	//   ....[59]....
        /*0308*/ 	.word	0x00003ee0


	//   ....[60]....
        /*030c*/ 	.word	0x00004560


	//   ....[61]....
        /*0310*/ 	.word	0x000045e0


	//   ....[62]....
        /*0314*/ 	.word	0x00004670


	//   ....[63]....
        /*0318*/ 	.word	0x00004760


	//   ....[64]....
        /*031c*/ 	.word	0x00004800


	//   ....[65]....
        /*0320*/ 	.word	0x00004880


	//   ....[66]....
        /*0324*/ 	.word	0x00004910


	//   ....[67]....
        /*0328*/ 	.word	0x00004990


	//   ....[68]....
        /*032c*/ 	.word	0x000049c0


	//   ....[69]....
        /*0330*/ 	.word	0x00004a70


	//   ....[70]....
        /*0334*/ 	.word	0x00004af0


	//   ....[71]....
        /*0338*/ 	.word	0x00004b70


	//   ....[72]....
        /*033c*/ 	.word	0x00004c30


	//   ....[73]....
        /*0340*/ 	.word	0x00004cc0


	//   ....[74]....
        /*0344*/ 	.word	0x00004d40


	//   ....[75]....
        /*0348*/ 	.word	0x00004dc0


	//   ....[76]....
        /*034c*/ 	.word	0x00004e40


	//   ....[77]....
        /*0350*/ 	.word	0x00004ea0


	//   ....[78]....
        /*0354*/ 	.word	0x00004f10


	//   ....[79]....
        /*0358*/ 	.word	0x00004f90


	//   ....[80]....
        /*035c*/ 	.word	0x00005020


	//   ....[81]....
        /*0360*/ 	.word	0x000050d0


	//   ....[82]....
        /*0364*/ 	.word	0x00005180


	//   ....[83]....
        /*0368*/ 	.word	0x00005210


	//   ....[84]....
        /*036c*/ 	.word	0x000052a0


	//   ....[85]....
        /*0370*/ 	.word	0x00005340


	//   ....[86]....
        /*0374*/ 	.word	0x00005370


	//   ....[87]....
        /*0378*/ 	.word	0x00005420


	//   ....[88]....
        /*037c*/ 	.word	0x000054a0


	//   ....[89]....
        /*0380*/ 	.word	0x00005520


	//   ....[90]....
        /*0384*/ 	.word	0x000055e0


	//   ....[91]....
        /*0388*/ 	.word	0x00005690


	//   ....[92]....
        /*038c*/ 	.word	0x00005720


	//   ....[93]....
        /*0390*/ 	.word	0x000057a0


	//   ....[94]....
        /*0394*/ 	.word	0x00005830


	//   ....[95]....
        /*0398*/ 	.word	0x00005890


	//----- nvinfo : EIATTR_VRC_CTA_INIT_COUNT
	.align		4
.L_418:
        /*039c*/ 	.byte	0x02, 0x4a
	.zero		1
	.zero		1


	//----- nvinfo : EIATTR_EXIT_INSTR_OFFSETS
	.align		4
        /*03a0*/ 	.byte	0x04, 0x1c
        /*03a2*/ 	.short	(.L_420 - .L_419)


	//   ....[0]....
.L_419:
        /*03a4*/ 	.word	0x00001fa0


	//   ....[1]....
        /*03a8*/ 	.word	0x00001fc0


	//   ....[2]....
        /*03ac*/ 	.word	0x000044f0


	//   ....[3]....
        /*03b0*/ 	.word	0x00004510


	//----- nvinfo : EIATTR_MAX_THREADS
	.align		4
.L_420:
        /*03b4*/ 	.byte	0x04, 0x05
        /*03b6*/ 	.short	(.L_422 - .L_421)
.L_421:
        /*03b8*/ 	.word	0x00000180
        /*03bc*/ 	.word	0x00000001
        /*03c0*/ 	.word	0x00000001


	//----- nvinfo : EIATTR_CRS_STACK_SIZE
	.align		4
.L_422:
        /*03c4*/ 	.byte	0x04, 0x1e
        /*03c6*/ 	.short	(.L_424 - .L_423)
.L_423:
        /*03c8*/ 	.word	0x00000000


	//----- nvinfo : EIATTR_CBANK_PARAM_SIZE
	.align		4
.L_424:
        /*03cc*/ 	.byte	0x03, 0x19
        /*03ce*/ 	.short	0x0034


	//----- nvinfo : EIATTR_PARAM_CBANK
	.align		4
        /*03d0*/ 	.byte	0x04, 0x0a
        /*03d2*/ 	.short	(.L_426 - .L_425)
	.align		4
.L_425:
        /*03d4*/ 	.word	index@(.nv.constant0._ZN3cub18CUB_300001_SM_10006detail4scan16DeviceScanKernelINS2_10policy_hubIiiijN4cuda3std3__44plusIvEEE10Policy1000EN6thrust24THRUST_300001_SM_1000_NS10device_ptrIiEESF_NS0_13ScanTileStateIiLb1EEES9_NS1_10InputValueIiPiEEjiLb0EiEEvT0_T1_T2_iT3_T4_T5_)
        /*03d8*/ 	.short	0x0380
        /*03da*/ 	.short	0x0034


	//----- nvinfo : EIATTR_SW_WAR
	.align		4
.L_426:
        /*03dc*/ 	.byte	0x04, 0x36
        /*03de*/ 	.short	(.L_428 - .L_427)
.L_427:
        /*03e0*/ 	.word	0x00000008
.L_428:


//--------------------- .nv.info._ZN3cub18CUB_300001_SM_10006detail4scan20DeviceScanInitKernelINS0_13ScanTileStateIiLb1EEEEEvT_i --------------------------
	.section	.nv.info._ZN3cub18CUB_300001_SM_10006detail4scan20DeviceScanInitKernelINS0_13ScanTileStateIiLb1EEEEEvT_i,"",@"SHT_CUDA_INFO"
	.sectionflags	@""
	.align	4


	//----- nvinfo : EIATTR_CUDA_API_VERSION
	.align		4
        /*0000*/ 	.byte	0x04, 0x37
        /*0002*/ 	.short	(.L_430 - .L_429)
.L_429:
        /*0004*/ 	.word	0x00000082


	//----- nvinfo : EIATTR_KPARAM_INFO
	.align		4
.L_430:
        /*0008*/ 	.byte	0x04, 0x17
        /*000a*/ 	.short	(.L_432 - .L_431)
.L_431:
        /*000c*/ 	.word	0x00000000
        /*0010*/ 	.short	0x0001
        /*0012*/ 	.short	0x0008
        /*0014*/ 	.byte	0x00, 0xf0, 0x11, 0x00


	//----- nvinfo : EIATTR_KPARAM_INFO
	.align		4
.L_432:
        /*0018*/ 	.byte	0x04, 0x17
        /*001a*/ 	.short	(.L_434 - .L_433)
.L_433:
        /*001c*/ 	.word	0x00000000
        /*0020*/ 	.short	0x0000
        /*0022*/ 	.short	0x0000
        /*0024*/ 	.byte	0x00, 0xf0, 0x21, 0x00


	//----- nvinfo : EIATTR_SPARSE_MMA_MASK
	.align		4
.L_434:
        /*0028*/ 	.byte	0x03, 0x50
        /*002a*/ 	.short	0x0000


	//----- nvinfo : EIATTR_MAXREG_COUNT
	.align		4
        /*002c*/ 	.byte	0x03, 0x1b
        /*002e*/ 	.short	0x00ff


	//----- nvinfo : EIATTR_MERCURY_ISA_VERSION
	.align		4
        /*0030*/ 	.byte	0x03, 0x5f
        /*0032*/ 	.short	0x0101


	//----- nvinfo : EIATTR_VRC_CTA_INIT_COUNT
	.align		4
        /*0034*/ 	.byte	0x02, 0x4a
	.zero		1
	.zero		1


	//----- nvinfo : EIATTR_EXIT_INSTR_OFFSETS
	.align		4
        /*0038*/ 	.byte	0x04, 0x1c
        /*003a*/ 	.short	(.L_436 - .L_435)


	//   ....[0]....
.L_435:
        /*003c*/ 	.word	0x000000f0


	//   ....[1]....
        /*0040*/ 	.word	0x00000130


	//----- nvinfo : EIATTR_CBANK_PARAM_SIZE
	.align		4
.L_436:
        /*0044*/ 	.byte	0x03, 0x19
        /*0046*/ 	.short	0x000c


	//----- nvinfo : EIATTR_PARAM_CBANK
	.align		4
        /*0048*/ 	.byte	0x04, 0x0a
        /*004a*/ 	.short	(.L_438 - .L_437)
	.align		4
.L_437:
        /*004c*/ 	.word	index@(.nv.constant0._ZN3cub18CUB_300001_SM_10006detail4scan20DeviceScanInitKernelINS0_13ScanTileStateIiLb1EEEEEvT_i)
        /*0050*/ 	.short	0x0380
        /*0052*/ 	.short	0x000c


	//----- nvinfo : EIATTR_SW_WAR
	.align		4
.L_438:
        /*0054*/ 	.byte	0x04, 0x36
        /*0056*/ 	.short	(.L_440 - .L_439)
.L_439:
        /*0058*/ 	.word	0x00000008
.L_440:


//--------------------- .nv.info._ZN3cub18CUB_300001_SM_10006detail11EmptyKernelIvEEvv --------------------------
	.section	.nv.info._ZN3cub18CUB_300001_SM_10006detail11EmptyKernelIvEEvv,"",@"SHT_CUDA_INFO"
	.sectionflags	@""
	.align	4


	//----- nvinfo : EIATTR_CUDA_API_VERSION
	.align		4
        /*0000*/ 	.byte	0x04, 0x37
        /*0002*/ 	.short	(.L_442 - .L_441)
.L_441:
        /*0004*/ 	.word	0x00000082


	//----- nvinfo : EIATTR_SPARSE_MMA_MASK
	.align		4
.L_442:
        /*0008*/ 	.byte	0x03, 0x50
        /*000a*/ 	.short	0x0000


	//----- nvinfo : EIATTR_MAXREG_COUNT
	.align		4
        /*000c*/ 	.byte	0x03, 0x1b
        /*000e*/ 	.short	0x00ff


	//----- nvinfo : EIATTR_MERCURY_ISA_VERSION
	.align		4
        /*0010*/ 	.byte	0x03, 0x5f
        /*0012*/ 	.short	0x0101


	//----- nvinfo : EIATTR_VRC_CTA_INIT_COUNT
	.align		4
        /*0014*/ 	.byte	0x02, 0x4a
	.zero		1
	.zero		1


	//----- nvinfo : EIATTR_EXIT_INSTR_OFFSETS
	.align		4
        /*0018*/ 	.byte	0x04, 0x1c
        /*001a*/ 	.short	(.L_444 - .L_443)


	//   ....[0]....
.L_443:
        /*001c*/ 	.word	0x00000010


	//----- nvinfo : EIATTR_SW_WAR
	.align		4
.L_444:
        /*0020*/ 	.byte	0x04, 0x36
        /*0022*/ 	.short	(.L_446 - .L_445)
.L_445:
        /*0024*/ 	.word	0x00000008
.L_446:


//--------------------- .nv.info.relabel_communities_kernel --------------------------
	.section	.nv.info.relabel_communities_kernel,"",@"SHT_CUDA_INFO"
	.sectionflags	@""
	.align	4


	//----- nvinfo : EIATTR_CUDA_API_VERSION
	.align		4
        /*0000*/ 	.byte	0x04, 0x37
        /*0002*/ 	.short	(.L_448 - .L_447)
.L_447:
        /*0004*/ 	.word	0x00000082


	//----- nvinfo : EIATTR_KPARAM_INFO
	.align		4
.L_448:
        /*0008*/ 	.byte	0x04, 0x17
        /*000a*/ 	.short	(.L_450 - .L_449)
.L_449:
        /*000c*/ 	.word	0x00000000
        /*0010*/ 	.short	0x0002
        /*0012*/ 	.short	0x0010
        /*0014*/ 	.byte	0x00, 0xf0, 0x11, 0x00


	//----- nvinfo : EIATTR_KPARAM_INFO
	.align		4
.L_450:
        /*0018*/ 	.byte	0x04, 0x17
        /*001a*/ 	.short	(.L_452 - .L_451)
.L_451:
        /*001c*/ 	.word	0x00000000
        /*0020*/ 	.short	0x0001
        /*0022*/ 	.short	0x0008
        /*0024*/ 	.byte	0x00, 0xf5, 0x21, 0x00


	//----- nvinfo : EIATTR_KPARAM_INFO
	.align		4
.L_452:
        /*0028*/ 	.byte	0x04, 0x17
        /*002a*/ 	.short	(.L_454 - .L_453)
.L_453:
        /*002c*/ 	.word	0x00000000
        /*0030*/ 	.short	0x0000
        /*0032*/ 	.short	0x0000
        /*0034*/ 	.byte	0x00, 0xf5, 0x21, 0x00


	//----- nvinfo : EIATTR_SPARSE_MMA_MASK
	.align		4
.L_454:
        /*0038*/ 	.byte	0x03, 0x50
        /*003a*/ 	.short	0x0000


	//----- nvinfo : EIATTR_MAXREG_COUNT
	.align		4
        /*003c*/ 	.byte	0x03, 0x1b
        /*003e*/ 	.short	0x00ff


	//----- nvinfo : EIATTR_MERCURY_ISA_VERSION
	.align		4
        /*0040*/ 	.byte	0x03, 0x5f
        /*0042*/ 	.short	0x0101


	//----- nvinfo : EIATTR_VRC_CTA_INIT_COUNT
	.align		4
        /*0044*/ 	.byte	0x02, 0x4a
	.zero		1
	.zero		1


	//----- nvinfo : EIATTR_EXIT_INSTR_OFFSETS
	.align		4
        /*0048*/ 	.byte	0x04, 0x1c
        /*004a*/ 	.short	(.L_456 - .L_455)


	//   ....[0]....
.L_455:
        /*004c*/ 	.word	0x00000070


	//   ....[1]....
        /*0050*/ 	.word	0x000000d0


	//   ....[2]....
        /*0054*/ 	.word	0x00000120


	//----- nvinfo : EIATTR_CBANK_PARAM_SIZE
	.align		4
.L_456:
        /*0058*/ 	.byte	0x03, 0x19
        /*005a*/ 	.short	0x0014


	//----- nvinfo : EIATTR_PARAM_CBANK
	.align		4
        /*005c*/ 	.byte	0x04, 0x0a
        /*005e*/ 	.short	(.L_458 - .L_457)
	.align		4
.L_457:
        /*0060*/ 	.word	index@(.nv.constant0.relabel_communities_kernel)
        /*0064*/ 	.short	0x0380
        /*0066*/ 	.short	0x0014


	//----- nvinfo : EIATTR_SW_WAR
	.align		4
.L_458:
        /*0068*/ 	.byte	0x04, 0x36
        /*006a*/ 	.short	(.L_460 - .L_459)
.L_459:
        /*006c*/ 	.word	0x00000008
.L_460:


//--------------------- .nv.info.count_community_sizes_kernel --------------------------
	.section	.nv.info.count_community_sizes_kernel,"",@"SHT_CUDA_INFO"
	.sectionflags	@""
	.align	4


	//----- nvinfo : EIATTR_CUDA_API_VERSION
	.align		4
        /*0000*/ 	.byte	0x04, 0x37
        /*0002*/ 	.short	(.L_462 - .L_461)
.L_461:
        /*0004*/ 	.word	0x00000082


	//----- nvinfo : EIATTR_KPARAM_INFO
	.align		4
.L_462:
        /*0008*/ 	.byte	0x04, 0x17
        /*000a*/ 	.short	(.L_464 - .L_463)
.L_463:
        /*000c*/ 	.word	0x00000000
        /*0010*/ 	.short	0x0003
        /*0012*/ 	.short	0x0014
        /*0014*/ 	.byte	0x00, 0xf0, 0x11, 0x00


	//----- nvinfo : EIATTR_KPARAM_INFO
	.align		4
.L_464:
        /*0018*/ 	.byte	0x04, 0x17
        /*001a*/ 	.short	(.L_466 - .L_465)
.L_465:
        /*001c*/ 	.word	0x00000000
        /*0020*/ 	.short	0x0002
        /*0022*/ 	.short	0x0010
        /*0024*/ 	.byte	0x00, 0xf0, 0x11, 0x00


	//----- nvinfo : EIATTR_KPARAM_INFO
	.align		4
.L_466:
        /*0028*/ 	.byte	0x04, 0x17
        /*002a*/ 	.short	(.L_468 - .L_467)
.L_467:
        /*002c*/ 	.word	0x00000000
        /*0030*/ 	.short	0x0001
        /*0032*/ 	.short	0x0008
        /*0034*/ 	.byte	0x00, 0xf5, 0x21, 0x00


	//----- nvinfo : EIATTR_KPARAM_INFO
	.align		4
.L_468:
        /*0038*/ 	.byte	0x04, 0x17
        /*003a*/ 	.short	(.L_470 - .L_469)
.L_469:
        /*003c*/ 	.word	0x00000000
        /*0040*/ 	.short	0x0000
        /*0042*/ 	.short	0x0000
        /*0044*/ 	.byte	0x00, 0xf5, 0x21, 0x00


	//----- nvinfo : EIATTR_SPARSE_MMA_MASK
	.align		4
.L_470:
        /*0048*/ 	.byte	0x03, 0x50
        /*004a*/ 	.short	0x0000


	//----- nvinfo : EIATTR_MAXREG_COUNT
	.align		4
        /*004c*/ 	.byte	0x03, 0x1b
        /*004e*/ 	.short	0x00ff


	//----- nvinfo : EIATTR_MERCURY_ISA_VERSION
	.align		4
        /*0050*/ 	.byte	0x03, 0x5f
        /*0052*/ 	.short	0x0101


	//----- nvinfo : EIATTR_VRC_CTA_INIT_COUNT
	.align		4
        /*0054*/ 	.byte	0x02, 0x4a
	.zero		1
	.zero		1


	//----- nvinfo : EIATTR_EXIT_INSTR_OFFSETS
	.align		4
        /*0058*/ 	.byte	0x04, 0x1c
        /*005a*/ 	.short	(.L_472 - .L_471)


	//   ....[0]....
.L_471:
        /*005c*/ 	.word	0x00000070


	//   ....[1]....
        /*0060*/ 	.word	0x000000f0


	//   ....[2]....
        /*0064*/ 	.word	0x00000140


	//----- nvinfo : EIATTR_CBANK_PARAM_SIZE
	.align		4
.L_472:
        /*0068*/ 	.byte	0x03, 0x19
        /*006a*/ 	.short	0x0018


	//----- nvinfo : EIATTR_PARAM_CBANK
	.align		4
        /*006c*/ 	.byte	0x04, 0x0a
        /*006e*/ 	.short	(.L_474 - .L_473)
	.align		4
.L_473:
        /*0070*/ 	.word	index@(.nv.constant0.count_community_sizes_kernel)
        /*0074*/ 	.short	0x0380
        /*0076*/ 	.short	0x0018


	//----- nvinfo : EIATTR_SW_WAR
	.align		4
.L_474:
        /*0078*/ 	.byte	0x04, 0x36
        /*007a*/ 	.short	(.L_476 - .L_475)
.L_475:
        /*007c*/ 	.word	0x00000008
.L_476:


//--------------------- .nv.info.compute_node_degrees_kernel --------------------------
	.section	.nv.info.compute_node_degrees_kernel,"",@"SHT_CUDA_INFO"
	.sectionflags	@""
	.align	4


	//----- nvinfo : EIATTR_CUDA_API_VERSION
	.align		4
        /*0000*/ 	.byte	0x04, 0x37
        /*0002*/ 	.short	(.L_478 - .L_477)
.L_477:
        /*0004*/ 	.word	0x00000082


	//----- nvinfo : EIATTR_KPARAM_INFO
	.align		4
.L_478:
        /*0008*/ 	.byte	0x04, 0x17
        /*000a*/ 	.short	(.L_480 - .L_479)
.L_479:
        /*000c*/ 	.word	0x00000000
        /*0010*/ 	.short	0x0003
        /*0012*/ 	.short	0x0018
        /*0014*/ 	.byte	0x00, 0xf0, 0x11, 0x00


	//----- nvinfo : EIATTR_KPARAM_INFO
	.align		4
.L_480:
        /*0018*/ 	.byte	0x04, 0x17
        /*001a*/ 	.short	(.L_482 - .L_481)
.L_481:
        /*001c*/ 	.word	0x00000000
        /*0020*/ 	.short	0x0002
        /*0022*/ 	.short	0x0010
        /*0024*/ 	.byte	0x00, 0xf5, 0x21, 0x00


	//----- nvinfo : EIATTR_KPARAM_INFO
	.align		4
.L_482:
        /*0028*/ 	.byte	0x04, 0x17
        /*002a*/ 	.short	(.L_484 - .L_483)
.L_483:
        /*002c*/ 	.word	0x00000000
        /*0030*/ 	.short	0x0001
        /*0032*/ 	.short	0x0008
        /*0034*/ 	.byte	0x00, 0xf5, 0x21, 0x00


	//----- nvinfo : EIATTR_KPARAM_INFO
	.align		4
.L_484:
        /*0038*/ 	.byte	0x04, 0x17
        /*003a*/ 	.short	(.L_486 - .L_485)
.L_485:
        /*003c*/ 	.word	0x00000000
        /*0040*/ 	.short	0x0000
        /*0042*/ 	.short	0x0000
        /*0044*/ 	.byte	0x00, 0xf5, 0x21, 0x00


	//----- nvinfo : EIATTR_SPARSE_MMA_MASK
	.align		4
.L_486:
        /*0048*/ 	.byte	0x03, 0x50
        /*004a*/ 	.short	0x0000


	//----- nvinfo : EIATTR_MAXREG_COUNT
	.align		4
        /*004c*/ 	.byte	0x03, 0x1b
        /*004e*/ 	.short	0x00ff


	//----- nvinfo : EIATTR_MERCURY_ISA_VERSION
	.align		4
        /*0050*/ 	.byte	0x03, 0x5f
        /*0052*/ 	.short	0x0101


	//----- nvinfo : EIATTR_VRC_CTA_INIT_COUNT
	.align		4
        /*0054*/ 	.byte	0x02, 0x4a
	.zero		1
	.zero		1


	//----- nvinfo : EIATTR_EXIT_INSTR_OFFSETS
	.align		4
        /*0058*/ 	.byte	0x04, 0x1c
        /*005a*/ 	.short	(.L_488 - .L_487)


	//   ....[0]....
.L_487:
        /*005c*/ 	.word	0x00000070


	//   ....[1]....
        /*0060*/ 	.word	0x000007f0


	//----- nvinfo : EIATTR_CRS_STACK_SIZE
	.align		4
.L_488:
        /*0064*/ 	.byte	0x04, 0x1e
        /*0066*/ 	.short	(.L_490 - .L_489)
.L_489:
        /*0068*/ 	.word	0x00000000


	//----- nvinfo : EIATTR_CBANK_PARAM_SIZE
	.align		4
.L_490:
        /*006c*/ 	.byte	0x03, 0x19
        /*006e*/ 	.short	0x001c


	//----- nvinfo : EIATTR_PARAM_CBANK
	.align		4
        /*0070*/ 	.byte	0x04, 0x0a
        /*0072*/ 	.short	(.L_492 - .L_491)
	.align		4
.L_491:
        /*0074*/ 	.word	index@(.nv.constant0.compute_node_degrees_kernel)
        /*0078*/ 	.short	0x0380
        /*007a*/ 	.short	0x001c


	//----- nvinfo : EIATTR_SW_WAR
	.align		4
.L_492:
        /*007c*/ 	.byte	0x04, 0x36
        /*007e*/ 	.short	(.L_494 - .L_493)
.L_493:
        /*0080*/ 	.word	0x00000008
.L_494:


//--------------------- .nv.info.init_random_states_kernel --------------------------
	.section	.nv.info.init_random_states_kernel,"",@"SHT_CUDA_INFO"
	.sectionflags	@""
	.align	4


	//----- nvinfo : EIATTR_CUDA_API_VERSION
	.align		4
        /*0000*/ 	.byte	0x04, 0x37
        /*0002*/ 	.short	(.L_496 - .L_495)
.L_495:
        /*0004*/ 	.word	0x00000082


	//----- nvinfo : EIATTR_KPARAM_INFO
	.align		4
.L_496:
        /*0008*/ 	.byte	0x04, 0x17
        /*000a*/ 	.short	(.L_498 - .L_497)
.L_497:
        /*000c*/ 	.word	0x00000000
        /*0010*/ 	.short	0x0002
        /*0012*/ 	.short	0x000c
        /*0014*/ 	.byte	0x00, 0xf0, 0x11, 0x00


	//----- nvinfo : EIATTR_KPARAM_INFO
	.align		4
.L_498:
        /*0018*/ 	.byte	0x04, 0x17
        /*001a*/ 	.short	(.L_500 - .L_499)
.L_499:
        /*001c*/ 	.word	0x00000000
        /*0020*/ 	.short	0x0001
        /*0022*/ 	.short	0x0008
        /*0024*/ 	.byte	0x00, 0xf0, 0x11, 0x00


	//----- nvinfo : EIATTR_KPARAM_INFO
	.align		4
.L_500:
        /*0028*/ 	.byte	0x04, 0x17
        /*002a*/ 	.short	(.L_502 - .L_501)
.L_501:
        /*002c*/ 	.word	0x00000000
        /*0030*/ 	.short	0x0000
        /*0032*/ 	.short	0x0000
        /*0034*/ 	.byte	0x00, 0xf5, 0x21, 0x00


	//----- nvinfo : EIATTR_SPARSE_MMA_MASK
	.align		4
.L_502:
        /*0038*/ 	.byte	0x03, 0x50
        /*003a*/ 	.short	0x0000


	//----- nvinfo : EIATTR_MAXREG_COUNT
	.align		4
        /*003c*/ 	.byte	0x03, 0x1b
        /*003e*/ 	.short	0x00ff


	//----- nvinfo : EIATTR_MERCURY_ISA_VERSION
	.align		4
        /*0040*/ 	.byte	0x03, 0x5f
        /*0042*/ 	.short	0x0101


	//----- nvinfo : EIATTR_VRC_CTA_INIT_COUNT
	.align		4
        /*0044*/ 	.byte	0x02, 0x4a
	.zero		1
	.zero		1


	//----- nvinfo : EIATTR_EXIT_INSTR_OFFSETS
	.align		4
        /*0048*/ 	.byte	0x04, 0x1c
        /*004a*/ 	.short	(.L_504 - .L_503)


	//   ....[0]....
.L_503:
        /*004c*/ 	.word	0x00000070


	//   ....[1]....
        /*0050*/ 	.word	0x00000ef0


	//----- nvinfo : EIATTR_CRS_STACK_SIZE
	.align		4
.L_504:
        /*0054*/ 	.byte	0x04, 0x1e
        /*0056*/ 	.short	(.L_506 - .L_505)
.L_505:
        /*0058*/ 	.word	0x00000000


	//----- nvinfo : EIATTR_CBANK_PARAM_SIZE
	.align		4
.L_506:
        /*005c*/ 	.byte	0x03, 0x19
        /*005e*/ 	.short	0x0010


	//----- nvinfo : EIATTR_PARAM_CBANK
	.align		4
        /*0060*/ 	.byte	0x04, 0x0a
        /*0062*/ 	.short	(.L_508 - .L_507)
	.align		4
.L_507:
        /*0064*/ 	.word	index@(.nv.constant0.init_random_states_kernel)
        /*0068*/ 	.short	0x0380
        /*006a*/ 	.short	0x0010


	//----- nvinfo : EIATTR_SW_WAR
	.align		4
.L_508:
        /*006c*/ 	.byte	0x04, 0x36
        /*006e*/ 	.short	(.L_510 - .L_509)
.L_509:
        /*0070*/ 	.word	0x00000008
.L_510:


//--------------------- .nv.info.compute_modularity_kernel --------------------------
	.section	.nv.info.compute_modularity_kernel,"",@"SHT_CUDA_INFO"
	.sectionflags	@""
	.align	4


	//----- nvinfo : EIATTR_CUDA_API_VERSION
	.align		4
        /*0000*/ 	.byte	0x04, 0x37
        /*0002*/ 	.short	(.L_512 - .L_511)
.L_511:
        /*0004*/ 	.word	0x00000082


	//----- nvinfo : EIATTR_KPARAM_INFO
	.align		4
.L_512:
        /*0008*/ 	.byte	0x04, 0x17
        /*000a*/ 	.short	(.L_514 - .L_513)
.L_513:
        /*000c*/ 	.word	0x00000000
        /*0010*/ 	.short	0x0007
        /*0012*/ 	.short	0x0034
        /*0014*/ 	.byte	0x00, 0xf0, 0x11, 0x00


	//----- nvinfo : EIATTR_KPARAM_INFO
	.align		4
.L_514:
        /*0018*/ 	.byte	0x04, 0x17
        /*001a*/ 	.short	(.L_516 - .L_515)
.L_515:
        /*001c*/ 	.word	0x00000000
        /*0020*/ 	.short	0x0006
        /*0022*/ 	.short	0x0030
        /*0024*/ 	.byte	0x00, 0xf0, 0x11, 0x00


	//----- nvinfo : EIATTR_KPARAM_INFO
	.align		4
.L_516:
        /*0028*/ 	.byte	0x04, 0x17
        /*002a*/ 	.short	(.L_518 - .L_517)
.L_517:
        /*002c*/ 	.word	0x00000000
        /*0030*/ 	.short	0x0005
        /*0032*/ 	.short	0x0028
        /*0034*/ 	.byte	0x00, 0xf5, 0x21, 0x00


	//----- nvinfo : EIATTR_KPARAM_INFO
	.align		4
.L_518:
        /*0038*/ 	.byte	0x04, 0x17
        /*003a*/ 	.short	(.L_520 - .L_519)
.L_519:
        /*003c*/ 	.word	0x00000000
        /*0040*/ 	.short	0x0004
        /*0042*/ 	.short	0x0020
        /*0044*/ 	.byte	0x00, 0xf5, 0x21, 0x00


	//----- nvinfo : EIATTR_KPARAM_INFO
	.align		4
.L_520:
        /*0048*/ 	.byte	0x04, 0x17
        /*004a*/ 	.short	(.L_522 - .L_521)
.L_521:
        /*004c*/ 	.word	0x00000000
        /*0050*/ 	.short	0x0003
        /*0052*/ 	.short	0x0018
        /*0054*/ 	.byte	0x00, 0xf5, 0x21, 0x00


	//----- nvinfo : EIATTR_KPARAM_INFO
	.align		4
.L_522:
        /*0058*/ 	.byte	0x04, 0x17
        /*005a*/ 	.short	(.L_524 - .L_523)
.L_523:
        /*005c*/ 	.word	0x00000000
        /*0060*/ 	.short	0x0002
        /*0062*/ 	.short	0x0010
        /*0064*/ 	.byte	0x00, 0xf5, 0x21, 0x00


	//----- nvinfo : EIATTR_KPARAM_INFO
	.align		4
.L_524:
        /*0068*/ 	.byte	0x04, 0x17
        /*006a*/ 	.short	(.L_526 - .L_525)
.L_525:
        /*006c*/ 	.word	0x00000000
        /*0070*/ 	.short	0x0001
        /*0072*/ 	.short	0x0008
        /*0074*/ 	.byte	0x00, 0xf5, 0x21, 0x00


	//----- nvinfo : EIATTR_KPARAM_INFO
	.align		4
.L_526:
        /*0078*/ 	.byte	0x04, 0x17
        /*007a*/ 	.short	(.L_528 - .L_527)
.L_527:
        /*007c*/ 	.word	0x00000000
        /*0080*/ 	.short	0x0000
        /*0082*/ 	.short	0x0000
        /*0084*/ 	.byte	0x00, 0xf5, 0x21, 0x00


	//----- nvinfo : EIATTR_SPARSE_MMA_MASK
	.align		4
.L_528:
        /*0088*/ 	.byte	0x03, 0x50
        /*008a*/ 	.short	0x0000


	//----- nvinfo : EIATTR_MAXREG_COUNT
	.align		4
        /*008c*/ 	.byte	0x03, 0x1b
        /*008e*/ 	.short	0x00ff


	//----- nvinfo : EIATTR_MERCURY_ISA_VERSION
	.align		4
        /*0090*/ 	.byte	0x03, 0x5f
        /*0092*/ 	.short	0x0101


	//----- nvinfo : EIATTR_VRC_CTA_INIT_COUNT
	.align		4
        /*0094*/ 	.byte	0x02, 0x4a
	.zero		1
	.zero		1


	//----- nvinfo : EIATTR_EXIT_INSTR_OFFSETS
	.align		4
        /*0098*/ 	.byte	0x04, 0x1c
        /*009a*/ 	.short	(.L_530 - .L_529)


	//   ....[0]....
.L_529:
        /*009c*/ 	.word	0x00000070


	//   ....[1]....
        /*00a0*/ 	.word	0x00001d20


	//----- nvinfo : EIATTR_CRS_STACK_SIZE
	.align		4
.L_530:
        /*00a4*/ 	.byte	0x04, 0x1e
        /*00a6*/ 	.short	(.L_532 - .L_531)
.L_531:
        /*00a8*/ 	.word	0x00000000


	//----- nvinfo : EIATTR_CBANK_PARAM_SIZE
	.align		4
.L_532:
        /*00ac*/ 	.byte	0x03, 0x19
        /*00ae*/ 	.short	0x0038


	//----- nvinfo : EIATTR_PARAM_CBANK
	.align		4
        /*00b0*/ 	.byte	0x04, 0x0a
        /*00b2*/ 	.short	(.L_534 - .L_533)
	.align		4
.L_533:
        /*00b4*/ 	.word	index@(.nv.constant0.compute_modularity_kernel)
        /*00b8*/ 	.short	0x0380
        /*00ba*/ 	.short	0x0038


	//----- nvinfo : EIATTR_SW_WAR
	.align		4
.L_534:
        /*00bc*/ 	.byte	0x04, 0x36
        /*00be*/ 	.short	(.L_536 - .L_535)
.L_535:
        /*00c0*/ 	.word	0x00000008
.L_536:


//--------------------- .nv.info.check_convergence_kernel --------------------------
	.section	.nv.info.check_convergence_kernel,"",@"SHT_CUDA_INFO"
	.sectionflags	@""
	.align	4


	//----- nvinfo : EIATTR_CUDA_API_VERSION
	.align		4
        /*0000*/ 	.byte	0x04, 0x37
        /*0002*/ 	.short	(.L_538 - .L_537)
.L_537:
        /*0004*/ 	.word	0x00000082


	//----- nvinfo : EIATTR_KPARAM_INFO
	.align		4
.L_538:
        /*0008*/ 	.byte	0x04, 0x17
        /*000a*/ 	.short	(.L_540 - .L_539)
.L_539:
        /*000c*/ 	.word	0x00000000
        /*0010*/ 	.short	0x0003
        /*0012*/ 	.short	0x0018
        /*0014*/ 	.byte	0x00, 0xf0, 0x11, 0x00


	//----- nvinfo : EIATTR_KPARAM_INFO
	.align		4
.L_540:
        /*0018*/ 	.byte	0x04, 0x17
        /*001a*/ 	.short	(.L_542 - .L_541)
.L_541:
        /*001c*/ 	.word	0x00000000
        /*0020*/ 	.short	0x0002
        /*0022*/ 	.short	0x0010
        /*0024*/ 	.byte	0x00, 0xf5, 0x21, 0x00


	//----- nvinfo : EIATTR_KPARAM_INFO
	.align		4
.L_542:
        /*0028*/ 	.byte	0x04, 0x17
        /*002a*/ 	.short	(.L_544 - .L_543)
.L_543:
        /*002c*/ 	.word	0x00000000
        /*0030*/ 	.short	0x0001
        /*0032*/ 	.short	0x0008
        /*0034*/ 	.byte	0x00, 0xf5, 0x21, 0x00


	//----- nvinfo : EIATTR_KPARAM_INFO
	.align		4
.L_544:
        /*0038*/ 	.byte	0x04, 0x17
        /*003a*/ 	.short	(.L_546 - .L_545)
.L_545:
        /*003c*/ 	.word	0x00000000
        /*0040*/ 	.short	0x0000
        /*0042*/ 	.short	0x0000
        /*0044*/ 	.byte	0x00, 0xf5, 0x21, 0x00


	//----- nvinfo : EIATTR_SPARSE_MMA_MASK
	.align		4
.L_546:
        /*0048*/ 	.byte	0x03, 0x50
        /*004a*/ 	.short	0x0000


	//----- nvinfo : EIATTR_MAXREG_COUNT
	.align		4
        /*004c*/ 	.byte	0x03, 0x1b
        /*004e*/ 	.short	0x00ff


	//----- nvinfo : EIATTR_MERCURY_ISA_VERSION
	.align		4
        /*0050*/ 	.byte	0x03, 0x5f
        /*0052*/ 	.short	0x0101


	//----- nvinfo : EIATTR_VRC_CTA_INIT_COUNT
	.align		4
        /*0054*/ 	.byte	0x02, 0x4a
	.zero		1
	.zero		1


	//----- nvinfo : EIATTR_EXIT_INSTR_OFFSETS
	.align		4
        /*0058*/ 	.byte	0x04, 0x1c
        /*005a*/ 	.short	(.L_548 - .L_547)


	//   ....[0]....
.L_547:
        /*005c*/ 	.word	0x00000070


	//   ....[1]....
        /*0060*/ 	.word	0x00000100


	//   ....[2]....
        /*0064*/ 	.word	0x00000130


	//----- nvinfo : EIATTR_CBANK_PARAM_SIZE
	.align		4
.L_548:
        /*0068*/ 	.byte	0x03, 0x19
        /*006a*/ 	.short	0x001c


	//----- nvinfo : EIATTR_PARAM_CBANK
	.align		4
        /*006c*/ 	.byte	0x04, 0x0a
        /*006e*/ 	.short	(.L_550 - .L_549)
	.align		4
.L_549:
        /*0070*/ 	.word	index@(.nv.constant0.check_convergence_kernel)
        /*0074*/ 	.short	0x0380
        /*0076*/ 	.short	0x001c


	//----- nvinfo : EIATTR_SW_WAR
	.align		4
.L_550:
        /*0078*/ 	.byte	0x04, 0x36
        /*007a*/ 	.short	(.L_552 - .L_551)
.L_551:
        /*007c*/ 	.word	0x00000008
.L_552:


//--------------------- .nv.info.propagate_labels_async_kernel --------------------------
	.section	.nv.info.propagate_labels_async_kernel,"",@"SHT_CUDA_INFO"
	.sectionflags	@""
	.align	4


	//----- nvinfo : EIATTR_CUDA_API_VERSION
	.align		4
        /*0000*/ 	.byte	0x04, 0x37
        /*0002*/ 	.short	(.L_554 - .L_553)
.L_553:
        /*0004*/ 	.word	0x00000082


	//----- nvinfo : EIATTR_KPARAM_INFO
	.align		4
.L_554:
        /*0008*/ 	.byte	0x04, 0x17
        /*000a*/ 	.short	(.L_556 - .L_555)
.L_555:
        /*000c*/ 	.word	0x00000000
        /*0010*/ 	.short	0x0006
        /*0012*/ 	.short	0x0028
        /*0014*/ 	.byte	0x00, 0xf5, 0x21, 0x00


	//----- nvinfo : EIATTR_KPARAM_INFO
	.align		4
.L_556:
        /*0018*/ 	.byte	0x04, 0x17
        /*001a*/ 	.short	(.L_558 - .L_557)
.L_557:
        /*001c*/ 	.word	0x00000000
        /*0020*/ 	.short	0x0005
        /*0022*/ 	.short	0x0024
        /*0024*/ 	.byte	0x00, 0xf0, 0x11, 0x00


	//----- nvinfo : EIATTR_KPARAM_INFO
	.align		4
.L_558:
        /*0028*/ 	.byte	0x04, 0x17
        /*002a*/ 	.short	(.L_560 - .L_559)
.L_559:
        /*002c*/ 	.word	0x00000000
        /*0030*/ 	.short	0x0004
        /*0032*/ 	.short	0x0020
        /*0034*/ 	.byte	0x00, 0xf0, 0x11, 0x00


	//----- nvinfo : EIATTR_KPARAM_INFO
	.align		4
.L_560:
        /*0038*/ 	.byte	0x04, 0x17
        /*003a*/ 	.short	(.L_562 - .L_561)
.L_561:
        /*003c*/ 	.word	0x00000000
        /*0040*/ 	.short	0x0003
        /*0042*/ 	.short	0x0018
        /*0044*/ 	.byte	0x00, 0xf5, 0x21, 0x00


	//----- nvinfo : EIATTR_KPARAM_INFO
	.align		4
.L_562:
        /*0048*/ 	.byte	0x04, 0x17
        /*004a*/ 	.short	(.L_564 - .L_563)
.L_563:
        /*004c*/ 	.word	0x00000000
        /*0050*/ 	.short	0x0002
        /*0052*/ 	.short	0x0010
        /*0054*/ 	.byte	0x00, 0xf5, 0x21, 0x00


	//----- nvinfo : EIATTR_KPARAM_INFO
	.align		4
.L_564:
        /*0058*/ 	.byte	0x04, 0x17
        /*005a*/ 	.short	(.L_566 - .L_565)
.L_565:
        /*005c*/ 	.word	0x00000000
        /*0060*/ 	.short	0x0001
        /*0062*/ 	.short	0x0008
        /*0064*/ 	.byte	0x00, 0xf5, 0x21, 0x00


	//----- nvinfo : EIATTR_KPARAM_INFO
	.align		4
.L_566:
        /*0068*/ 	.byte	0x04, 0x17
        /*006a*/ 	.short	(.L_568 - .L_567)
.L_567:
        /*006c*/ 	.word	0x00000000
        /*0070*/ 	.short	0x0000
        /*0072*/ 	.short	0x0000
        /*0074*/ 	.byte	0x00, 0xf5, 0x21, 0x00


	//----- nvinfo : EIATTR_SPARSE_MMA_MASK
	.align		4
.L_568:
        /*0078*/ 	.byte	0x03, 0x50
        /*007a*/ 	.short	0x0000


	//----- nvinfo : EIATTR_MAXREG_COUNT
	.align		4
        /*007c*/ 	.byte	0x03, 0x1b
        /*007e*/ 	.short	0x00ff


	//----- nvinfo : EIATTR_MERCURY_ISA_VERSION
	.align		4
        /*0080*/ 	.byte	0x03, 0x5f
        /*0082*/ 	.short	0x0101


	//----- nvinfo : EIATTR_VRC_CTA_INIT_COUNT
	.align		4
        /*0084*/ 	.byte	0x02, 0x4a
	.zero		1
	.zero		1


	//----- nvinfo : EIATTR_EXIT_INSTR_OFFSETS
	.align		4
        /*0088*/ 	.byte	0x04, 0x1c
        /*008a*/ 	.short	(.L_570 - .L_569)


	//   ....[0]....
.L_569:
        /*008c*/ 	.word	0x00000070


	//   ....[1]....
        /*0090*/ 	.word	0x000000e0


	//   ....[2]....
        /*0094*/ 	.word	0x00001e90


	//----- nvinfo : EIATTR_CRS_STACK_SIZE
	.align		4
.L_570:
        /*0098*/ 	.byte	0x04, 0x1e
        /*009a*/ 	.short	(.L_572 - .L_571)
.L_571:
        /*009c*/ 	.word	0x00000000


	//----- nvinfo : EIATTR_CBANK_PARAM_SIZE
	.align		4
.L_572:
        /*00a0*/ 	.byte	0x03, 0x19
        /*00a2*/ 	.short	0x0030


	//----- nvinfo : EIATTR_PARAM_CBANK
	.align		4
        /*00a4*/ 	.byte	0x04, 0x0a
        /*00a6*/ 	.short	(.L_574 - .L_573)
	.align		4
.L_573:
        /*00a8*/ 	.word	index@(.nv.constant0.propagate_labels_async_kernel)
        /*00ac*/ 	.short	0x0380
        /*00ae*/ 	.short	0x0030


	//----- nvinfo : EIATTR_SW_WAR
	.align		4
.L_574:
        /*00b0*/ 	.byte	0x04, 0x36
        /*00b2*/ 	.short	(.L_576 - .L_575)
.L_575:
        /*00b4*/ 	.word	0x00000008
.L_576:


//--------------------- .nv.info.propagate_labels_sync_kernel --------------------------
	.section	.nv.info.propagate_labels_sync_kernel,"",@"SHT_CUDA_INFO"
	.sectionflags	@""
	.align	4


	//----- nvinfo : EIATTR_CUDA_API_VERSION
	.align		4
        /*0000*/ 	.byte	0x04, 0x37
        /*0002*/ 	.short	(.L_578 - .L_577)
.L_577:
        /*0004*/ 	.word	0x00000082


	//----- nvinfo : EIATTR_KPARAM_INFO
	.align		4
.L_578:
        /*0008*/ 	.byte	0x04, 0x17
        /*000a*/ 	.short	(.L_580 - .L_579)
.L_579:
        /*000c*/ 	.word	0x00000000
        /*0010*/ 	.short	0x0008
        /*0012*/ 	.short	0x0038
        /*0014*/ 	.byte	0x00, 0xf5, 0x21, 0x00


	//----- nvinfo : EIATTR_KPARAM_INFO
	.align		4
.L_580:
        /*0018*/ 	.byte	0x04, 0x17
        /*001a*/ 	.short	(.L_582 - .L_581)
.L_581:
        /*001c*/ 	.word	0x00000000
        /*0020*/ 	.short	0x0007
        /*0022*/ 	.short	0x0034
        /*0024*/ 	.byte	0x00, 0xf0, 0x11, 0x00


	//----- nvinfo : EIATTR_KPARAM_INFO
	.align		4
.L_582:
        /*0028*/ 	.byte	0x04, 0x17
        /*002a*/ 	.short	(.L_584 - .L_583)
.L_583:
        /*002c*/ 	.word	0x00000000
        /*0030*/ 	.short	0x0006
        /*0032*/ 	.short	0x0030
        /*0034*/ 	.byte	0x00, 0xf0, 0x11, 0x00


	//----- nvinfo : EIATTR_KPARAM_INFO
	.align		4
.L_584:
        /*0038*/ 	.byte	0x04, 0x17
        /*003a*/ 	.short	(.L_586 - .L_585)
.L_585:
        /*003c*/ 	.word	0x00000000
        /*0040*/ 	.short	0x0005
        /*0042*/ 	.short	0x0028
        /*0044*/ 	.byte	0x00, 0xf5, 0x21, 0x00


	//----- nvinfo : EIATTR_KPARAM_INFO
	.align		4
.L_586:
        /*0048*/ 	.byte	0x04, 0x17
        /*004a*/ 	.short	(.L_588 - .L_587)
.L_587:
        /*004c*/ 	.word	0x00000000
        /*0050*/ 	.short	0x0004
        /*0052*/ 	.short	0x0020
        /*0054*/ 	.byte	0x00, 0xf5, 0x21, 0x00


	//----- nvinfo : EIATTR_KPARAM_INFO
	.align		4
.L_588:
        /*0058*/ 	.byte	0x04, 0x17
        /*005a*/ 	.short	(.L_590 - .L_589)
.L_589:
        /*005c*/ 	.word	0x00000000
        /*0060*/ 	.short	0x0003
        /*0062*/ 	.short	0x0018
        /*0064*/ 	.byte	0x00, 0xf5, 0x21, 0x00


	//----- nvinfo : EIATTR_KPARAM_INFO
	.align		4
.L_590:
        /*0068*/ 	.byte	0x04, 0x17
        /*006a*/ 	.short	(.L_592 - .L_591)
.L_591:
        /*006c*/ 	.word	0x00000000
        /*0070*/ 	.short	0x0002
        /*0072*/ 	.short	0x0010
        /*0074*/ 	.byte	0x00, 0xf5, 0x21, 0x00


	//----- nvinfo : EIATTR_KPARAM_INFO
	.align		4
.L_592:
        /*0078*/ 	.byte	0x04, 0x17
        /*007a*/ 	.short	(.L_594 - .L_593)
.L_593:
        /*007c*/ 	.word	0x00000000
        /*0080*/ 	.short	0x0001
        /*0082*/ 	.short	0x0008
        /*0084*/ 	.byte	0x00, 0xf5, 0x21, 0x00


	//----- nvinfo : EIATTR_KPARAM_INFO
	.align		4
.L_594:
        /*0088*/ 	.byte	0x04, 0x17
        /*008a*/ 	.short	(.L_596 - .L_595)
.L_595:
        /*008c*/ 	.word	0x00000000
        /*0090*/ 	.short	0x0000
        /*0092*/ 	.short	0x0000
        /*0094*/ 	.byte	0x00, 0xf5, 0x21, 0x00


	//----- nvinfo : EIATTR_SPARSE_MMA_MASK
	.align		4
.L_596:
        /*0098*/ 	.byte	0x03, 0x50
        /*009a*/ 	.short	0x0000


	//----- nvinfo : EIATTR_MAXREG_COUNT
	.align		4
        /*009c*/ 	.byte	0x03, 0x1b
        /*009e*/ 	.short	0x00ff


	//----- nvinfo : EIATTR_MERCURY_ISA_VERSION
	.align		4
        /*00a0*/ 	.byte	0x03, 0x5f
        /*00a2*/ 	.short	0x0101


	//----- nvinfo : EIATTR_VRC_CTA_INIT_COUNT
	.align		4
        /*00a4*/ 	.byte	0x02, 0x4a
	.zero		1
	.zero		1


	//----- nvinfo : EIATTR_EXIT_INSTR_OFFSETS
	.align		4
        /*00a8*/ 	.byte	0x04, 0x1c
        /*00aa*/ 	.short	(.L_598 - .L_597)


	//   ....[0]....
.L_597:
        /*00ac*/ 	.word	0x00000070


	//   ....[1]....
        /*00b0*/ 	.word	0x00000160


	//   ....[2]....
        /*00b4*/ 	.word	0x00001f10


	//----- nvinfo : EIATTR_CRS_STACK_SIZE
	.align		4
.L_598:
        /*00b8*/ 	.byte	0x04, 0x1e
        /*00ba*/ 	.short	(.L_600 - .L_599)
.L_599:
        /*00bc*/ 	.word	0x00000000


	//----- nvinfo : EIATTR_CBANK_PARAM_SIZE
	.align		4
.L_600:
        /*00c0*/ 	.byte	0x03, 0x19
        /*00c2*/ 	.short	0x0040


	//----- nvinfo : EIATTR_PARAM_CBANK
	.align		4
        /*00c4*/ 	.byte	0x04, 0x0a
        /*00c6*/ 	.short	(.L_602 - .L_601)
	.align		4
.L_601:
        /*00c8*/ 	.word	index@(.nv.constant0.propagate_labels_sync_kernel)
        /*00cc*/ 	.short	0x0380
        /*00ce*/ 	.short	0x0040


	//----- nvinfo : EIATTR_SW_WAR
	.align		4
.L_602:
        /*00d0*/ 	.byte	0x04, 0x36
        /*00d2*/ 	.short	(.L_604 - .L_603)
.L_603:
        /*00d4*/ 	.word	0x00000008
.L_604:


//--------------------- .nv.info.init_labels_kernel --------------------------
	.section	.nv.info.init_labels_kernel,"",@"SHT_CUDA_INFO"
	.sectionflags	@""
	.align	4


	//----- nvinfo : EIATTR_CUDA_API_VERSION
	.align		4
        /*0000*/ 	.byte	0x04, 0x37
        /*0002*/ 	.short	(.L_606 - .L_605)
.L_605:
        /*0004*/ 	.word	0x00000082


	//----- nvinfo : EIATTR_KPARAM_INFO
	.align		4
.L_606:
        /*0008*/ 	.byte	0x04, 0x17
        /*000a*/ 	.short	(.L_608 - .L_607)
.L_607:
        /*000c*/ 	.word	0x00000000
        /*0010*/ 	.short	0x0001
        /*0012*/ 	.short	0x0008
        /*0014*/ 	.byte	0x00, 0xf0, 0x11, 0x00


	//----- nvinfo : EIATTR_KPARAM_INFO
	.align		4
.L_608:
        /*0018*/ 	.byte	0x04, 0x17
        /*001a*/ 	.short	(.L_610 - .L_609)
.L_609:
        /*001c*/ 	.word	0x00000000
        /*0020*/ 	.short	0x0000
        /*0022*/ 	.short	0x0000
        /*0024*/ 	.byte	0x00, 0xf5, 0x21, 0x00


	//----- nvinfo : EIATTR_SPARSE_MMA_MASK
	.align		4
.L_610:
        /*0028*/ 	.byte	0x03, 0x50
        /*002a*/ 	.short	0x0000


	//----- nvinfo : EIATTR_MAXREG_COUNT
	.align		4
        /*002c*/ 	.byte	0x03, 0x1b
        /*002e*/ 	.short	0x00ff


	//----- nvinfo : EIATTR_MERCURY_ISA_VERSION
	.align		4
        /*0030*/ 	.byte	0x03, 0x5f
        /*0032*/ 	.short	0x0101


	//----- nvinfo : EIATTR_VRC_CTA_INIT_COUNT
	.align		4
        /*0034*/ 	.byte	0x02, 0x4a
	.zero		1
	.zero		1


	//----- nvinfo : EIATTR_EXIT_INSTR_OFFSETS
	.align		4
        /*0038*/ 	.byte	0x04, 0x1c
        /*003a*/ 	.short	(.L_612 - .L_611)


	//   ....[0]....
.L_611:
        /*003c*/ 	.word	0x00000070


	//   ....[1]....
        /*0040*/ 	.word	0x000000c0


	//----- nvinfo : EIATTR_CBANK_PARAM_SIZE
	.align		4
.L_612:
        /*0044*/ 	.byte	0x03, 0x19
        /*0046*/ 	.short	0x000c


	//----- nvinfo : EIATTR_PARAM_CBANK
	.align		4
        /*0048*/ 	.byte	0x04, 0x0a
        /*004a*/ 	.short	(.L_614 - .L_613)
	.align		4
.L_613:
        /*004c*/ 	.word	index@(.nv.constant0.init_labels_kernel)
        /*0050*/ 	.short	0x0380
        /*0052*/ 	.short	0x000c


	//----- nvinfo : EIATTR_SW_WAR
	.align		4
.L_614:
        /*0054*/ 	.byte	0x04, 0x36
        /*0056*/ 	.short	(.L_616 - .L_615)
.L_615:
        /*0058*/ 	.word	0x00000008
.L_616:


//--------------------- .nv.info.compute_feature_stats_kernel --------------------------
	.section	.nv.info.compute_feature_stats_kernel,"",@"SHT_CUDA_INFO"
	.sectionflags	@""
	.align	4


	//----- nvinfo : EIATTR_CUDA_API_VERSION
	.align		4
        /*0000*/ 	.byte	0x04, 0x37
        /*0002*/ 	.short	(.L_618 - .L_617)
.L_617:
        /*0004*/ 	.word	0x00000082


	//----- nvinfo : EIATTR_KPARAM_INFO
	.align		4
.L_618:
        /*0008*/ 	.byte	0x04, 0x17
        /*000a*/ 	.short	(.L_620 - .L_619)
.L_619:
        /*000c*/ 	.word	0x00000000
        /*0010*/ 	.short	0x0003
        /*0012*/ 	.short	0x0018
        /*0014*/ 	.byte	0x00, 0xf0, 0x11, 0x00


	//----- nvinfo : EIATTR_KPARAM_INFO
	.align		4
.L_620:
        /*0018*/ 	.byte	0x04, 0x17
        /*001a*/ 	.short	(.L_622 - .L_621)
.L_621:
        /*001c*/ 	.word	0x00000000
        /*0020*/ 	.short	0x0002
        /*0022*/ 	.short	0x0010
        /*0024*/ 	.byte	0x00, 0xf5, 0x21, 0x00


	//----- nvinfo : EIATTR_KPARAM_INFO
	.align		4
.L_622:
        /*0028*/ 	.byte	0x04, 0x17
        /*002a*/ 	.short	(.L_624 - .L_623)
.L_623:
        /*002c*/ 	.word	0x00000000
        /*0030*/ 	.short	0x0001
        /*0032*/ 	.short	0x0008
        /*0034*/ 	.byte	0x00, 0xf5, 0x21, 0x00


	//----- nvinfo : EIATTR_KPARAM_INFO
	.align		4
.L_624:
        /*0038*/ 	.byte	0x04, 0x17
        /*003a*/ 	.short	(.L_626 - .L_625)
.L_625:
        /*003c*/ 	.word	0x00000000
        /*0040*/ 	.short	0x0000
        /*0042*/ 	.short	0x0000
        /*0044*/ 	.byte	0x00, 0xf5, 0x21, 0x00


	//----- nvinfo : EIATTR_SPARSE_MMA_MASK
	.align		4
.L_626:
        /*0048*/ 	.byte	0x03, 0x50
        /*004a*/ 	.short	0x0000


	//----- nvinfo : EIATTR_MAXREG_COUNT
	.align		4
        /*004c*/ 	.byte	0x03, 0x1b
        /*004e*/ 	.short	0x00ff


	//----- nvinfo : EIATTR_NUM_BARRIERS
	.align		4
        /*0050*/ 	.byte	0x02, 0x4c
        /*0052*/ 	.byte	0x01
	.zero		1


	//----- nvinfo : EIATTR_MERCURY_ISA_VERSION
	.align		4
        /*0054*/ 	.byte	0x03, 0x5f
        /*0056*/ 	.short	0x0101


	//----- nvinfo : EIATTR_VRC_CTA_INIT_COUNT
	.align		4
        /*0058*/ 	.byte	0x02, 0x4a
	.zero		1
	.zero		1


	//----- nvinfo : EIATTR_EXIT_INSTR_OFFSETS
	.align		4
        /*005c*/ 	.byte	0x04, 0x1c
        /*005e*/ 	.short	(.L_628 - .L_627)


	//   ....[0]....
.L_627:
        /*0060*/ 	.word	0x000003b0


	//   ....[1]....
        /*0064*/ 	.word	0x00000470


	//----- nvinfo : EIATTR_CRS_STACK_SIZE
	.align		4
.L_628:
        /*0068*/ 	.byte	0x04, 0x1e
        /*006a*/ 	.short	(.L_630 - .L_629)
.L_629:
        /*006c*/ 	.word	0x00000000


	//----- nvinfo : EIATTR_CBANK_PARAM_SIZE
	.align		4
.L_630:
        /*0070*/ 	.byte	0x03, 0x19
        /*0072*/ 	.short	0x001c


	//----- nvinfo : EIATTR_PARAM_CBANK
	.align		4
        /*0074*/ 	.byte	0x04, 0x0a
        /*0076*/ 	.short	(.L_632 - .L_631)
	.align		4
.L_631:
        /*0078*/ 	.word	index@(.nv.constant0.compute_feature_stats_kernel)
        /*007c*/ 	.short	0x0380
        /*007e*/ 	.short	0x001c


	//----- nvinfo : EIATTR_SW_WAR
	.align		4
.L_632:
        /*0080*/ 	.byte	0x04, 0x36
        /*0082*/ 	.short	(.L_634 - .L_633)
.L_633:
        /*0084*/ 	.word	0x00000008
.L_634:


//--------------------- .nv.info.compute_zscore_kernel --------------------------
	.section	.nv.info.compute_zscore_kernel,"",@"SHT_CUDA_INFO"
	.sectionflags	@""
	.align	4


	//----- nvinfo : EIATTR_CUDA_API_VERSION
	.align		4
        /*0000*/ 	.byte	0x04, 0x37
        /*0002*/ 	.short	(.L_636 - .L_635)
.L_635:
        /*0004*/ 	.word	0x00000082


	//----- nvinfo : EIATTR_KPARAM_INFO
	.align		4
.L_636:
        /*0008*/ 	.byte	0x04, 0x17
        /*000a*/ 	.short	(.L_638 - .L_637)
.L_637:
        /*000c*/ 	.word	0x00000000
        /*0010*/ 	.short	0x0004
        /*0012*/ 	.short	0x0018
        /*0014*/ 	.byte	0x00, 0xf0, 0x11, 0x00


	//----- nvinfo : EIATTR_KPARAM_INFO
	.align		4
.L_638:
        /*0018*/ 	.byte	0x04, 0x17
        /*001a*/ 	.short	(.L_640 - .L_639)
.L_639:
        /*001c*/ 	.word	0x00000000
        /*0020*/ 	.short	0x0003
        /*0022*/ 	.short	0x0014
        /*0024*/ 	.byte	0x00, 0xf0, 0x11, 0x00


	//----- nvinfo : EIATTR_KPARAM_INFO
	.align		4
.L_640:
        /*0028*/ 	.byte	0x04, 0x17
        /*002a*/ 	.short	(.L_642 - .L_641)
.L_641:
        /*002c*/ 	.word	0x00000000
        /*0030*/ 	.short	0x0002
        /*0032*/ 	.short	0x0010
        /*0034*/ 	.byte	0x00, 0xf0, 0x11, 0x00


	//----- nvinfo : EIATTR_KPARAM_INFO
	.align		4
.L_642:
        /*0038*/ 	.byte	0x04, 0x17
        /*003a*/ 	.short	(.L_644 - .L_643)
.L_643:
        /*003c*/ 	.word	0x00000000
        /*0040*/ 	.short	0x0001
        /*0042*/ 	.short	0x0008
        /*0044*/ 	.byte	0x00, 0xf5, 0x21, 0x00


	//----- nvinfo : EIATTR_KPARAM_INFO
	.align		4
.L_644:
        /*0048*/ 	.byte	0x04, 0x17
        /*004a*/ 	.short	(.L_646 - .L_645)
.L_645:
        /*004c*/ 	.word	0x00000000
        /*0050*/ 	.short	0x0000
        /*0052*/ 	.short	0x0000
        /*0054*/ 	.byte	0x00, 0xf5, 0x21, 0x00


	//----- nvinfo : EIATTR_SPARSE_MMA_MASK
	.align		4
.L_646:
        /*0058*/ 	.byte	0x03, 0x50
        /*005a*/ 	.short	0x0000


	//----- nvinfo : EIATTR_MAXREG_COUNT
	.align		4
        /*005c*/ 	.byte	0x03, 0x1b
        /*005e*/ 	.short	0x00ff


	//----- nvinfo : EIATTR_MERCURY_ISA_VERSION
	.align		4
        /*0060*/ 	.byte	0x03, 0x5f
        /*0062*/ 	.short	0x0101


	//----- nvinfo : EIATTR_VRC_CTA_INIT_COUNT
	.align		4
        /*0064*/ 	.byte	0x02, 0x4a
	.zero		1
	.zero		1


	//----- nvinfo : EIATTR_EXIT_INSTR_OFFSETS
	.align		4
        /*0068*/ 	.byte	0x04, 0x1c
        /*006a*/ 	.short	(.L_648 - .L_647)


	//   ....[0]....
.L_647:
        /*006c*/ 	.word	0x00000070


	//   ....[1]....
        /*0070*/ 	.word	0x00000230


	//   ....[2]....
        /*0074*/ 	.word	0x00000270


	//----- nvinfo : EIATTR_CRS_STACK_SIZE
	.align		4
.L_648:
        /*0078*/ 	.byte	0x04, 0x1e
        /*007a*/ 	.short	(.L_650 - .L_649)
.L_649:
        /*007c*/ 	.word	0x00000000


	//----- nvinfo : EIATTR_CBANK_PARAM_SIZE
	.align		4
.L_650:
        /*0080*/ 	.byte	0x03, 0x19
        /*0082*/ 	.short	0x001c


	//----- nvinfo : EIATTR_PARAM_CBANK
	.align		4
        /*0084*/ 	.byte	0x04, 0x0a
        /*0086*/ 	.short	(.L_652 - .L_651)
	.align		4
.L_651:
        /*0088*/ 	.word	index@(.nv.constant0.compute_zscore_kernel)
        /*008c*/ 	.short	0x0380
        /*008e*/ 	.short	0x001c


	//----- nvinfo : EIATTR_SW_WAR
	.align		4
.L_652:
        /*0090*/ 	.byte	0x04, 0x36
        /*0092*/ 	.short	(.L_654 - .L_653)
.L_653:
        /*0094*/ 	.word	0x00000008
.L_654:


//--------------------- .nv.info.compute_lof_kernel --------------------------
	.section	.nv.info.compute_lof_kernel,"",@"SHT_CUDA_INFO"
	.sectionflags	@""
	.align	4


	//----- nvinfo : EIATTR_CUDA_API_VERSION
	.align		4
        /*0000*/ 	.byte	0x04, 0x37
        /*0002*/ 	.short	(.L_656 - .L_655)
.L_655:
        /*0004*/ 	.word	0x00000082


	//----- nvinfo : EIATTR_KPARAM_INFO
	.align		4
.L_656:
        /*0008*/ 	.byte	0x04, 0x17
        /*000a*/ 	.short	(.L_658 - .L_657)
.L_657:
        /*000c*/ 	.word	0x00000000
        /*0010*/ 	.short	0x000c
        /*0012*/ 	.short	0x0060
        /*0014*/ 	.byte	0x00, 0xf0, 0x11, 0x00


	//----- nvinfo : EIATTR_KPARAM_INFO
	.align		4
.L_658:
        /*0018*/ 	.byte	0x04, 0x17
        /*001a*/ 	.short	(.L_660 - .L_659)
.L_659:
        /*001c*/ 	.word	0x00000000
        /*0020*/ 	.short	0x000b
        /*0022*/ 	.short	0x005c
        /*0024*/ 	.byte	0x00, 0xf0, 0x11, 0x00


	//----- nvinfo : EIATTR_KPARAM_INFO
	.align		4
.L_660:
        /*0028*/ 	.byte	0x04, 0x17
        /*002a*/ 	.short	(.L_662 - .L_661)
.L_661:
        /*002c*/ 	.word	0x00000000
        /*0030*/ 	.short	0x000a
        /*0032*/ 	.short	0x0058
        /*0034*/ 	.byte	0x00, 0xf0, 0x11, 0x00


	//----- nvinfo : EIATTR_KPARAM_INFO
	.align		4
.L_662:
        /*0038*/ 	.byte	0x04, 0x17
        /*003a*/ 	.short	(.L_664 - .L_663)
.L_663:
        /*003c*/ 	.word	0x00000000
        /*0040*/ 	.short	0x0009
        /*0042*/ 	.short	0x0050
        /*0044*/ 	.byte	0x00, 0xf5, 0x21, 0x00


	//----- nvinfo : EIATTR_KPARAM_INFO
	.align		4
.L_664:
        /*0048*/ 	.byte	0x04, 0x17
        /*004a*/ 	.short	(.L_666 - .L_665)
.L_665:
        /*004c*/ 	.word	0x00000000
        /*0050*/ 	.short	0x0008
        /*0052*/ 	.short	0x0048
        /*0054*/ 	.byte	0x00, 0xf5, 0x21, 0x00


	//----- nvinfo : EIATTR_KPARAM_INFO
	.align		4
.L_666:
        /*0058*/ 	.byte	0x04, 0x17
        /*005a*/ 	.short	(.L_668 - .L_667)
.L_667:
        /*005c*/ 	.word	0x00000000
        /*0060*/ 	.short	0x0007
        /*0062*/ 	.short	0x0038
        /*0064*/ 	.byte	0x00, 0xf0, 0x31, 0x00


	//----- nvinfo : EIATTR_KPARAM_INFO
	.align		4
.L_668:
        /*0068*/ 	.byte	0x04, 0x17
        /*006a*/ 	.short	(.L_670 - .L_669)
.L_669:
        /*006c*/ 	.word	0x00000000
        /*0070*/ 	.short	0x0006
        /*0072*/ 	.short	0x0030
        /*0074*/ 	.byte	0x00, 0xf5, 0x21, 0x00


	//----- nvinfo : EIATTR_KPARAM_INFO
	.align		4
.L_670:
        /*0078*/ 	.byte	0x04, 0x17
        /*007a*/ 	.short	(.L_672 - .L_671)
.L_671:
        /*007c*/ 	.word	0x00000000
        /*0080*/ 	.short	0x0005
        /*0082*/ 	.short	0x0028
        /*0084*/ 	.byte	0x00, 0xf5, 0x21, 0x00


	//----- nvinfo : EIATTR_KPARAM_INFO
	.align		4
.L_672:
        /*0088*/ 	.byte	0x04, 0x17
        /*008a*/ 	.short	(.L_674 - .L_673)
.L_673:
        /*008c*/ 	.word	0x00000000
        /*0090*/ 	.short	0x0004
        /*0092*/ 	.short	0x0020
        /*0094*/ 	.byte	0x00, 0xf5, 0x21, 0x00


	//----- nvinfo : EIATTR_KPARAM_INFO
	.align		4
.L_674:
        /*0098*/ 	.byte	0x04, 0x17
        /*009a*/ 	.short	(.L_676 - .L_675)
.L_675:
        /*009c*/ 	.word	0x00000000
        /*00a0*/ 	.short	0x0003
        /*00a2*/ 	.short	0x0018
        /*00a4*/ 	.byte	0x00, 0xf5, 0x21, 0x00


	//----- nvinfo : EIATTR_KPARAM_INFO
	.align		4
.L_676:
        /*00a8*/ 	.byte	0x04, 0x17
        /*00aa*/ 	.short	(.L_678 - .L_677)
.L_677:
        /*00ac*/ 	.word	0x00000000
        /*00b0*/ 	.short	0x0002
        /*00b2*/ 	.short	0x0010
        /*00b4*/ 	.byte	0x00, 0xf5, 0x21, 0x00


	//----- nvinfo : EIATTR_KPARAM_INFO
	.align		4
.L_678:
        /*00b8*/ 	.byte	0x04, 0x17
        /*00ba*/ 	.short	(.L_680 - .L_679)
.L_679:
        /*00bc*/ 	.word	0x00000000
        /*00c0*/ 	.short	0x0001
        /*00c2*/ 	.short	0x0008
        /*00c4*/ 	.byte	0x00, 0xf5, 0x21, 0x00


	//----- nvinfo : EIATTR_KPARAM_INFO
	.align		4
.L_680:
        /*00c8*/ 	.byte	0x04, 0x17
        /*00ca*/ 	.short	(.L_682 - .L_681)
.L_681:
        /*00cc*/ 	.word	0x00000000
        /*00d0*/ 	.short	0x0000
        /*00d2*/ 	.short	0x0000
        /*00d4*/ 	.byte	0x00, 0xf5, 0x21, 0x00


	//----- nvinfo : EIATTR_SPARSE_MMA_MASK
	.align		4
.L_682:
        /*00d8*/ 	.byte	0x03, 0x50
        /*00da*/ 	.short	0x0000


	//----- nvinfo : EIATTR_MAXREG_COUNT
	.align		4
        /*00dc*/ 	.byte	0x03, 0x1b
        /*00de*/ 	.short	0x00ff


	//----- nvinfo : EIATTR_MERCURY_ISA_VERSION
	.align		4
        /*00e0*/ 	.byte	0x03, 0x5f
        /*00e2*/ 	.short	0x0101


	//----- nvinfo : EIATTR_VRC_CTA_INIT_COUNT
	.align		4
        /*00e4*/ 	.byte	0x02, 0x4a
	.zero		1
	.zero		1


	//----- nvinfo : EIATTR_EXIT_INSTR_OFFSETS
	.align		4
        /*00e8*/ 	.byte	0x04, 0x1c
        /*00ea*/ 	.short	(.L_684 - .L_683)


	//   ....[0]....
.L_683:
        /*00ec*/ 	.word	0x00000090


	//   ....[1]....
        /*00f0*/ 	.word	0x0000a670


	//   ....[2]....
        /*00f4*/ 	.word	0x0000a6f0


	//----- nvinfo : EIATTR_CRS_STACK_SIZE
	.align		4
.L_684:
        /*00f8*/ 	.byte	0x04, 0x1e
        /*00fa*/ 	.short	(.L_686 - .L_685)
.L_685:
        /*00fc*/ 	.word	0x00000000


	//----- nvinfo : EIATTR_CBANK_PARAM_SIZE
	.align		4
.L_686:
        /*0100*/ 	.byte	0x03, 0x19
        /*0102*/ 	.short	0x0064


	//----- nvinfo : EIATTR_PARAM_CBANK
	.align		4
        /*0104*/ 	.byte	0x04, 0x0a
        /*0106*/ 	.short	(.L_688 - .L_687)
	.align		4
.L_687:
        /*0108*/ 	.word	index@(.nv.constant0.compute_lof_kernel)
        /*010c*/ 	.short	0x0380
        /*010e*/ 	.short	0x0064


	//----- nvinfo : EIATTR_SW_WAR
	.align		4
.L_688:
        /*0110*/ 	.byte	0x04, 0x36
        /*0112*/ 	.short	(.L_690 - .L_689)
.L_689:
        /*0114*/ 	.word	0x00000008
.L_690:


//--------------------- .nv.info.compute_inertia_kernel --------------------------
	.section	.nv.info.compute_inertia_kernel,"",@"SHT_CUDA_INFO"
	.sectionflags	@""
	.align	4


	//----- nvinfo : EIATTR_CUDA_API_VERSION
	.align		4
        /*0000*/ 	.byte	0x04, 0x37
        /*0002*/ 	.short	(.L_692 - .L_691)
.L_691:
        /*0004*/ 	.word	0x00000082


	//----- nvinfo : EIATTR_KPARAM_INFO
	.align		4
.L_692:
        /*0008*/ 	.byte	0x04, 0x17
        /*000a*/ 	.short	(.L_694 - .L_693)
.L_693:
        /*000c*/ 	.word	0x00000000
        /*0010*/ 	.short	0x0008
        /*0012*/ 	.short	0x0040
        /*0014*/ 	.byte	0x00, 0xf0, 0x11, 0x00


	//----- nvinfo : EIATTR_KPARAM_INFO
	.align		4
.L_694:
        /*0018*/ 	.byte	0x04, 0x17
        /*001a*/ 	.short	(.L_696 - .L_695)
.L_695:
        /*001c*/ 	.word	0x00000000
        /*0020*/ 	.short	0x0007
        /*0022*/ 	.short	0x0038
        /*0024*/ 	.byte	0x00, 0xf5, 0x21, 0x00


	//----- nvinfo : EIATTR_KPARAM_INFO
	.align		4
.L_696:
        /*0028*/ 	.byte	0x04, 0x17
        /*002a*/ 	.short	(.L_698 - .L_697)
.L_697:
        /*002c*/ 	.word	0x00000000
        /*0030*/ 	.short	0x0006
        /*0032*/ 	.short	0x0030
        /*0034*/ 	.byte	0x00, 0xf5, 0x21, 0x00


	//----- nvinfo : EIATTR_KPARAM_INFO
	.align		4
.L_698:
        /*0038*/ 	.byte	0x04, 0x17
        /*003a*/ 	.short	(.L_700 - .L_699)
.L_699:
        /*003c*/ 	.word	0x00000000
        /*0040*/ 	.short	0x0005
        /*0042*/ 	.short	0x0028
        /*0044*/ 	.byte	0x00, 0xf5, 0x21, 0x00


	//----- nvinfo : EIATTR_KPARAM_INFO
	.align		4
.L_700:
        /*0048*/ 	.byte	0x04, 0x17
        /*004a*/ 	.short	(.L_702 - .L_701)
.L_701:
        /*004c*/ 	.word	0x00000000
        /*0050*/ 	.short	0x0004
        /*0052*/ 	.short	0x0020
        /*0054*/ 	.byte	0x00, 0xf5, 0x21, 0x00


	//----- nvinfo : EIATTR_KPARAM_INFO
	.align		4
.L_702:
        /*0058*/ 	.byte	0x04, 0x17
        /*005a*/ 	.short	(.L_704 - .L_703)
.L_703:
        /*005c*/ 	.word	0x00000000
        /*0060*/ 	.short	0x0003
        /*0062*/ 	.short	0x0018
        /*0064*/ 	.byte	0x00, 0xf5, 0x21, 0x00


	//----- nvinfo : EIATTR_KPARAM_INFO
	.align		4
.L_704:
        /*0068*/ 	.byte	0x04, 0x17
        /*006a*/ 	.short	(.L_706 - .L_705)
.L_705:
        /*006c*/ 	.word	0x00000000
        /*0070*/ 	.short	0x0002
        /*0072*/ 	.short	0x0010
        /*0074*/ 	.byte	0x00, 0xf5, 0x21, 0x00


	//----- nvinfo : EIATTR_KPARAM_INFO
	.align		4
.L_706:
        /*0078*/ 	.byte	0x04, 0x17
        /*007a*/ 	.short	(.L_708 - .L_707)
.L_707:
        /*007c*/ 	.word	0x00000000
        /*0080*/ 	.short	0x0001
        /*0082*/ 	.short	0x0008
        /*0084*/ 	.byte	0x00, 0xf5, 0x21, 0x00


	//----- nvinfo : EIATTR_KPARAM_INFO
	.align		4
.L_708:
        /*0088*/ 	.byte	0x04, 0x17
        /*008a*/ 	.short	(.L_710 - .L_709)
.L_709:
        /*008c*/ 	.word	0x00000000
        /*0090*/ 	.short	0x0000
        /*0092*/ 	.short	0x0000
        /*0094*/ 	.byte	0x00, 0xf5, 0x21, 0x00


	//----- nvinfo : EIATTR_SPARSE_MMA_MASK
	.align		4
.L_710:
        /*0098*/ 	.byte	0x03, 0x50
        /*009a*/ 	.short	0x0000


	//----- nvinfo : EIATTR_MAXREG_COUNT
	.align		4
        /*009c*/ 	.byte	0x03, 0x1b
        /*009e*/ 	.short	0x00ff


	//----- nvinfo : EIATTR_NUM_BARRIERS
	.align		4
        /*00a0*/ 	.byte	0x02, 0x4c
        /*00a2*/ 	.byte	0x01
	.zero		1


	//----- nvinfo : EIATTR_MERCURY_ISA_VERSION
	.align		4
        /*00a4*/ 	.byte	0x03, 0x5f
        /*00a6*/ 	.short	0x0101


	//----- nvinfo : EIATTR_VRC_CTA_INIT_COUNT
	.align		4
        /*00a8*/ 	.byte	0x02, 0x4a
	.zero		1
	.zero		1


	//----- nvinfo : EIATTR_EXIT_INSTR_OFFSETS
	.align		4
        /*00ac*/ 	.byte	0x04, 0x1c
        /*00ae*/ 	.short	(.L_712 - .L_711)


	//   ....[0]....
.L_711:
        /*00b0*/ 	.word	0x00000d60


	//   ....[1]....
        /*00b4*/ 	.word	0x00000de0


	//----- nvinfo : EIATTR_CRS_STACK_SIZE
	.align		4
.L_712:
        /*00b8*/ 	.byte	0x04, 0x1e
        /*00ba*/ 	.short	(.L_714 - .L_713)
.L_713:
        /*00bc*/ 	.word	0x00000000


	//----- nvinfo : EIATTR_CBANK_PARAM_SIZE
	.align		4
.L_714:
        /*00c0*/ 	.byte	0x03, 0x19
        /*00c2*/ 	.short	0x0044


	//----- nvinfo : EIATTR_PARAM_CBANK
	.align		4
        /*00c4*/ 	.byte	0x04, 0x0a
        /*00c6*/ 	.short	(.L_716 - .L_715)
	.align		4
.L_715:
        /*00c8*/ 	.word	index@(.nv.constant0.compute_inertia_kernel)
        /*00cc*/ 	.short	0x0380
        /*00ce*/ 	.short	0x0044


	//----- nvinfo : EIATTR_SW_WAR
	.align		4
.L_716:
        /*00d0*/ 	.byte	0x04, 0x36
        /*00d2*/ 	.short	(.L_718 - .L_717)
.L_717:
        /*00d4*/ 	.word	0x00000008
.L_718:


//--------------------- .nv.info.update_centroids_kernel --------------------------
	.section	.nv.info.update_centroids_kernel,"",@"SHT_CUDA_INFO"
	.sectionflags	@""
	.align	4


	//----- nvinfo : EIATTR_CUDA_API_VERSION
	.align		4
        /*0000*/ 	.byte	0x04, 0x37
        /*0002*/ 	.short	(.L_720 - .L_719)
.L_719:
        /*0004*/ 	.word	0x00000082


	//----- nvinfo : EIATTR_KPARAM_INFO
	.align		4
.L_720:
        /*0008*/ 	.byte	0x04, 0x17
        /*000a*/ 	.short	(.L_722 - .L_721)
.L_721:
        /*000c*/ 	.word	0x00000000
        /*0010*/ 	.short	0x0009
        /*0012*/ 	.short	0x0044
        /*0014*/ 	.byte	0x00, 0xf0, 0x11, 0x00


	//----- nvinfo : EIATTR_KPARAM_INFO
	.align		4
.L_722:
        /*0018*/ 	.byte	0x04, 0x17
        /*001a*/ 	.short	(.L_724 - .L_723)
.L_723:
        /*001c*/ 	.word	0x00000000
        /*0020*/ 	.short	0x0008
        /*0022*/ 	.short	0x0040
        /*0024*/ 	.byte	0x00, 0xf0, 0x11, 0x00


	//----- nvinfo : EIATTR_KPARAM_INFO
	.align		4
.L_724:
        /*0028*/ 	.byte	0x04, 0x17
        /*002a*/ 	.short	(.L_726 - .L_725)
.L_725:
        /*002c*/ 	.word	0x00000000
        /*0030*/ 	.short	0x0007
        /*0032*/ 	.short	0x0038
        /*0034*/ 	.byte	0x00, 0xf5, 0x21, 0x00


	//----- nvinfo : EIATTR_KPARAM_INFO
	.align		4
.L_726:
        /*0038*/ 	.byte	0x04, 0x17
        /*003a*/ 	.short	(.L_728 - .L_727)
.L_727:
        /*003c*/ 	.word	0x00000000
        /*0040*/ 	.short	0x0006
        /*0042*/ 	.short	0x0030
        /*0044*/ 	.byte	0x00, 0xf5, 0x21, 0x00


	//----- nvinfo : EIATTR_KPARAM_INFO
	.align		4
.L_728:
        /*0048*/ 	.byte	0x04, 0x17
        /*004a*/ 	.short	(.L_730 - .L_729)
.L_729:
        /*004c*/ 	.word	0x00000000
        /*0050*/ 	.short	0x0005
        /*0052*/ 	.short	0x0028
        /*0054*/ 	.byte	0x00, 0xf5, 0x21, 0x00


	//----- nvinfo : EIATTR_KPARAM_INFO
	.align		4
.L_730:
        /*0058*/ 	.byte	0x04, 0x17
        /*005a*/ 	.short	(.L_732 - .L_731)
.L_731:
        /*005c*/ 	.word	0x00000000
        /*0060*/ 	.short	0x0004
        /*0062*/ 	.short	0x0020
        /*0064*/ 	.byte	0x00, 0xf5, 0x21, 0x00


	//----- nvinfo : EIATTR_KPARAM_INFO
	.align		4
.L_732:
        /*0068*/ 	.byte	0x04, 0x17
        /*006a*/ 	.short	(.L_734 - .L_733)
.L_733:
        /*006c*/ 	.word	0x00000000
        /*0070*/ 	.short	0x0003
        /*0072*/ 	.short	0x0018
        /*0074*/ 	.byte	0x00, 0xf5, 0x21, 0x00


	//----- nvinfo : EIATTR_KPARAM_INFO
	.align		4
.L_734:
        /*0078*/ 	.byte	0x04, 0x17
        /*007a*/ 	.short	(.L_736 - .L_735)
.L_735:
        /*007c*/ 	.word	0x00000000
        /*0080*/ 	.short	0x0002
        /*0082*/ 	.short	0x0010
        /*0084*/ 	.byte	0x00, 0xf5, 0x21, 0x00


	//----- nvinfo : EIATTR_KPARAM_INFO
	.align		4
.L_736:
        /*0088*/ 	.byte	0x04, 0x17
        /*008a*/ 	.short	(.L_738 - .L_737)
.L_737:
        /*008c*/ 	.word	0x00000000
        /*0090*/ 	.short	0x0001
        /*0092*/ 	.short	0x0008
        /*0094*/ 	.byte	0x00, 0xf5, 0x21, 0x00


	//----- nvinfo : EIATTR_KPARAM_INFO
	.align		4
.L_738:
        /*0098*/ 	.byte	0x04, 0x17
        /*009a*/ 	.short	(.L_740 - .L_739)
.L_739:
        /*009c*/ 	.word	0x00000000
        /*00a0*/ 	.short	0x0000
        /*00a2*/ 	.short	0x0000
        /*00a4*/ 	.byte	0x00, 0xf5, 0x21, 0x00


	//----- nvinfo : EIATTR_SPARSE_MMA_MASK
	.align		4
.L_740:
        /*00a8*/ 	.byte	0x03, 0x50
        /*00aa*/ 	.short	0x0000


	//----- nvinfo : EIATTR_MAXREG_COUNT
	.align		4
        /*00ac*/ 	.byte	0x03, 0x1b
        /*00ae*/ 	.short	0x00ff


	//----- nvinfo : EIATTR_NUM_BARRIERS
	.align		4
        /*00b0*/ 	.byte	0x02, 0x4c
        /*00b2*/ 	.byte	0x01
	.zero		1


	//----- nvinfo : EIATTR_MERCURY_ISA_VERSION
	.align		4
        /*00b4*/ 	.byte	0x03, 0x5f
        /*00b6*/ 	.short	0x0101


	//----- nvinfo : EIATTR_VRC_CTA_INIT_COUNT
	.align		4
        /*00b8*/ 	.byte	0x02, 0x4a
	.zero		1
	.zero		1


	//----- nvinfo : EIATTR_EXIT_INSTR_OFFSETS
	.align		4
        /*00bc*/ 	.byte	0x04, 0x1c
        /*00be*/ 	.short	(.L_742 - .L_741)


	//   ....[0]....
.L_741:
        /*00c0*/ 	.word	0x00000040


	//   ....[1]....
        /*00c4*/ 	.word	0x00000e10


	//   ....[2]....
        /*00c8*/ 	.word	0x000011b0


	//   ....[3]....
        /*00cc*/ 	.word	0x000011f0


	//----- nvinfo : EIATTR_CRS_STACK_SIZE
	.align		4
.L_742:
        /*00d0*/ 	.byte	0x04, 0x1e
        /*00d2*/ 	.short	(.L_744 - .L_743)
.L_743:
        /*00d4*/ 	.word	0x00000000


	//----- nvinfo : EIATTR_CBANK_PARAM_SIZE
	.align		4
.L_744:
        /*00d8*/ 	.byte	0x03, 0x19
        /*00da*/ 	.short	0x0048


	//----- nvinfo : EIATTR_PARAM_CBANK
	.align		4
        /*00dc*/ 	.byte	0x04, 0x0a
        /*00de*/ 	.short	(.L_746 - .L_745)
	.align		4
.L_745:
        /*00e0*/ 	.word	index@(.nv.constant0.update_centroids_kernel)
        /*00e4*/ 	.short	0x0380
        /*00e6*/ 	.short	0x0048


	//----- nvinfo : EIATTR_SW_WAR
	.align		4
.L_746:
        /*00e8*/ 	.byte	0x04, 0x36
        /*00ea*/ 	.short	(.L_748 - .L_747)
.L_747:
        /*00ec*/ 	.word	0x00000008
.L_748:


//--------------------- .nv.info.assign_clusters_kernel --------------------------
	.section	.nv.info.assign_clusters_kernel,"",@"SHT_CUDA_INFO"
	.sectionflags	@""
	.align	4


	//----- nvinfo : EIATTR_CUDA_API_VERSION
	.align		4
        /*0000*/ 	.byte	0x04, 0x37
        /*0002*/ 	.short	(.L_750 - .L_749)
.L_749:
        /*0004*/ 	.word	0x00000082


	//----- nvinfo : EIATTR_KPARAM_INFO
	.align		4
.L_750:
        /*0008*/ 	.byte	0x04, 0x17
        /*000a*/ 	.short	(.L_752 - .L_751)
.L_751:
        /*000c*/ 	.word	0x00000000
        /*0010*/ 	.short	0x0009
        /*0012*/ 	.short	0x0044
        /*0014*/ 	.byte	0x00, 0xf0, 0x11, 0x00


	//----- nvinfo : EIATTR_KPARAM_INFO
	.align		4
.L_752:
        /*0018*/ 	.byte	0x04, 0x17
        /*001a*/ 	.short	(.L_754 - .L_753)
.L_753:
        /*001c*/ 	.word	0x00000000
        /*0020*/ 	.short	0x0008
        /*0022*/ 	.short	0x0040
        /*0024*/ 	.byte	0x00, 0xf0, 0x11, 0x00


	//----- nvinfo : EIATTR_KPARAM_INFO
	.align		4
.L_754:
        /*0028*/ 	.byte	0x04, 0x17
        /*002a*/ 	.short	(.L_756 - .L_755)
.L_755:
        /*002c*/ 	.word	0x00000000
        /*0030*/ 	.short	0x0007
        /*0032*/ 	.short	0x0038
        /*0034*/ 	.byte	0x00, 0xf5, 0x21, 0x00


	//----- nvinfo : EIATTR_KPARAM_INFO
	.align		4
.L_756:
        /*0038*/ 	.byte	0x04, 0x17
        /*003a*/ 	.short	(.L_758 - .L_757)
.L_757:
        /*003c*/ 	.word	0x00000000
        /*0040*/ 	.short	0x0006
        /*0042*/ 	.short	0x0030
        /*0044*/ 	.byte	0x00, 0xf5, 0x21, 0x00


	//----- nvinfo : EIATTR_KPARAM_INFO
	.align		4
.L_758:
        /*0048*/ 	.byte	0x04, 0x17
        /*004a*/ 	.short	(.L_760 - .L_759)
.L_759:
        /*004c*/ 	.word	0x00000000
        /*0050*/ 	.short	0x0005
        /*0052*/ 	.short	0x0028
        /*0054*/ 	.byte	0x00, 0xf5, 0x21, 0x00


	//----- nvinfo : EIATTR_KPARAM_INFO
	.align		4
.L_760:
        /*0058*/ 	.byte	0x04, 0x17
        /*005a*/ 	.short	(.L_762 - .L_761)
.L_761:
        /*005c*/ 	.word	0x00000000
        /*0060*/ 	.short	0x0004
        /*0062*/ 	.short	0x0020
        /*0064*/ 	.byte	0x00, 0xf5, 0x21, 0x00


	//----- nvinfo : EIATTR_KPARAM_INFO
	.align		4
.L_762:
        /*0068*/ 	.byte	0x04, 0x17
        /*006a*/ 	.short	(.L_764 - .L_763)
.L_763:
        /*006c*/ 	.word	0x00000000
        /*0070*/ 	.short	0x0003
        /*0072*/ 	.short	0x0018
        /*0074*/ 	.byte	0x00, 0xf5, 0x21, 0x00


	//----- nvinfo : EIATTR_KPARAM_INFO
	.align		4
.L_764:
        /*0078*/ 	.byte	0x04, 0x17
        /*007a*/ 	.short	(.L_766 - .L_765)
.L_765:
        /*007c*/ 	.word	0x00000000
        /*0080*/ 	.short	0x0002
        /*0082*/ 	.short	0x0010
        /*0084*/ 	.byte	0x00, 0xf5, 0x21, 0x00


	//----- nvinfo : EIATTR_KPARAM_INFO
	.align		4
.L_766:
        /*0088*/ 	.byte	0x04, 0x17
        /*008a*/ 	.short	(.L_768 - .L_767)
.L_767:
        /*008c*/ 	.word	0x00000000
        /*0090*/ 	.short	0x0001
        /*0092*/ 	.short	0x0008
        /*0094*/ 	.byte	0x00, 0xf5, 0x21, 0x00


	//----- nvinfo : EIATTR_KPARAM_INFO
	.align		4
.L_768:
        /*0098*/ 	.byte	0x04, 0x17
        /*009a*/ 	.short	(.L_770 - .L_769)
.L_769:
        /*009c*/ 	.word	0x00000000
        /*00a0*/ 	.short	0x0000
        /*00a2*/ 	.short	0x0000
        /*00a4*/ 	.byte	0x00, 0xf5, 0x21, 0x00


	//----- nvinfo : EIATTR_SPARSE_MMA_MASK
	.align		4
.L_770:
        /*00a8*/ 	.byte	0x03, 0x50
        /*00aa*/ 	.short	0x0000


	//----- nvinfo : EIATTR_MAXREG_COUNT
	.align		4
        /*00ac*/ 	.byte	0x03, 0x1b
        /*00ae*/ 	.short	0x00ff


	//----- nvinfo : EIATTR_MERCURY_ISA_VERSION
	.align		4
        /*00b0*/ 	.byte	0x03, 0x5f
        /*00b2*/ 	.short	0x0101


	//----- nvinfo : EIATTR_VRC_CTA_INIT_COUNT
	.align		4
        /*00b4*/ 	.byte	0x02, 0x4a
	.zero		1
	.zero		1


	//----- nvinfo : EIATTR_EXIT_INSTR_OFFSETS
	.align		4
        /*00b8*/ 	.byte	0x04, 0x1c
        /*00ba*/ 	.short	(.L_772 - .L_771)


	//   ....[0]....
.L_771:
        /*00bc*/ 	.word	0x00000070


	//   ....[1]....
        /*00c0*/ 	.word	0x00001210


	//----- nvinfo : EIATTR_CRS_STACK_SIZE
	.align		4
.L_772:
        /*00c4*/ 	.byte	0x04, 0x1e
        /*00c6*/ 	.short	(.L_774 - .L_773)
.L_773:
        /*00c8*/ 	.word	0x00000000


	//----- nvinfo : EIATTR_CBANK_PARAM_SIZE
	.align		4
.L_774:
        /*00cc*/ 	.byte	0x03, 0x19
        /*00ce*/ 	.short	0x0048


	//----- nvinfo : EIATTR_PARAM_CBANK
	.align		4
        /*00d0*/ 	.byte	0x04, 0x0a
        /*00d2*/ 	.short	(.L_776 - .L_775)
	.align		4
.L_775:
        /*00d4*/ 	.word	index@(.nv.constant0.assign_clusters_kernel)
        /*00d8*/ 	.short	0x0380
        /*00da*/ 	.short	0x0048


	//----- nvinfo : EIATTR_SW_WAR
	.align		4
.L_776:
        /*00dc*/ 	.byte	0x04, 0x36
        /*00de*/ 	.short	(.L_778 - .L_777)
.L_777:
        /*00e0*/ 	.word	0x00000008
.L_778:


//--------------------- .nv.info.init_centroids_kernel --------------------------
	.section	.nv.info.init_centroids_kernel,"",@"SHT_CUDA_INFO"
	.sectionflags	@""
	.align	4


	//----- nvinfo : EIATTR_CUDA_API_VERSION
	.align		4
        /*0000*/ 	.byte	0x04, 0x37
        /*0002*/ 	.short	(.L_780 - .L_779)
.L_779:
        /*0004*/ 	.word	0x00000082


	//----- nvinfo : EIATTR_KPARAM_INFO
	.align		4
.L_780:
        /*0008*/ 	.byte	0x04, 0x17
        /*000a*/ 	.short	(.L_782 - .L_781)
.L_781:
        /*000c*/ 	.word	0x00000000
        /*0010*/ 	.short	0x000b
        /*0012*/ 	.short	0x004c
        /*0014*/ 	.byte	0x00, 0xf0, 0x11, 0x00


	//----- nvinfo : EIATTR_KPARAM_INFO
	.align		4
.L_782:
        /*0018*/ 	.byte	0x04, 0x17
        /*001a*/ 	.short	(.L_784 - .L_783)
.L_783:
        /*001c*/ 	.word	0x00000000
        /*0020*/ 	.short	0x000a
        /*0022*/ 	.short	0x0048
        /*0024*/ 	.byte	0x00, 0xf0, 0x11, 0x00


	//----- nvinfo : EIATTR_KPARAM_INFO
	.align		4
.L_784:
        /*0028*/ 	.byte	0x04, 0x17
        /*002a*/ 	.short	(.L_786 - .L_785)
.L_785:
        /*002c*/ 	.word	0x00000000
        /*0030*/ 	.short	0x0009
        /*0032*/ 	.short	0x0044
        /*0034*/ 	.byte	0x00, 0xf0, 0x11, 0x00


	//----- nvinfo : EIATTR_KPARAM_INFO
	.align		4
.L_786:
        /*0038*/ 	.byte	0x04, 0x17
        /*003a*/ 	.short	(.L_788 - .L_787)
.L_787:
        /*003c*/ 	.word	0x00000000
        /*0040*/ 	.short	0x0008
        /*0042*/ 	.short	0x0040
        /*0044*/ 	.byte	0x00, 0xf0, 0x11, 0x00


	//----- nvinfo : EIATTR_KPARAM_INFO
	.align		4
.L_788:
        /*0048*/ 	.byte	0x04, 0x17
        /*004a*/ 	.short	(.L_790 - .L_789)
.L_789:
        /*004c*/ 	.word	0x00000000
        /*0050*/ 	.short	0x0007
        /*0052*/ 	.short	0x0038
        /*0054*/ 	.byte	0x00, 0xf5, 0x21, 0x00


	//----- nvinfo : EIATTR_KPARAM_INFO
	.align		4
.L_790:
        /*0058*/ 	.byte	0x04, 0x17
        /*005a*/ 	.short	(.L_792 - .L_791)
.L_791:
        /*005c*/ 	.word	0x00000000
        /*0060*/ 	.short	0x0006
        /*0062*/ 	.short	0x0030
        /*0064*/ 	.byte	0x00, 0xf5, 0x21, 0x00


	//----- nvinfo : EIATTR_KPARAM_INFO
	.align		4
.L_792:
        /*0068*/ 	.byte	0x04, 0x17
        /*006a*/ 	.short	(.L_794 - .L_793)
.L_793:
        /*006c*/ 	.word	0x00000000
        /*0070*/ 	.short	0x0005
        /*0072*/ 	.short	0x0028
        /*0074*/ 	.byte	0x00, 0xf5, 0x21, 0x00


	//----- nvinfo : EIATTR_KPARAM_INFO
	.align		4
.L_794:
        /*0078*/ 	.byte	0x04, 0x17
        /*007a*/ 	.short	(.L_796 - .L_795)
.L_795:
        /*007c*/ 	.word	0x00000000
        /*0080*/ 	.short	0x0004
        /*0082*/ 	.short	0x0020
        /*0084*/ 	.byte	0x00, 0xf5, 0x21, 0x00


	//----- nvinfo : EIATTR_KPARAM_INFO
	.align		4
.L_796:
        /*0088*/ 	.byte	0x04, 0x17
        /*008a*/ 	.short	(.L_798 - .L_797)
.L_797:
        /*008c*/ 	.word	0x00000000
        /*0090*/ 	.short	0x0003
        /*0092*/ 	.short	0x0018
        /*0094*/ 	.byte	0x00, 0xf5, 0x21, 0x00


	//----- nvinfo : EIATTR_KPARAM_INFO
	.align		4
.L_798:
        /*0098*/ 	.byte	0x04, 0x17
        /*009a*/ 	.short	(.L_800 - .L_799)
.L_799:
        /*009c*/ 	.word	0x00000000
        /*00a0*/ 	.short	0x0002
        /*00a2*/ 	.short	0x0010
        /*00a4*/ 	.byte	0x00, 0xf5, 0x21, 0x00


	//----- nvinfo : EIATTR_KPARAM_INFO
	.align		4
.L_800:
        /*00a8*/ 	.byte	0x04, 0x17
        /*00aa*/ 	.short	(.L_802 - .L_801)
.L_801:
        /*00ac*/ 	.word	0x00000000
        /*00b0*/ 	.short	0x0001
        /*00b2*/ 	.short	0x0008
        /*00b4*/ 	.byte	0x00, 0xf5, 0x21, 0x00


	//----- nvinfo : EIATTR_KPARAM_INFO
	.align		4
.L_802:
        /*00b8*/ 	.byte	0x04, 0x17
        /*00ba*/ 	.short	(.L_804 - .L_803)
.L_803:
        /*00bc*/ 	.word	0x00000000
        /*00c0*/ 	.short	0x0000
        /*00c2*/ 	.short	0x0000
        /*00c4*/ 	.byte	0x00, 0xf5, 0x21, 0x00


	//----- nvinfo : EIATTR_SPARSE_MMA_MASK
	.align		4
.L_804:
        /*00c8*/ 	.byte	0x03, 0x50
        /*00ca*/ 	.short	0x0000


	//----- nvinfo : EIATTR_MAXREG_COUNT
	.align		4
        /*00cc*/ 	.byte	0x03, 0x1b
        /*00ce*/ 	.short	0x00ff


	//----- nvinfo : EIATTR_NUM_BARRIERS
	.align		4
        /*00d0*/ 	.byte	0x02, 0x4c
        /*00d2*/ 	.byte	0x01
	.zero		1


	//----- nvinfo : EIATTR_MERCURY_ISA_VERSION
	.align		4
        /*00d4*/ 	.byte	0x03, 0x5f
        /*00d6*/ 	.short	0x0101


	//----- nvinfo : EIATTR_VRC_CTA_INIT_COUNT
	.align		4
        /*00d8*/ 	.byte	0x02, 0x4a
	.zero		1
	.zero		1


	//----- nvinfo : EIATTR_EXIT_INSTR_OFFSETS
	.align		4
        /*00dc*/ 	.byte	0x04, 0x1c
        /*00de*/ 	.short	(.L_806 - .L_805)


	//   ....[0]....
.L_805:
        /*00e0*/ 	.word	0x000000a0


	//   ....[1]....
        /*00e4*/ 	.word	0x000003b0


	//   ....[2]....
        /*00e8*/ 	.word	0x000003d0


	//   ....[3]....
        /*00ec*/ 	.word	0x00001c30


	//   ....[4]....
        /*00f0*/ 	.word	0x00002030


	//----- nvinfo : EIATTR_CRS_STACK_SIZE
	.align		4
.L_806:
        /*00f4*/ 	.byte	0x04, 0x1e
        /*00f6*/ 	.short	(.L_808 - .L_807)
.L_807:
        /*00f8*/ 	.word	0x00000000


	//----- nvinfo : EIATTR_CBANK_PARAM_SIZE
	.align		4
.L_808:
        /*00fc*/ 	.byte	0x03, 0x19
        /*00fe*/ 	.short	0x0050


	//----- nvinfo : EIATTR_PARAM_CBANK
	.align		4
        /*0100*/ 	.byte	0x04, 0x0a
        /*0102*/ 	.short	(.L_810 - .L_809)
	.align		4
.L_809:
        /*0104*/ 	.word	index@(.nv.constant0.init_centroids_kernel)
        /*0108*/ 	.short	0x0380
        /*010a*/ 	.short	0x0050


	//----- nvinfo : EIATTR_SW_WAR
	.align		4
.L_810:
        /*010c*/ 	.byte	0x04, 0x36
        /*010e*/ 	.short	(.L_812 - .L_811)
.L_811:
        /*0110*/ 	.word	0x00000008
.L_812:


//--------------------- .nv.info.compact_frontier_kernel --------------------------
	.section	.nv.info.compact_frontier_kernel,"",@"SHT_CUDA_INFO"
	.sectionflags	@""
	.align	4


	//----- nvinfo : EIATTR_CUDA_API_VERSION
	.align		4
        /*0000*/ 	.byte	0x04, 0x37
        /*0002*/ 	.short	(.L_814 - .L_813)
.L_813:
        /*0004*/ 	.word	0x00000082


	//----- nvinfo : EIATTR_KPARAM_INFO
	.align		4
.L_814:
        /*0008*/ 	.byte	0x04, 0x17
        /*000a*/ 	.short	(.L_816 - .L_815)
.L_815:
        /*000c*/ 	.word	0x00000000
        /*0010*/ 	.short	0x0003
        /*0012*/ 	.short	0x0018
        /*0014*/ 	.byte	0x00, 0xf0, 0x11, 0x00


	//----- nvinfo : EIATTR_KPARAM_INFO
	.align		4
.L_816:
        /*0018*/ 	.byte	0x04, 0x17
        /*001a*/ 	.short	(.L_818 - .L_817)
.L_817:
        /*001c*/ 	.word	0x00000000
        /*0020*/ 	.short	0x0002
        /*0022*/ 	.short	0x0010
        /*0024*/ 	.byte	0x00, 0xf5, 0x21, 0x00


	//----- nvinfo : EIATTR_KPARAM_INFO
	.align		4
.L_818:
        /*0028*/ 	.byte	0x04, 0x17
        /*002a*/ 	.short	(.L_820 - .L_819)
.L_819:
        /*002c*/ 	.word	0x00000000
        /*0030*/ 	.short	0x0001
        /*0032*/ 	.short	0x0008
        /*0034*/ 	.byte	0x00, 0xf5, 0x21, 0x00


	//----- nvinfo : EIATTR_KPARAM_INFO
	.align		4
.L_820:
        /*0038*/ 	.byte	0x04, 0x17
        /*003a*/ 	.short	(.L_822 - .L_821)
.L_821:
        /*003c*/ 	.word	0x00000000
        /*0040*/ 	.short	0x0000
        /*0042*/ 	.short	0x0000
        /*0044*/ 	.byte	0x00, 0xf5, 0x21, 0x00


	//----- nvinfo : EIATTR_SPARSE_MMA_MASK
	.align		4
.L_822:
        /*0048*/ 	.byte	0x03, 0x50
        /*004a*/ 	.short	0x0000


	//----- nvinfo : EIATTR_MAXREG_COUNT
	.align		4
        /*004c*/ 	.byte	0x03, 0x1b
        /*004e*/ 	.short	0x00ff


	//----- nvinfo : EIATTR_MERCURY_ISA_VERSION
	.align		4
        /*0050*/ 	.byte	0x03, 0x5f
        /*0052*/ 	.short	0x0101


	//----- nvinfo : EIATTR_INT_WARP_WIDE_INSTR_OFFSETS
	.align		4
        /*0054*/ 	.byte	0x04, 0x31
        /*0056*/ 	.short	(.L_824 - .L_823)


	//   ....[0]....
.L_823:
        /*0058*/ 	.word	0x000000f0


	//   ....[1]....
        /*005c*/ 	.word	0x00000190


	//----- nvinfo : EIATTR_VRC_CTA_INIT_COUNT
	.align		4
.L_824:
        /*0060*/ 	.byte	0x02, 0x4a
	.zero		1
	.zero		1


	//----- nvinfo : EIATTR_EXIT_INSTR_OFFSETS
	.align		4
        /*0064*/ 	.byte	0x04, 0x1c
        /*0066*/ 	.short	(.L_826 - .L_825)


	//   ....[0]....
.L_825:
        /*0068*/ 	.word	0x00000070


	//   ....[1]....
        /*006c*/ 	.word	0x000000d0


	//   ....[2]....
        /*0070*/ 	.word	0x000001d0


	//----- nvinfo : EIATTR_CBANK_PARAM_SIZE
	.align		4
.L_826:
        /*0074*/ 	.byte	0x03, 0x19
        /*0076*/ 	.short	0x001c


	//----- nvinfo : EIATTR_PARAM_CBANK
	.align		4
        /*0078*/ 	.byte	0x04, 0x0a
        /*007a*/ 	.short	(.L_828 - .L_827)
	.align		4
.L_827:
        /*007c*/ 	.word	index@(.nv.constant0.compact_frontier_kernel)
        /*0080*/ 	.short	0x0380
        /*0082*/ 	.short	0x001c


	//----- nvinfo : EIATTR_SW_WAR
	.align		4
.L_828:
        /*0084*/ 	.byte	0x04, 0x36
        /*0086*/ 	.short	(.L_830 - .L_829)
.L_829:
        /*0088*/ 	.word	0x00000008
.L_830:


//--------------------- .nv.info.integrate_pass_kernel --------------------------
	.section	.nv.info.integrate_pass_kernel,"",@"SHT_CUDA_INFO"
	.sectionflags	@""
	.align	4


	//----- nvinfo : EIATTR_CUDA_API_VERSION
	.align		4
        /*0000*/ 	.byte	0x04, 0x37
        /*0002*/ 	.short	(.L_832 - .L_831)
.L_831:
        /*0004*/ 	.word	0x00000082


	//----- nvinfo : EIATTR_KPARAM_INFO
	.align		4
.L_832:
        /*0008*/ 	.byte	0x04, 0x17
        /*000a*/ 	.short	(.L_834 - .L_833)
.L_833:
        /*000c*/ 	.word	0x00000000
        /*0010*/ 	.short	0x0010
        /*0012*/ 	.short	0x0080
        /*0014*/ 	.byte	0x00, 0xf0, 0x11, 0x00


	//----- nvinfo : EIATTR_KPARAM_INFO
	.align		4
.L_834:
        /*0018*/ 	.byte	0x04, 0x17
        /*001a*/ 	.short	(.L_836 - .L_835)
.L_835:
        /*001c*/ 	.word	0x00000000
        /*0020*/ 	.short	0x000f
        /*0022*/ 	.short	0x0078
        /*0024*/ 	.byte	0x00, 0xf5, 0x21, 0x00


	//----- nvinfo : EIATTR_KPARAM_INFO
	.align		4
.L_836:
        /*0028*/ 	.byte	0x04, 0x17
        /*002a*/ 	.short	(.L_838 - .L_837)
.L_837:
        /*002c*/ 	.word	0x00000000
        /*0030*/ 	.short	0x000e
        /*0032*/ 	.short	0x0070
        /*0034*/ 	.byte	0x00, 0xf5, 0x21, 0x00


	//----- nvinfo : EIATTR_KPARAM_INFO
	.align		4
.L_838:
        /*0038*/ 	.byte	0x04, 0x17
        /*003a*/ 	.short	(.L_840 - .L_839)
.L_839:
        /*003c*/ 	.word	0x00000000
        /*0040*/ 	.short	0x000d
        /*0042*/ 	.short	0x0068
        /*0044*/ 	.byte	0x00, 0xf5, 0x21, 0x00


	//----- nvinfo : EIATTR_KPARAM_INFO
	.align		4
.L_840:
        /*0048*/ 	.byte	0x04, 0x17
        /*004a*/ 	.short	(.L_842 - .L_841)
.L_841:
        /*004c*/ 	.word	0x00000000
        /*0050*/ 	.short	0x000c
        /*0052*/ 	.short	0x0060
        /*0054*/ 	.byte	0x00, 0xf5, 0x21, 0x00


	//----- nvinfo : EIATTR_KPARAM_INFO
	.align		4
.L_842:
        /*0058*/ 	.byte	0x04, 0x17
        /*005a*/ 	.short	(.L_844 - .L_843)
.L_843:
        /*005c*/ 	.word	0x00000000
        /*0060*/ 	.short	0x000b
        /*0062*/ 	.short	0x0058
        /*0064*/ 	.byte	0x00, 0xf5, 0x21, 0x00


	//----- nvinfo : EIATTR_KPARAM_INFO
	.align		4
.L_844:
        /*0068*/ 	.byte	0x04, 0x17
        /*006a*/ 	.short	(.L_846 - .L_845)
.L_845:
        /*006c*/ 	.word	0x00000000
        /*0070*/ 	.short	0x000a
        /*0072*/ 	.short	0x0050
        /*0074*/ 	.byte	0x00, 0xf5, 0x21, 0x00


	//----- nvinfo : EIATTR_KPARAM_INFO
	.align		4
.L_846:
        /*0078*/ 	.byte	0x04, 0x17
        /*007a*/ 	.short	(.L_848 - .L_847)
.L_847:
        /*007c*/ 	.word	0x00000000
        /*0080*/ 	.short	0x0009
        /*0082*/ 	.short	0x0048
        /*0084*/ 	.byte	0x00, 0xf5, 0x21, 0x00


	//----- nvinfo : EIATTR_KPARAM_INFO
	.align		4
.L_848:
        /*0088*/ 	.byte	0x04, 0x17
        /*008a*/ 	.short	(.L_850 - .L_849)
.L_849:
        /*008c*/ 	.word	0x00000000
        /*0090*/ 	.short	0x0008
        /*0092*/ 	.short	0x0040
        /*0094*/ 	.byte	0x00, 0xf5, 0x21, 0x00


	//----- nvinfo : EIATTR_KPARAM_INFO
	.align		4
.L_850:
        /*0098*/ 	.byte	0x04, 0x17
        /*009a*/ 	.short	(.L_852 - .L_851)
.L_851:
        /*009c*/ 	.word	0x00000000
        /*00a0*/ 	.short	0x0007
        /*00a2*/ 	.short	0x0038
        /*00a4*/ 	.byte	0x00, 0xf5, 0x21, 0x00


	//----- nvinfo : EIATTR_KPARAM_INFO
	.align		4
.L_852:
        /*00a8*/ 	.byte	0x04, 0x17
        /*00aa*/ 	.short	(.L_854 - .L_853)
.L_853:
        /*00ac*/ 	.word	0x00000000
        /*00b0*/ 	.short	0x0006
        /*00b2*/ 	.short	0x0030
        /*00b4*/ 	.byte	0x00, 0xf5, 0x21, 0x00


	//----- nvinfo : EIATTR_KPARAM_INFO
	.align		4
.L_854:
        /*00b8*/ 	.byte	0x04, 0x17
        /*00ba*/ 	.short	(.L_856 - .L_855)
.L_855:
        /*00bc*/ 	.word	0x00000000
        /*00c0*/ 	.short	0x0005
        /*00c2*/ 	.short	0x0028
        /*00c4*/ 	.byte	0x00, 0xf5, 0x21, 0x00


	//----- nvinfo : EIATTR_KPARAM_INFO
	.align		4
.L_856:
        /*00c8*/ 	.byte	0x04, 0x17
        /*00ca*/ 	.short	(.L_858 - .L_857)
.L_857:
        /*00cc*/ 	.word	0x00000000
        /*00d0*/ 	.short	0x0004
        /*00d2*/ 	.short	0x0020
        /*00d4*/ 	.byte	0x00, 0xf5, 0x21, 0x00


	//----- nvinfo : EIATTR_KPARAM_INFO
	.align		4
.L_858:
        /*00d8*/ 	.byte	0x04, 0x17
        /*00da*/ 	.short	(.L_860 - .L_859)
.L_859:
        /*00dc*/ 	.word	0x00000000
        /*00e0*/ 	.short	0x0003
        /*00e2*/ 	.short	0x0018
        /*00e4*/ 	.byte	0x00, 0xf5, 0x21, 0x00


	//----- nvinfo : EIATTR_KPARAM_INFO
	.align		4
.L_860:
        /*00e8*/ 	.byte	0x04, 0x17
        /*00ea*/ 	.short	(.L_862 - .L_861)
.L_861:
        /*00ec*/ 	.word	0x00000000
        /*00f0*/ 	.short	0x0002
        /*00f2*/ 	.short	0x0010
        /*00f4*/ 	.byte	0x00, 0xf5, 0x21, 0x00


	//----- nvinfo : EIATTR_KPARAM_INFO
	.align		4
.L_862:
        /*00f8*/ 	.byte	0x04, 0x17
        /*00fa*/ 	.short	(.L_864 - .L_863)
.L_863:
        /*00fc*/ 	.word	0x00000000
        /*0100*/ 	.short	0x0001
        /*0102*/ 	.short	0x0008
        /*0104*/ 	.byte	0x00, 0xf5, 0x21, 0x00


	//----- nvinfo : EIATTR_KPARAM_INFO
	.align		4
.L_864:
        /*0108*/ 	.byte	0x04, 0x17
        /*010a*/ 	.short	(.L_866 - .L_865)
.L_865:
        /*010c*/ 	.word	0x00000000
        /*0110*/ 	.short	0x0000
        /*0112*/ 	.short	0x0000
        /*0114*/ 	.byte	0x00, 0xf5, 0x21, 0x00


	//----- nvinfo : EIATTR_SPARSE_MMA_MASK
	.align		4
.L_866:
        /*0118*/ 	.byte	0x03, 0x50
        /*011a*/ 	.short	0x0000


	//----- nvinfo : EIATTR_MAXREG_COUNT
	.align		4
        /*011c*/ 	.byte	0x03, 0x1b
        /*011e*/ 	.short	0x00ff


	//----- nvinfo : EIATTR_MERCURY_ISA_VERSION
	.align		4
        /*0120*/ 	.byte	0x03, 0x5f
        /*0122*/ 	.short	0x0101


	//----- nvinfo : EIATTR_VRC_CTA_INIT_COUNT
	.align		4
        /*0124*/ 	.byte	0x02, 0x4a
	.zero		1
	.zero		1


	//----- nvinfo : EIATTR_EXIT_INSTR_OFFSETS
	.align		4
        /*0128*/ 	.byte	0x04, 0x1c
        /*012a*/ 	.short	(.L_868 - .L_867)


	//   ....[0]....
.L_867:
        /*012c*/ 	.word	0x00000070


	//   ....[1]....
        /*0130*/ 	.word	0x00000f30


	//----- nvinfo : EIATTR_CRS_STACK_SIZE
	.align		4
.L_868:
        /*0134*/ 	.byte	0x04, 0x1e
        /*0136*/ 	.short	(.L_870 - .L_869)
.L_869:
        /*0138*/ 	.word	0x00000000


	//----- nvinfo : EIATTR_CBANK_PARAM_SIZE
	.align		4
.L_870:
        /*013c*/ 	.byte	0x03, 0x19
        /*013e*/ 	.short	0x0084


	//----- nvinfo : EIATTR_PARAM_CBANK
	.align		4
        /*0140*/ 	.byte	0x04, 0x0a
        /*0142*/ 	.short	(.L_872 - .L_871)
	.align		4
.L_871:
        /*0144*/ 	.word	index@(.nv.constant0.integrate_pass_kernel)
        /*0148*/ 	.short	0x0380
        /*014a*/ 	.short	0x0084


	//----- nvinfo : EIATTR_SW_WAR
	.align		4
.L_872:
        /*014c*/ 	.byte	0x04, 0x36
        /*014e*/ 	.short	(.L_874 - .L_873)
.L_873:
        /*0150*/ 	.word	0x00000008
.L_874:


//--------------------- .nv.info.relaxation_step_kernel --------------------------
	.section	.nv.info.relaxation_step_kernel,"",@"SHT_CUDA_INFO"
	.sectionflags	@""
	.align	4


	//----- nvinfo : EIATTR_CUDA_API_VERSION
	.align		4
        /*0000*/ 	.byte	0x04, 0x37
        /*0002*/ 	.short	(.L_876 - .L_875)
.L_875:
        /*0004*/ 	.word	0x00000082


	//----- nvinfo : EIATTR_KPARAM_INFO
	.align		4
.L_876:
        /*0008*/ 	.byte	0x04, 0x17
        /*000a*/ 	.short	(.L_878 - .L_877)
.L_877:
        /*000c*/ 	.word	0x00000000
        /*0010*/ 	.short	0x0008
        /*0012*/ 	.short	0x003c
        /*0014*/ 	.byte	0x00, 0xf0, 0x11, 0x00


	//----- nvinfo : EIATTR_KPARAM_INFO
	.align		4
.L_878:
        /*0018*/ 	.byte	0x04, 0x17
        /*001a*/ 	.short	(.L_880 - .L_879)
.L_879:
        /*001c*/ 	.word	0x00000000
        /*0020*/ 	.short	0x0007
        /*0022*/ 	.short	0x0038
        /*0024*/ 	.byte	0x00, 0xf0, 0x11, 0x00


	//----- nvinfo : EIATTR_KPARAM_INFO
	.align		4
.L_880:
        /*0028*/ 	.byte	0x04, 0x17
        /*002a*/ 	.short	(.L_882 - .L_881)
.L_881:
        /*002c*/ 	.word	0x00000000
        /*0030*/ 	.short	0x0006
        /*0032*/ 	.short	0x0030
        /*0034*/ 	.byte	0x00, 0xf5, 0x21, 0x00


	//----- nvinfo : EIATTR_KPARAM_INFO
	.align		4
.L_882:
        /*0038*/ 	.byte	0x04, 0x17
        /*003a*/ 	.short	(.L_884 - .L_883)
.L_883:
        /*003c*/ 	.word	0x00000000
        /*0040*/ 	.short	0x0005
        /*0042*/ 	.short	0x0028
        /*0044*/ 	.byte	0x00, 0xf5, 0x21, 0x00


	//----- nvinfo : EIATTR_KPARAM_INFO
	.align		4
.L_884:
        /*0048*/ 	.byte	0x04, 0x17
        /*004a*/ 	.short	(.L_886 - .L_885)
.L_885:
        /*004c*/ 	.word	0x00000000
        /*0050*/ 	.short	0x0004
        /*0052*/ 	.short	0x0020
        /*0054*/ 	.byte	0x00, 0xf5, 0x21, 0x00


	//----- nvinfo : EIATTR_KPARAM_INFO
	.align		4
.L_886:
        /*0058*/ 	.byte	0x04, 0x17
        /*005a*/ 	.short	(.L_888 - .L_887)
.L_887:
        /*005c*/ 	.word	0x00000000
        /*0060*/ 	.short	0x0003
        /*0062*/ 	.short	0x0018
        /*0064*/ 	.byte	0x00, 0xf5, 0x21, 0x00


	//----- nvinfo : EIATTR_KPARAM_INFO
	.align		4
.L_888:
        /*0068*/ 	.byte	0x04, 0x17
        /*006a*/ 	.short	(.L_890 - .L_889)
.L_889:
        /*006c*/ 	.word	0x00000000
        /*0070*/ 	.short	0x0002
        /*0072*/ 	.short	0x0010
        /*0074*/ 	.byte	0x00, 0xf0, 0x11, 0x00


	//----- nvinfo : EIATTR_KPARAM_INFO
	.align		4
.L_890:
        /*0078*/ 	.byte	0x04, 0x17
        /*007a*/ 	.short	(.L_892 - .L_891)
.L_891:
        /*007c*/ 	.word	0x00000000
        /*0080*/ 	.short	0x0001
        /*0082*/ 	.short	0x0008
        /*0084*/ 	.byte	0x00, 0xf5, 0x21, 0x00


	//----- nvinfo : EIATTR_KPARAM_INFO
	.align		4
.L_892:
        /*0088*/ 	.byte	0x04, 0x17
        /*008a*/ 	.short	(.L_894 - .L_893)
.L_893:
        /*008c*/ 	.word	0x00000000
        /*0090*/ 	.short	0x0000
        /*0092*/ 	.short	0x0000
        /*0094*/ 	.byte	0x00, 0xf5, 0x21, 0x00


	//----- nvinfo : EIATTR_SPARSE_MMA_MASK
	.align		4
.L_894:
        /*0098*/ 	.byte	0x03, 0x50
        /*009a*/ 	.short	0x0000


	//----- nvinfo : EIATTR_MAXREG_COUNT
	.align		4
        /*009c*/ 	.byte	0x03, 0x1b
        /*009e*/ 	.short	0x00ff


	//----- nvinfo : EIATTR_MERCURY_ISA_VERSION
	.align		4
        /*00a0*/ 	.byte	0x03, 0x5f
        /*00a2*/ 	.short	0x0101


	//----- nvinfo : EIATTR_VRC_CTA_INIT_COUNT
	.align		4
        /*00a4*/ 	.byte	0x02, 0x4a
	.zero		1
	.zero		1


	//----- nvinfo : EIATTR_EXIT_INSTR_OFFSETS
	.align		4
        /*00a8*/ 	.byte	0x04, 0x1c
        /*00aa*/ 	.short	(.L_896 - .L_895)


	//   ....[0]....
.L_895:
        /*00ac*/ 	.word	0x00000070


	//   ....[1]....
        /*00b0*/ 	.word	0x00000100


	//   ....[2]....
        /*00b4*/ 	.word	0x00000160


	//   ....[3]....
        /*00b8*/ 	.word	0x000003b0


	//----- nvinfo : EIATTR_CRS_STACK_SIZE
	.align		4
.L_896:
        /*00bc*/ 	.byte	0x04, 0x1e
        /*00be*/ 	.short	(.L_898 - .L_897)
.L_897:
        /*00c0*/ 	.word	0x00000000


	//----- nvinfo : EIATTR_CBANK_PARAM_SIZE
	.align		4
.L_898:
        /*00c4*/ 	.byte	0x03, 0x19
        /*00c6*/ 	.short	0x0040


	//----- nvinfo : EIATTR_PARAM_CBANK
	.align		4
        /*00c8*/ 	.byte	0x04, 0x0a
        /*00ca*/ 	.short	(.L_900 - .L_899)
	.align		4
.L_899:
        /*00cc*/ 	.word	index@(.nv.constant0.relaxation_step_kernel)
        /*00d0*/ 	.short	0x0380
        /*00d2*/ 	.short	0x0040


	//----- nvinfo : EIATTR_SW_WAR
	.align		4
.L_900:
        /*00d4*/ 	.byte	0x04, 0x36
        /*00d6*/ 	.short	(.L_902 - .L_901)
.L_901:
        /*00d8*/ 	.word	0x00000008
.L_902:


//--------------------- .nv.info.force_pass_kernel --------------------------
	.section	.nv.info.force_pass_kernel,"",@"SHT_CUDA_INFO"
	.sectionflags	@""
	.align	4


	//----- nvinfo : EIATTR_CUDA_API_VERSION
	.align		4
        /*0000*/ 	.byte	0x04, 0x37
        /*0002*/ 	.short	(.L_904 - .L_903)
.L_903:
        /*0004*/ 	.word	0x00000082


	//----- nvinfo : EIATTR_KPARAM_INFO
	.align		4
.L_904:
        /*0008*/ 	.byte	0x04, 0x17
        /*000a*/ 	.short	(.L_906 - .L_905)
.L_905:
        /*000c*/ 	.word	0x00000000
        /*0010*/ 	.short	0x0014
        /*0012*/ 	.short	0x00a8
        /*0014*/ 	.byte	0x00, 0xf5, 0x21, 0x00


	//----- nvinfo : EIATTR_KPARAM_INFO
	.align		4
.L_906:
        /*0018*/ 	.byte	0x04, 0x17
        /*001a*/ 	.short	(.L_908 - .L_907)
.L_907:
        /*001c*/ 	.word	0x00000000
        /*0020*/ 	.short	0x0013
        /*0022*/ 	.short	0x00a0
        /*0024*/ 	.byte	0x00, 0xf5, 0x21, 0x00


	//----- nvinfo : EIATTR_KPARAM_INFO
	.align		4
.L_908:
        /*0028*/ 	.byte	0x04, 0x17
        /*002a*/ 	.short	(.L_910 - .L_909)
.L_909:
        /*002c*/ 	.word	0x00000000
        /*0030*/ 	.short	0x0012
        /*0032*/ 	.short	0x0098
        /*0034*/ 	.byte	0x00, 0xf5, 0x21, 0x00


	//----- nvinfo : EIATTR_KPARAM_INFO
	.align		4
.L_910:
        /*0038*/ 	.byte	0x04, 0x17
        /*003a*/ 	.short	(.L_912 - .L_911)
.L_911:
        /*003c*/ 	.word	0x00000000
        /*0040*/ 	.short	0x0011
        /*0042*/ 	.short	0x0090
        /*0044*/ 	.byte	0x00, 0xf0, 0x11, 0x00


	//----- nvinfo : EIATTR_KPARAM_INFO
	.align		4
.L_912:
        /*0048*/ 	.byte	0x04, 0x17
        /*004a*/ 	.short	(.L_914 - .L_913)
.L_913:
        /*004c*/ 	.word	0x00000000
        /*0050*/ 	.short	0x0010
        /*0052*/ 	.short	0x0088
        /*0054*/ 	.byte	0x00, 0xf5, 0x21, 0x00


	//----- nvinfo : EIATTR_KPARAM_INFO
	.align		4
.L_914:
        /*0058*/ 	.byte	0x04, 0x17
        /*005a*/ 	.short	(.L_916 - .L_915)
.L_915:
        /*005c*/ 	.word	0x00000000
        /*0060*/ 	.short	0x000f
        /*0062*/ 	.short	0x0080
        /*0064*/ 	.byte	0x00, 0xf5, 0x21, 0x00


	//----- nvinfo : EIATTR_KPARAM_INFO
	.align		4
.L_916:
        /*0068*/ 	.byte	0x04, 0x17
        /*006a*/ 	.short	(.L_918 - .L_917)
.L_917:
        /*006c*/ 	.word	0x00000000
        /*0070*/ 	.short	0x000e
        /*0072*/ 	.short	0x0078
        /*0074*/ 	.byte	0x00, 0xf0, 0x11, 0x00


	//----- nvinfo : EIATTR_KPARAM_INFO
	.align		4
.L_918:
        /*0078*/ 	.byte	0x04, 0x17
        /*007a*/ 	.short	(.L_920 - .L_919)
.L_919:
        /*007c*/ 	.word	0x00000000
        /*0080*/ 	.short	0x000d
        /*0082*/ 	.short	0x0070
        /*0084*/ 	.byte	0x00, 0xf5, 0x21, 0x00


	//----- nvinfo : EIATTR_KPARAM_INFO
	.align		4
.L_920:
        /*0088*/ 	.byte	0x04, 0x17
        /*008a*/ 	.short	(.L_922 - .L_921)
.L_921:
        /*008c*/ 	.word	0x00000000
        /*0090*/ 	.short	0x000c
        /*0092*/ 	.short	0x0068
        /*0094*/ 	.byte	0x00, 0xf5, 0x21, 0x00


	//----- nvinfo : EIATTR_KPARAM_INFO
	.align		4
.L_922:
        /*0098*/ 	.byte	0x04, 0x17
        /*009a*/ 	.short	(.L_924 - .L_923)
.L_923:
        /*009c*/ 	.word	0x00000000
        /*00a0*/ 	.short	0x000b
        /*00a2*/ 	.short	0x0060
        /*00a4*/ 	.byte	0x00, 0xf5, 0x21, 0x00


	//----- nvinfo : EIATTR_KPARAM_INFO
	.align		4
.L_924:
        /*00a8*/ 	.byte	0x04, 0x17
        /*00aa*/ 	.short	(.L_926 - .L_925)
.L_925:
        /*00ac*/ 	.word	0x00000000
        /*00b0*/ 	.short	0x000a
        /*00b2*/ 	.short	0x0050
        /*00b4*/ 	.byte	0x00, 0xf0, 0x31, 0x00


	//----- nvinfo : EIATTR_KPARAM_INFO
	.align		4
.L_926:
        /*00b8*/ 	.byte	0x04, 0x17
        /*00ba*/ 	.short	(.L_928 - .L_927)
.L_927:
        /*00bc*/ 	.word	0x00000000
        /*00c0*/ 	.short	0x0009
        /*00c2*/ 	.short	0x0048
        /*00c4*/ 	.byte	0x00, 0xf5, 0x21, 0x00


	//----- nvinfo : EIATTR_KPARAM_INFO
	.align		4
.L_928:
        /*00c8*/ 	.byte	0x04, 0x17
        /*00ca*/ 	.short	(.L_930 - .L_929)
.L_929:
        /*00cc*/ 	.word	0x00000000
        /*00d0*/ 	.short	0x0008
        /*00d2*/ 	.short	0x0040
        /*00d4*/ 	.byte	0x00, 0xf5, 0x21, 0x00


	//----- nvinfo : EIATTR_KPARAM_INFO
	.align		4
.L_930:
        /*00d8*/ 	.byte	0x04, 0x17
        /*00da*/ 	.short	(.L_932 - .L_931)
.L_931:
        /*00dc*/ 	.word	0x00000000
        /*00e0*/ 	.short	0x0007
        /*00e2*/ 	.short	0x0038
        /*00e4*/ 	.byte	0x00, 0xf5, 0x21, 0x00


	//----- nvinfo : EIATTR_KPARAM_INFO
	.align		4
.L_932:
        /*00e8*/ 	.byte	0x04, 0x17
        /*00ea*/ 	.short	(.L_934 - .L_933)
.L_933:
        /*00ec*/ 	.word	0x00000000
        /*00f0*/ 	.short	0x0006
        /*00f2*/ 	.short	0x0030
        /*00f4*/ 	.byte	0x00, 0xf5, 0x21, 0x00


	//----- nvinfo : EIATTR_KPARAM_INFO
	.align		4
.L_934:
        /*00f8*/ 	.byte	0x04, 0x17
        /*00fa*/ 	.short	(.L_936 - .L_935)
.L_935:
        /*00fc*/ 	.word	0x00000000
        /*0100*/ 	.short	0x0005
        /*0102*/ 	.short	0x0028
        /*0104*/ 	.byte	0x00, 0xf5, 0x21, 0x00


	//----- nvinfo : EIATTR_KPARAM_INFO
	.align		4
.L_936:
        /*0108*/ 	.byte	0x04, 0x17
        /*010a*/ 	.short	(.L_938 - .L_937)
.L_937:
        /*010c*/ 	.word	0x00000000
        /*0110*/ 	.short	0x0004
        /*0112*/ 	.short	0x0020
        /*0114*/ 	.byte	0x00, 0xf5, 0x21, 0x00


	//----- nvinfo : EIATTR_KPARAM_INFO
	.align		4
.L_938:
        /*0118*/ 	.byte	0x04, 0x17
        /*011a*/ 	.short	(.L_940 - .L_939)
.L_939:
        /*011c*/ 	.word	0x00000000
        /*0120*/ 	.short	0x0003
        /*0122*/ 	.short	0x0018
        /*0124*/ 	.byte	0x00, 0xf5, 0x21, 0x00


	//----- nvinfo : EIATTR_KPARAM_INFO
	.align		4
.L_940:
        /*0128*/ 	.byte	0x04, 0x17
        /*012a*/ 	.short	(.L_942 - .L_941)
.L_941:
        /*012c*/ 	.word	0x00000000
        /*0130*/ 	.short	0x0002
        /*0132*/ 	.short	0x0010
        /*0134*/ 	.byte	0x00, 0xf5, 0x21, 0x00


	//----- nvinfo : EIATTR_KPARAM_INFO
	.align		4
.L_942:
        /*0138*/ 	.byte	0x04, 0x17
        /*013a*/ 	.short	(.L_944 - .L_943)
.L_943:
        /*013c*/ 	.word	0x00000000
        /*0140*/ 	.short	0x0001
        /*0142*/ 	.short	0x0008
        /*0144*/ 	.byte	0x00, 0xf5, 0x21, 0x00


	//----- nvinfo : EIATTR_KPARAM_INFO
	.align		4
.L_944:
        /*0148*/ 	.byte	0x04, 0x17
        /*014a*/ 	.short	(.L_946 - .L_945)
.L_945:
        /*014c*/ 	.word	0x00000000
        /*0150*/ 	.short	0x0000
        /*0152*/ 	.short	0x0000
        /*0154*/ 	.byte	0x00, 0xf5, 0x21, 0x00


	//----- nvinfo : EIATTR_SPARSE_MMA_MASK
	.align		4
.L_946:
        /*0158*/ 	.byte	0x03, 0x50
        /*015a*/ 	.short	0x0000


	//----- nvinfo : EIATTR_MAXREG_COUNT
	.align		4
        /*015c*/ 	.byte	0x03, 0x1b
        /*015e*/ 	.short	0x00ff


	//----- nvinfo : EIATTR_MERCURY_ISA_VERSION
	.align		4
        /*0160*/ 	.byte	0x03, 0x5f
        /*0162*/ 	.short	0x0101


	//----- nvinfo : EIATTR_VRC_CTA_INIT_COUNT
	.align		4
        /*0164*/ 	.byte	0x02, 0x4a
	.zero		1
	.zero		1


	//----- nvinfo : EIATTR_EXIT_INSTR_OFFSETS
	.align		4
        /*0168*/ 	.byte	0x04, 0x1c
        /*016a*/ 	.short	(.L_948 - .L_947)


	//   ....[0]....
.L_947:
        /*016c*/ 	.word	0x00000070


	//   ....[1]....
        /*0170*/ 	.word	0x00006cd0


	//   ....[2]....
        /*0174*/ 	.word	0x00006d10


	//----- nvinfo : EIATTR_CRS_STACK_SIZE
	.align		4
.L_948:
        /*0178*/ 	.byte	0x04, 0x1e
        /*017a*/ 	.short	(.L_950 - .L_949)
.L_949:
        /*017c*/ 	.word	0x00000000


	//----- nvinfo : EIATTR_CBANK_PARAM_SIZE
	.align		4
.L_950:
        /*0180*/ 	.byte	0x03, 0x19
        /*0182*/ 	.short	0x00b0


	//----- nvinfo : EIATTR_PARAM_CBANK
	.align		4
        /*0184*/ 	.byte	0x04, 0x0a
        /*0186*/ 	.short	(.L_952 - .L_951)
	.align		4
.L_951:
        /*0188*/ 	.word	index@(.nv.constant0.force_pass_kernel)
        /*018c*/ 	.short	0x0380
        /*018e*/ 	.short	0x00b0


	//----- nvinfo : EIATTR_SW_WAR
	.align		4
.L_952:
        /*0190*/ 	.byte	0x04, 0x36
        /*0192*/ 	.short	(.L_954 - .L_953)
.L_953:
        /*0194*/ 	.word	0x00000008
.L_954:


//--------------------- .nv.info.compute_cell_bounds_kernel --------------------------
	.section	.nv.info.compute_cell_bounds_kernel,"",@"SHT_CUDA_INFO"
	.sectionflags	@""
	.align	4


	//----- nvinfo : EIATTR_CUDA_API_VERSION
	.align		4
        /*0000*/ 	.byte	0x04, 0x37
        /*0002*/ 	.short	(.L_956 - .L_955)
.L_955:
        /*0004*/ 	.word	0x00000082


	//----- nvinfo : EIATTR_KPARAM_INFO
	.align		4
.L_956:
        /*0008*/ 	.byte	0x04, 0x17
        /*000a*/ 	.short	(.L_958 - .L_957)
.L_957:
        /*000c*/ 	.word	0x00000000
        /*0010*/ 	.short	0x0004
        /*0012*/ 	.short	0x001c
        /*0014*/ 	.byte	0x00, 0xf0, 0x11, 0x00


	//----- nvinfo : EIATTR_KPARAM_INFO
	.align		4
.L_958:
        /*0018*/ 	.byte	0x04, 0x17
        /*001a*/ 	.short	(.L_960 - .L_959)
.L_959:
        /*001c*/ 	.word	0x00000000
        /*0020*/ 	.short	0x0003
        /*0022*/ 	.short	0x0018
        /*0024*/ 	.byte	0x00, 0xf0, 0x11, 0x00


	//----- nvinfo : EIATTR_KPARAM_INFO
	.align		4
.L_960:
        /*0028*/ 	.byte	0x04, 0x17
        /*002a*/ 	.short	(.L_962 - .L_961)
.L_961:
        /*002c*/ 	.word	0x00000000
        /*0030*/ 	.short	0x0002
        /*0032*/ 	.short	0x0010
        /*0034*/ 	.byte	0x00, 0xf5, 0x21, 0x00


	//----- nvinfo : EIATTR_KPARAM_INFO
	.align		4
.L_962:
        /*0038*/ 	.byte	0x04, 0x17
        /*003a*/ 	.short	(.L_964 - .L_963)
.L_963:
        /*003c*/ 	.word	0x00000000
        /*0040*/ 	.short	0x0001
        /*0042*/ 	.short	0x0008
        /*0044*/ 	.byte	0x00, 0xf5, 0x21, 0x00


	//----- nvinfo : EIATTR_KPARAM_INFO
	.align		4
.L_964:
        /*0048*/ 	.byte	0x04, 0x17
        /*004a*/ 	.short	(.L_966 - .L_965)
.L_965:
        /*004c*/ 	.word	0x00000000
        /*0050*/ 	.short	0x0000
        /*0052*/ 	.short	0x0000
        /*0054*/ 	.byte	0x00, 0xf5, 0x21, 0x00


	//----- nvinfo : EIATTR_SPARSE_MMA_MASK
	.align		4
.L_966:
        /*0058*/ 	.byte	0x03, 0x50
        /*005a*/ 	.short	0x0000


	//----- nvinfo : EIATTR_MAXREG_COUNT
	.align		4
        /*005c*/ 	.byte	0x03, 0x1b
        /*005e*/ 	.short	0x00ff


	//----- nvinfo : EIATTR_MERCURY_ISA_VERSION
	.align		4
        /*0060*/ 	.byte	0x03, 0x5f
        /*0062*/ 	.short	0x0101


	//----- nvinfo : EIATTR_VRC_CTA_INIT_COUNT
	.align		4
        /*0064*/ 	.byte	0x02, 0x4a
	.zero		1
	.zero		1


	//----- nvinfo : EIATTR_EXIT_INSTR_OFFSETS
	.align		4
        /*0068*/ 	.byte	0x04, 0x1c
        /*006a*/ 	.short	(.L_968 - .L_967)


	//   ....[0]....
.L_967:
        /*006c*/ 	.word	0x00000070


	//   ....[1]....
        /*0070*/ 	.word	0x00000200


	//   ....[2]....
        /*0074*/ 	.word	0x00000240


	//   ....[3]....
        /*0078*/ 	.word	0x00000280


	//----- nvinfo : EIATTR_CRS_STACK_SIZE
	.align		4
.L_968:
        /*007c*/ 	.byte	0x04, 0x1e
        /*007e*/ 	.short	(.L_970 - .L_969)
.L_969:
        /*0080*/ 	.word	0x00000000


	//----- nvinfo : EIATTR_CBANK_PARAM_SIZE
	.align		4
.L_970:
        /*0084*/ 	.byte	0x03, 0x19
        /*0086*/ 	.short	0x0020


	//----- nvinfo : EIATTR_PARAM_CBANK
	.align		4
        /*0088*/ 	.byte	0x04, 0x0a
        /*008a*/ 	.short	(.L_972 - .L_971)
	.align		4
.L_971:
        /*008c*/ 	.word	index@(.nv.constant0.compute_cell_bounds_kernel)
        /*0090*/ 	.short	0x0380
        /*0092*/ 	.short	0x0020


	//----- nvinfo : EIATTR_SW_WAR
	.align		4
.L_972:
        /*0094*/ 	.byte	0x04, 0x36
        /*0096*/ 	.short	(.L_974 - .L_973)
.L_973:
        /*0098*/ 	.word	0x00000008
.L_974:


//--------------------- .nv.info.build_grid_kernel --------------------------
	.section	.nv.info.build_grid_kernel,"",@"SHT_CUDA_INFO"
	.sectionflags	@""
	.align	4


	//----- nvinfo : EIATTR_CUDA_API_VERSION
	.align		4
        /*0000*/ 	.byte	0x04, 0x37
        /*0002*/ 	.short	(.L_976 - .L_975)
.L_975:
        /*0004*/ 	.word	0x00000082


	//----- nvinfo : EIATTR_KPARAM_INFO
	.align		4
.L_976:
        /*0008*/ 	.byte	0x04, 0x17
        /*000a*/ 	.short	(.L_978 - .L_977)
.L_977:
        /*000c*/ 	.word	0x00000000
        /*0010*/ 	.short	0x0007
        /*0012*/ 	.short	0x0048
        /*0014*/ 	.byte	0x00, 0xf0, 0x11, 0x00


	//----- nvinfo : EIATTR_KPARAM_INFO
	.align		4
.L_978:
        /*0018*/ 	.byte	0x04, 0x17
        /*001a*/ 	.short	(.L_980 - .L_979)
.L_979:
        /*001c*/ 	.word	0x00000000
        /*0020*/ 	.short	0x0006
        /*0022*/ 	.short	0x0044
        /*0024*/ 	.byte	0x00, 0xf0, 0x11, 0x00


	//----- nvinfo : EIATTR_KPARAM_INFO
	.align		4
.L_980:
        /*0028*/ 	.byte	0x04, 0x17
        /*002a*/ 	.short	(.L_982 - .L_981)
.L_981:
        /*002c*/ 	.word	0x00000000
        /*0030*/ 	.short	0x0005
        /*0032*/ 	.short	0x0038
        /*0034*/ 	.byte	0x00, 0xf0, 0x31, 0x00


	//----- nvinfo : EIATTR_KPARAM_INFO
	.align		4
.L_982:
        /*0038*/ 	.byte	0x04, 0x17
        /*003a*/ 	.short	(.L_984 - .L_983)
.L_983:
        /*003c*/ 	.word	0x00000000
        /*0040*/ 	.short	0x0004
        /*0042*/ 	.short	0x0020
        /*0044*/ 	.byte	0x00, 0xf0, 0x61, 0x00


	//----- nvinfo : EIATTR_KPARAM_INFO
	.align		4
.L_984:
        /*0048*/ 	.byte	0x04, 0x17
        /*004a*/ 	.short	(.L_986 - .L_985)
.L_985:
        /*004c*/ 	.word	0x00000000
        /*0050*/ 	.short	0x0003
        /*0052*/ 	.short	0x0018
        /*0054*/ 	.byte	0x00, 0xf5, 0x21, 0x00


	//----- nvinfo : EIATTR_KPARAM_INFO
	.align		4
.L_986:
        /*0058*/ 	.byte	0x04, 0x17
        /*005a*/ 	.short	(.L_988 - .L_987)
.L_987:
        /*005c*/ 	.word	0x00000000
        /*0060*/ 	.short	0x0002
        /*0062*/ 	.short	0x0010
        /*0064*/ 	.byte	0x00, 0xf5, 0x21, 0x00


	//----- nvinfo : EIATTR_KPARAM_INFO
	.align		4
.L_988:
        /*0068*/ 	.byte	0x04, 0x17
        /*006a*/ 	.short	(.L_990 - .L_989)
.L_989:
        /*006c*/ 	.word	0x00000000
        /*0070*/ 	.short	0x0001
        /*0072*/ 	.short	0x0008
        /*0074*/ 	.byte	0x00, 0xf5, 0x21, 0x00


	//----- nvinfo : EIATTR_KPARAM_INFO
	.align		4
.L_990:
        /*0078*/ 	.byte	0x04, 0x17
        /*007a*/ 	.short	(.L_992 - .L_991)
.L_991:
        /*007c*/ 	.word	0x00000000
        /*0080*/ 	.short	0x0000
        /*0082*/ 	.short	0x0000
        /*0084*/ 	.byte	0x00, 0xf5, 0x21, 0x00


	//----- nvinfo : EIATTR_SPARSE_MMA_MASK
	.align		4
.L_992:
        /*0088*/ 	.byte	0x03, 0x50
        /*008a*/ 	.short	0x0000


	//----- nvinfo : EIATTR_MAXREG_COUNT
	.align		4
        /*008c*/ 	.byte	0x03, 0x1b
        /*008e*/ 	.short	0x00ff


	//----- nvinfo : EIATTR_MERCURY_ISA_VERSION
	.align		4
        /*0090*/ 	.byte	0x03, 0x5f
        /*0092*/ 	.short	0x0101


	//----- nvinfo : EIATTR_VRC_CTA_INIT_COUNT
	.align		4
        /*0094*/ 	.byte	0x02, 0x4a
	.zero		1
	.zero		1


	//----- nvinfo : EIATTR_EXIT_INSTR_OFFSETS
	.align		4
        /*0098*/ 	.byte	0x04, 0x1c
        /*009a*/ 	.short	(.L_994 - .L_993)


	//   ....[0]....
.L_993:
        /*009c*/ 	.word	0x00000070


	//   ....[1]....
        /*00a0*/ 	.word	0x00000570


	//----- nvinfo : EIATTR_CRS_STACK_SIZE
	.align		4
.L_994:
        /*00a4*/ 	.byte	0x04, 0x1e
        /*00a6*/ 	.short	(.L_996 - .L_995)
.L_995:
        /*00a8*/ 	.word	0x00000000


	//----- nvinfo : EIATTR_CBANK_PARAM_SIZE
	.align		4
.L_996:
        /*00ac*/ 	.byte	0x03, 0x19
        /*00ae*/ 	.short	0x004c


	//----- nvinfo : EIATTR_PARAM_CBANK
	.align		4
        /*00b0*/ 	.byte	0x04, 0x0a
        /*00b2*/ 	.short	(.L_998 - .L_997)
	.align		4
.L_997:
        /*00b4*/ 	.word	index@(.nv.constant0.build_grid_kernel)
        /*00b8*/ 	.short	0x0380
        /*00ba*/ 	.short	0x004c


	//----- nvinfo : EIATTR_SW_WAR
	.align		4
.L_998:
        /*00bc*/ 	.byte	0x04, 0x36
        /*00be*/ 	.short	(.L_1000 - .L_999)
.L_999:
        /*00c0*/ 	.word	0x00000008
.L_1000:


//--------------------- .nv.callgraph             --------------------------
	.section	.nv.callgraph,"",@"SHT_CUDA_CALLGRAPH"
	.align	4
	.sectionentsize	8
	.align		4
        /*0000*/ 	.word	0x00000000
	.align		4
        /*0004*/ 	.word	0xffffffff
	.align		4
        /*0008*/ 	.word	0x00000000
	.align		4
        /*000c*/ 	.word	0xfffffffe
	.align		4
        /*0010*/ 	.word	0x00000000
	.align		4
        /*0014*/ 	.word	0xfffffffd
	.align		4
        /*0018*/ 	.word	0x00000000
	.align		4
        /*001c*/ 	.word	0xfffffffc


//--------------------- .nv.constant4             --------------------------
	.section	.nv.constant4,"a",@progbits
	.align	8
	.align		8
.nv.constant4:
        /*0000*/ 	.dword	precalc_xorwow_matrix
	.align		8
        /*0008*/ 	.dword	precalc_xorwow_offset_matrix
	.align		8
        /*0010*/ 	.dword	mrg32k3aM1
	.align		8
        /*0018*/ 	.dword	mrg32k3aM2
	.align		8
        /*0020*/ 	.dword	mrg32k3aM1SubSeq
	.align		8
        /*0028*/ 	.dword	mrg32k3aM2SubSeq
	.align		8
        /*0030*/ 	.dword	mrg32k3aM1Seq
	.align		8
        /*0038*/ 	.dword	mrg32k3aM2Seq
	.align		8
        /*0040*/ 	.dword	_ZN34_INTERNAL_d727e9fe_4_k_cu_cf778cb04cuda3std3__45__cpo5beginE
	.align		8
        /*0048*/ 	.dword	_ZN34_INTERNAL_d727e9fe_4_k_cu_cf778cb04cuda3std3__45__cpo3endE
	.align		8
        /*0050*/ 	.dword	_ZN34_INTERNAL_d727e9fe_4_k_cu_cf778cb04cuda3std3__45__cpo6cbeginE
	.align		8
        /*0058*/ 	.dword	_ZN34_INTERNAL_d727e9fe_4_k_cu_cf778cb04cuda3std3__45__cpo4cendE
	.align		8
        /*0060*/ 	.dword	_ZN34_INTERNAL_d727e9fe_4_k_cu_cf778cb04cuda3std3__45__cpo6rbeginE
	.align		8
        /*0068*/ 	.dword	_ZN34_INTERNAL_d727e9fe_4_k_cu_cf778cb04cuda3std3__45__cpo4rendE
	.align		8
        /*0070*/ 	.dword	_ZN34_INTERNAL_d727e9fe_4_k_cu_cf778cb04cuda3std3__45__cpo7crbeginE
	.align		8
        /*0078*/ 	.dword	_ZN34_INTERNAL_d727e9fe_4_k_cu_cf778cb04cuda3std3__45__cpo5crendE
	.align		8
        /*0080*/ 	.dword	_ZN34_INTERNAL_d727e9fe_4_k_cu_cf778cb04cuda3std3__436_GLOBAL__N__d727e9fe_4_k_cu_cf778cb06ignoreE
	.align		8
        /*0088*/ 	.dword	_ZN34_INTERNAL_d727e9fe_4_k_cu_cf778cb04cuda3std3__419piecewise_constructE
	.align		8
        /*0090*/ 	.dword	_ZN34_INTERNAL_d727e9fe_4_k_cu_cf778cb04cuda3std3__48in_placeE
	.align		8
        /*0098*/ 	.dword	_ZN34_INTERNAL_d727e9fe_4_k_cu_cf778cb04cuda3std3__420unreachable_sentinelE
	.align		8
        /*00a0*/ 	.dword	_ZN34_INTERNAL_d727e9fe_4_k_cu_cf778cb04cuda3std3__47nulloptE
	.align		8
        /*00a8*/ 	.dword	_ZN34_INTERNAL_d727e9fe_4_k_cu_cf778cb04cuda3std3__48unexpectE
	.align		8
        /*00b0*/ 	.dword	_ZN34_INTERNAL_d727e9fe_4_k_cu_cf778cb04cuda3std6ranges3__45__cpo4swapE
	.align		8
        /*00b8*/ 	.dword	_ZN34_INTERNAL_d727e9fe_4_k_cu_cf778cb04cuda3std6ranges3__45__cpo9iter_moveE
	.align		8
        /*00c0*/ 	.dword	_ZN34_INTERNAL_d727e9fe_4_k_cu_cf778cb04cuda3std6ranges3__45__cpo5beginE
	.align		8
        /*00c8*/ 	.dword	_ZN34_INTERNAL_d727e9fe_4_k_cu_cf778cb04cuda3std6ranges3__45__cpo3endE
	.align		8
        /*00d0*/ 	.dword	_ZN34_INTERNAL_d727e9fe_4_k_cu_cf778cb04cuda3std6ranges3__45__cpo6cbeginE
	.align		8
        /*00d8*/ 	.dword	_ZN34_INTERNAL_d727e9fe_4_k_cu_cf778cb04cuda3std6ranges3__45__cpo4cendE
	.align		8
        /*00e0*/ 	.dword	_ZN34_INTERNAL_d727e9fe_4_k_cu_cf778cb04cuda3std6ranges3__45__cpo7advanceE
	.align		8
        /*00e8*/ 	.dword	_ZN34_INTERNAL_d727e9fe_4_k_cu_cf778cb04cuda3std6ranges3__45__cpo9iter_swapE
	.align		8
        /*00f0*/ 	.dword	_ZN34_INTERNAL_d727e9fe_4_k_cu_cf778cb04cuda3std6ranges3__45__cpo4nextE
	.align		8
        /*00f8*/ 	.dword	_ZN34_INTERNAL_d727e9fe_4_k_cu_cf778cb04cuda3std6ranges3__45__cpo4prevE
	.align		8
        /*0100*/ 	.dword	_ZN34_INTERNAL_d727e9fe_4_k_cu_cf778cb04cuda3std6ranges3__45__cpo4dataE
	.align		8
        /*0108*/ 	.dword	_ZN34_INTERNAL_d727e9fe_4_k_cu_cf778cb04cuda3std6ranges3__45__cpo5cdataE
	.align		8
        /*0110*/ 	.dword	_ZN34_INTERNAL_d727e9fe_4_k_cu_cf778cb04cuda3std6ranges3__45__cpo4sizeE
	.align		8
        /*0118*/ 	.dword	_ZN34_INTERNAL_d727e9fe_4_k_cu_cf778cb04cuda3std6ranges3__45__cpo5ssizeE
	.align		8
        /*0120*/ 	.dword	_ZN34_INTERNAL_d727e9fe_4_k_cu_cf778cb04cuda3std6ranges3__45__cpo8distanceE
	.align		8
        /*0128*/ 	.dword	_ZN34_INTERNAL_d727e9fe_4_k_cu_cf778cb06thrust24THRUST_300001_SM_1000_NS8cuda_cub3parE
	.align		8
        /*0130*/ 	.dword	_ZN34_INTERNAL_d727e9fe_4_k_cu_cf778cb06thrust24THRUST_300001_SM_1000_NS8cuda_cub10par_nosyncE
	.align		8
        /*0138*/ 	.dword	_ZN34_INTERNAL_d727e9fe_4_k_cu_cf778cb06thrust24THRUST_300001_SM_1000_NS6system6detail10sequential3seqE
	.align		8
        /*0140*/ 	.dword	_ZN34_INTERNAL_d727e9fe_4_k_cu_cf778cb06thrust24THRUST_300001_SM_1000_NS6system3cpp3parE
	.align		8
        /*0148*/ 	.dword	_ZN34_INTERNAL_d727e9fe_4_k_cu_cf778cb06thrust24THRUST_300001_SM_1000_NS12placeholders2_1E
	.align		8
        /*0150*/ 	.dword	_ZN34_INTERNAL_d727e9fe_4_k_cu_cf778cb06thrust24THRUST_300001_SM_1000_NS12placeholders2_2E
	.align		8
        /*0158*/ 	.dword	_ZN34_INTERNAL_d727e9fe_4_k_cu_cf778cb06thrust24THRUST_300001_SM_1000_NS12placeholders2_3E
	.align		8
        /*0160*/ 	.dword	_ZN34_INTERNAL_d727e9fe_4_k_cu_cf778cb06thrust24THRUST_300001_SM_1000_NS12placeholders2_4E
	.align		8
        /*0168*/ 	.dword	_ZN34_INTERNAL_d727e9fe_4_k_cu_cf778cb06thrust24THRUST_300001_SM_1000_NS12placeholders2_5E
	.align		8
        /*0170*/ 	.dword	_ZN34_INTERNAL_d727e9fe_4_k_cu_cf778cb06thrust24THRUST_300001_SM_1000_NS12placeholders2_6E
	.align		8
        /*0178*/ 	.dword	_ZN34_INTERNAL_d727e9fe_4_k_cu_cf778cb06thrust24THRUST_300001_SM_1000_NS12placeholders2_7E
	.align		8
        /*0180*/ 	.dword	_ZN34_INTERNAL_d727e9fe_4_k_cu_cf778cb06thrust24THRUST_300001_SM_1000_NS12placeholders2_8E
	.align		8
        /*0188*/ 	.dword	_ZN34_INTERNAL_d727e9fe_4_k_cu_cf778cb06thrust24THRUST_300001_SM_1000_NS12placeholders2_9E
	.align		8
        /*0190*/ 	.dword	_ZN34_INTERNAL_d727e9fe_4_k_cu_cf778cb06thrust24THRUST_300001_SM_1000_NS12placeholders3_10E
	.align		8
        /*0198*/ 	.dword	_ZN34_INTERNAL_d727e9fe_4_k_cu_cf778cb06thrust24THRUST_300001_SM_1000_NS3seqE
	.align		8
        /*01a0*/ 	.dword	_ZN34_INTERNAL_d727e9fe_4_k_cu_cf778cb06thrust24THRUST_300001_SM_1000_NS6deviceE


//--------------------- .nv.constant3             --------------------------
	.section	.nv.constant3,"a",@progbits
	.align	8
.nv.constant3:
	.type		__cr_lgamma_table,@object
	.size		__cr_lgamma_table,(c_params - __cr_lgamma_table)
__cr_lgamma_table:
        /*0000*/ 	.byte	0x00, 0x00, 0x00, 0x00, 0x00, 0x00, 0x00, 0x00, 0x00, 0x00, 0x00, 0x00, 0x00, 0x00, 0x00, 0x00
        /*0010*/ 	.byte	0xef, 0x39, 0xfa, 0xfe, 0x42, 0x2e, 0xe6, 0x3f, 0x02, 0x20, 0x2a, 0xfa, 0x0b, 0xab, 0xfc, 0x3f
        /*0020*/ 	.byte	0xf9, 0x2c, 0x92, 0x7c, 0xa7, 0x6c, 0x09, 0x40, 0xc9, 0x79, 0x44, 0x3c, 0x64, 0x26, 0x13, 0x40
        /*0030*/ 	.byte	0xca, 0x01, 0xcf, 0x3a, 0x27, 0x51, 0x1a, 0x40, 0x30, 0xcc, 0x2d, 0xf3, 0xe1, 0x0c, 0x21, 0x40
        /*0040*/ 	.byte	0x0d, 0xb7, 0xfc, 0x82, 0x8e, 0x35, 0x25, 0x40
	.type		c_params,@object
	.size		c_params,(.L_9 - c_params)
c_params:
	.zero		100
.L_9:


//--------------------- .text._ZN3cub18CUB_300001_SM_10006detail10radix_sort29DeviceRadixSortOnesweepKernelINS1_5radix10policy_hubIiiyE10Policy1000ELNS0_9SortOrderE0EiiyiiNS1_21identity_decomposer_tEEEvPT5_SB_PT3_PKSC_PT1_PKSG_PT2_PKSK_T4_iiT6_ --------------------------
	.section	.text._ZN3cub18CUB_300001_SM_10006detail10radix_sort29DeviceRadixSortOnesweepKernelINS1_5radix10policy_hubIiiyE10Policy1000ELNS0_9SortOrderE0EiiyiiNS1_21identity_decomposer_tEEEvPT5_SB_PT3_PKSC_PT1_PKSG_PT2_PKSK_T4_iiT6_,"ax",@progbits
	.align	128
        .global         _ZN3cub18CUB_300001_SM_10006detail10radix_sort29DeviceRadixSortOnesweepKernelINS1_5radix10policy_hubIiiyE10Policy1000ELNS0_9SortOrderE0EiiyiiNS1_21identity_decomposer_tEEEvPT5_SB_PT3_PKSC_PT1_PKSG_PT2_PKSK_T4_iiT6_
        .type           _ZN3cub18CUB_300001_SM_10006detail10radix_sort29DeviceRadixSortOnesweepKernelINS1_5radix10policy_hubIiiyE10Policy1000ELNS0_9SortOrderE0EiiyiiNS1_21identity_decomposer_tEEEvPT5_SB_PT3_PKSC_PT1_PKSG_PT2_PKSK_T4_iiT6_,@function
        .size           _ZN3cub18CUB_300001_SM_10006detail10radix_sort29DeviceRadixSortOnesweepKernelINS1_5radix10policy_hubIiiyE10Policy1000ELNS0_9SortOrderE0EiiyiiNS1_21identity_decomposer_tEEEvPT5_SB_PT3_PKSC_PT1_PKSG_PT2_PKSK_T4_iiT6_,(.L_x_1222 - _ZN3cub18CUB_300001_SM_10006detail10radix_sort29DeviceRadixSortOnesweepKernelINS1_5radix10policy_hubIiiyE10Policy1000ELNS0_9SortOrderE0EiiyiiNS1_21identity_decomposer_tEEEvPT5_SB_PT3_PKSC_PT1_PKSG_PT2_PKSK_T4_iiT6_)
        .other          _ZN3cub18CUB_300001_SM_10006detail10radix_sort29DeviceRadixSortOnesweepKernelINS1_5radix10policy_hubIiiyE10Policy1000ELNS0_9SortOrderE0EiiyiiNS1_21identity_decomposer_tEEEvPT5_SB_PT3_PKSC_PT1_PKSG_PT2_PKSK_T4_iiT6_,@"STO_CUDA_ENTRY STV_DEFAULT"
_ZN3cub18CUB_300001_SM_10006detail10radix_sort29DeviceRadixSortOnesweepKernelINS1_5radix10policy_hubIiiyE10Policy1000ELNS0_9SortOrderE0EiiyiiNS1_21identity_decomposer_tEEEvPT5_SB_PT3_PKSC_PT1_PKSG_PT2_PKSK_T4_iiT6_:
.text._ZN3cub18CUB_300001_SM_10006detail10radix_sort29DeviceRadixSortOnesweepKernelINS1_5radix10policy_hubIiiyE10Policy1000ELNS0_9SortOrderE0EiiyiiNS1_21identity_decomposer_tEEEvPT5_SB_PT3_PKSC_PT1_PKSG_PT2_PKSK_T4_iiT6_:
[----:B------:R-:W-:Y:S01]  /*0000*/  LDC R1, c[0x0][0x37c] ;  /* 0x0000df00ff017b82 */ /* 0x000fe20000000800 */
[----:B------:R-:W0:Y:S01]  /*0010*/  S2R R3, SR_TID.X ;  /* 0x0000000000037919 */ /* 0x000e220000002100 */
[----:B------:R-:W-:Y:S01]  /*0020*/  MOV R7, 0x400 ;  /* 0x0000040000077802 */ /* 0x000fe20000000f00 */
[----:B------:R-:W1:Y:S01]  /*0030*/  LDCU.64 UR6, c[0x0][0x358] ;  /* 0x00006b00ff0677ac */ /* 0x000e620008000a00 */
[----:B------:R-:W-:Y:S01]  /*0040*/  BSSY.RECONVERGENT B0, `(.L_x_0) ;  /* 0x000000c000007945 */ /* 0x000fe20003800200 */
[----:B------:R-:W2:Y:S01]  /*0050*/  S2R R0, SR_CgaCtaId ;  /* 0x0000000000007919 */ /* 0x000ea20000008800 */
[----:B0-----:R-:W-:Y:S02]  /*0060*/  ISETP.NE.AND P0, PT, R3, RZ, PT ;  /* 0x000000ff0300720c */ /* 0x001fe40003f05270 */
[----:B--2---:R-:W-:-:S11]  /*0070*/  LEA R7, R0, R7, 0x18 ;  /* 0x0000000700077211 */ /* 0x004fd600078ec0ff */
[----:B-1----:R-:W-:Y:S05]  /*0080*/  @P0 BRA `(.L_x_1) ;  /* 0x00000000001c0947 */ /* 0x002fea0003800000 */
[----:B------:R-:W0:Y:S01]  /*0090*/  LDC.64 R4, c[0x0][0x388] ;  /* 0x0000e200ff047b82 */ /* 0x000e220000000a00 */
[----:B------:R-:W-:-:S05]  /*00a0*/  IMAD.MOV.U32 R9, RZ, RZ, 0x1 ;  /* 0x00000001ff097424 */ /* 0x000fca00078e00ff */
[----:B0-----:R-:W2:Y:S02]  /*00b0*/  ATOMG.E.ADD.STRONG.GPU PT, R4, desc[UR6][R4.64], R9 ;  /* 0x80000009040479a8 */ /* 0x001ea400081ef106 */
[----:B------:R-:W0:Y:S01]  /*00c0*/  S2UR UR5, SR_CgaCtaId ;  /* 0x00000000000579c3 */ /* 0x000e220000008800 */
[----:B------:R-:W-:Y:S02]  /*00d0*/  UMOV UR4, 0x400 ;  /* 0x0000040000047882 */ /* 0x000fe40000000000 */
[----:B0-----:R-:W-:-:S09]  /*00e0*/  ULEA UR4, UR5, UR4, 0x18 ;  /* 0x0000000405047291 */ /* 0x001fd2000f8ec0ff */
[----:B--2---:R0:W-:Y:S03]  /*00f0*/  STS [UR4+0x6600], R4 ;  /* 0x00660004ff007988 */ /* 0x0041e60008000804 */
.L_x_1:
[----:B------:R-:W-:Y:S05]  /*0100*/  BSYNC.RECONVERGENT B0 ;  /* 0x0000000000007941 */ /* 0x000fea0003800200 */
.L_x_0:
[----:B------:R-:W-:Y:S06]  /*0110*/  BAR.SYNC.DEFER_BLOCKING 0x0 ;  /* 0x0000000000007b1d */ /* 0x000fec0000010000 */
[----:B------:R-:W1:Y:S01]  /*0120*/  LDCU UR4, c[0x0][0x3c0] ;  /* 0x00007800ff0477ac */ /* 0x000e620008000800 */
[----:B------:R-:W2:Y:S01]  /*0130*/  S2R R24, SR_LANEID ;  /* 0x0000000000187919 */ /* 0x000ea20000000000 */
[----:B------:R-:W3:Y:S02]  /*0140*/  LDS R42, [R7+0x6600] ;  /* 0x00660000072a7984 */ /* 0x000ee40000000800 */
[----:B---3--:R-:W-:-:S04]  /*0150*/  IMAD R0, R42, 0x1980, RZ ;  /* 0x000019802a007824 */ /* 0x008fc800078e02ff */
[----:B------:R-:W-:Y:S01]  /*0160*/  VIADD R47, R0, 0x1980 ;  /* 0x00001980002f7836 */ /* 0x000fe20000000000 */
[----:B------:R-:W-:-:S04]  /*0170*/  SHF.R.S32.HI R9, RZ, 0x1f, R0 ;  /* 0x0000001fff097819 */ /* 0x000fc80000011400 */
[----:B-1----:R-:W-:-:S13]  /*0180*/  ISETP.GT.AND P0, PT, R47, UR4, PT ;  /* 0x000000042f007c0c */ /* 0x002fda000bf04270 */
[----:B--2---:R-:W-:Y:S05]  /*0190*/  @P0 BRA `(.L_x_2) ;  /* 0x0000000000680947 */ /* 0x004fea0003800000 */
[----:B------:R-:W1:Y:S01]  /*01a0*/  LDCU.64 UR4, c[0x0][0x3a8] ;  /* 0x00007500ff0477ac */ /* 0x000e620008000a00 */
[C---:B0-----:R-:W-:Y:S02]  /*01b0*/  LOP3.LUT R4, R3.reuse, 0x1f, RZ, 0xc0, !PT ;  /* 0x0000001f03047812 */ /* 0x041fe400078ec0ff */
[----:B------:R-:W-:-:S05]  /*01c0*/  LOP3.LUT R41, R3, 0x3e0, RZ, 0xc0, !PT ;  /* 0x000003e003297812 */ /* 0x000fca00078ec0ff */
[----:B------:R-:W-:-:S05]  /*01d0*/  IMAD R5, R41, 0x11, R4 ;  /* 0x0000001129057824 */ /* 0x000fca00078e0204 */
[----:B------:R-:W-:-:S05]  /*01e0*/  IADD3 R5, P0, PT, R0, R5, RZ ;  /* 0x0000000500057210 */ /* 0x000fca0007f1e0ff */
[----:B------:R-:W-:Y:S01]  /*01f0*/  IMAD.X R0, RZ, RZ, R9, P0 ;  /* 0x000000ffff007224 */ /* 0x000fe200000e0609 */
[----:B-1----:R-:W-:-:S04]  /*0200*/  LEA R8, P0, R5, UR4, 0x2 ;  /* 0x0000000405087c11 */ /* 0x002fc8000f8010ff */
[----:B------:R-:W-:-:S05]  /*0210*/  LEA.HI.X R9, R5, UR5, R0, 0x2, P0 ;  /* 0x0000000505097c11 */ /* 0x000fca00080f1400 */
[----:B------:R0:W5:Y:S04]  /*0220*/  LDG.E R28, desc[UR6][R8.64] ;  /* 0x00000006081c7981 */ /* 0x000168000c1e1900 */
        /* <DEDUP_REMOVED lines=15> */
[----:B------:R0:W5:Y:S01]  /*0320*/  LDG.E R46, desc[UR6][R8.64+0x800] ;  /* 0x00080006082e7981 */ /* 0x000162000c1e1900 */
[----:B------:R-:W-:Y:S05]  /*0330*/  BRA `(.L_x_3) ;  /* 0x0000000400307947 */ /* 0x000fea0003800000 */
.L_x_2:
[----:B------:R-:W1:Y:S01]  /*0340*/  LDCU.64 UR8, c[0x0][0x3a8] ;  /* 0x00007500ff0877ac */ /* 0x000e620008000a00 */
[C---:B0-----:R-:W-:Y:S01]  /*0350*/  LOP3.LUT R4, R3.reuse, 0x1f, RZ, 0xc0, !PT ;  /* 0x0000001f03047812 */ /* 0x041fe200078ec0ff */
[----:B------:R-:W-:Y:S01]  /*0360*/  IMAD.MOV.U32 R28, RZ, RZ, 0x7fffffff ;  /* 0x7fffffffff1c7424 */ /* 0x000fe200078e00ff */
[----:B------:R-:W-:Y:S02]  /*0370*/  LOP3.LUT R41, R3, 0x3e0, RZ, 0xc0, !PT ;  /* 0x000003e003297812 */ /* 0x000fe400078ec0ff */
[----:B------:R-:W-:-:S03]  /*0380*/  IADD3 R5, PT, PT, -R0, UR4, RZ ;  /* 0x0000000400057c10 */ /* 0x000fc6000fffe1ff */
[----:B------:R-:W-:-:S04]  /*0390*/  IMAD R10, R41, 0x11, R4 ;  /* 0x00000011290a7824 */ /* 0x000fc800078e0204 */
[----:B------:R-:W-:Y:S01]  /*03a0*/  VIADD R8, R10, 0x40 ;  /* 0x000000400a087836 */ /* 0x000fe20000000000 */
[----:B------:R-:W-:Y:S01]  /*03b0*/  IADD3 R11, P0, PT, R0, R10, RZ ;  /* 0x0000000a000b7210 */ /* 0x000fe20007f1e0ff */
[C---:B------:R-:W-:Y:S01]  /*03c0*/  VIADD R0, R10.reuse, 0x60 ;  /* 0x000000600a007836 */ /* 0x040fe20000000000 */
[CC--:B------:R-:W-:Y:S01]  /*03d0*/  ISETP.GE.AND P2, PT, R10.reuse, R5.reuse, PT ;  /* 0x000000050a00720c */ /* 0x0c0fe20003f46270 */
[----:B------:R-:W-:Y:S01]  /*03e0*/  VIADD R6, R10, 0x20 ;  /* 0x000000200a067836 */ /* 0x000fe20000000000 */
[-C--:B------:R-:W-:Y:S01]  /*03f0*/  ISETP.GE.AND P4, PT, R8, R5.reuse, PT ;  /* 0x000000050800720c */ /* 0x080fe20003f86270 */
[----:B------:R-:W-:Y:S01]  /*0400*/  IMAD.X R12, RZ, RZ, R9, P0 ;  /* 0x000000ffff0c7224 */ /* 0x000fe200000e0609 */
[-C--:B------:R-:W-:Y:S01]  /*0410*/  ISETP.GE.AND P5, PT, R0, R5.reuse, PT ;  /* 0x000000050000720c */ /* 0x080fe20003fa6270 */
[----:B------:R-:W-:Y:S01]  /*0420*/  VIADD R0, R10, 0xa0 ;  /* 0x000000a00a007836 */ /* 0x000fe20000000000 */
[C---:B-1----:R-:W-:Y:S02]  /*0430*/  LEA R8, P0, R11.reuse, UR8, 0x2 ;  /* 0x000000080b087c11 */ /* 0x042fe4000f8010ff */
[----:B------:R-:W-:Y:S01]  /*0440*/  ISETP.GE.AND P3, PT, R6, R5, PT ;  /* 0x000000050600720c */ /* 0x000fe20003f66270 */
[----:B------:R-:W-:Y:S01]  /*0450*/  VIADD R6, R10, 0x80 ;  /* 0x000000800a067836 */ /* 0x000fe20000000000 */
[----:B------:R-:W-:-:S02]  /*0460*/  LEA.HI.X R9, R11, UR9, R12, 0x2, P0 ;  /* 0x000000090b097c11 */ /* 0x000fc400080f140c */
[-C--:B------:R-:W-:Y:S01]  /*0470*/  ISETP.GE.AND P0, PT, R0, R5.reuse, PT ;  /* 0x000000050000720c */ /* 0x080fe20003f06270 */
[----:B------:R-:W-:Y:S01]  /*0480*/  VIADD R0, R10, 0xe0 ;  /* 0x000000e00a007836 */ /* 0x000fe20000000000 */
[-C--:B------:R-:W-:Y:S01]  /*0490*/  ISETP.GE.AND P6, PT, R6, R5.reuse, PT ;  /* 0x000000050600720c */ /* 0x080fe20003fc6270 */
[----:B------:R1:W5:Y:S01]  /*04a0*/  @!P2 LDG.E R28, desc[UR6][R8.64] ;  /* 0x00000006081ca981 */ /* 0x000362000c1e1900 */
[----:B------:R-:W-:Y:S02]  /*04b0*/  IMAD.MOV.U32 R29, RZ, RZ, 0x7fffffff ;  /* 0x7fffffffff1d7424 */ /* 0x000fe400078e00ff */
[-C--:B------:R-:W-:Y:S01]  /*04c0*/  ISETP.GE.AND P2, PT, R0, R5.reuse, PT ;  /* 0x000000050000720c */ /* 0x080fe20003f46270 */
[C---:B------:R-:W-:Y:S02]  /*04d0*/  VIADD R0, R10.reuse, 0x100 ;  /* 0x000001000a007836 */ /* 0x040fe40000000000 */
[----:B------:R-:W-:Y:S01]  /*04e0*/  VIADD R6, R10, 0xc0 ;  /* 0x000000c00a067836 */ /* 0x000fe20000000000 */
[----:B------:R1:W5:Y:S01]  /*04f0*/  @!P3 LDG.E R29, desc[UR6][R8.64+0x80] ;  /* 0x00008006081db981 */ /* 0x000362000c1e1900 */
[----:B------:R-:W-:Y:S01]  /*0500*/  IMAD.MOV.U32 R31, RZ, RZ, 0x7fffffff ;  /* 0x7fffffffff1f7424 */ /* 0x000fe200078e00ff */
[-C--:B------:R-:W-:Y:S01]  /*0510*/  ISETP.GE.AND P3, PT, R0, R5.reuse, PT ;  /* 0x000000050000720c */ /* 0x080fe20003f66270 */
[----:B------:R-:W-:Y:S01]  /*0520*/  VIADD R0, R10, 0x140 ;  /* 0x000001400a007836 */ /* 0x000fe20000000000 */
[----:B------:R-:W-:Y:S01]  /*0530*/  ISETP.GE.AND P1, PT, R6, R5, PT ;  /* 0x000000050600720c */ /* 0x000fe20003f26270 */
[----:B------:R-:W-:-:S02]  /*0540*/  IMAD.MOV.U32 R32, RZ, RZ, 0x7fffffff ;  /* 0x7fffffffff207424 */ /* 0x000fc400078e00ff */
[----:B------:R1:W5:Y:S01]  /*0550*/  @!P5 LDG.E R31, desc[UR6][R8.64+0x180] ;  /* 0x00018006081fd981 */ /* 0x000362000c1e1900 */
[-C--:B------:R-:W-:Y:S01]  /*0560*/  ISETP.GE.AND P5, PT, R0, R5.reuse, PT ;  /* 0x000000050000720c */ /* 0x080fe20003fa6270 */
[C---:B------:R-:W-:Y:S02]  /*0570*/  VIADD R0, R10.reuse, 0x160 ;  /* 0x000001600a007836 */ /* 0x040fe40000000000 */
[----:B------:R-:W-:Y:S01]  /*0580*/  IMAD.MOV.U32 R30, RZ, RZ, 0x7fffffff ;  /* 0x7fffffffff1e7424 */ /* 0x000fe200078e00ff */
[----:B------:R1:W5:Y:S01]  /*0590*/  @!P6 LDG.E R32, desc[UR6][R8.64+0x200] ;  /* 0x000200060820e981 */ /* 0x000362000c1e1900 */
[----:B------:R-:W-:Y:S01]  /*05a0*/  VIADD R6, R10, 0x120 ;  /* 0x000001200a067836 */ /* 0x000fe20000000000 */
[-C--:B------:R-:W-:Y:S01]  /*05b0*/  ISETP.GE.AND P6, PT, R0, R5.reuse, PT ;  /* 0x000000050000720c */ /* 0x080fe20003fc6270 */
[----:B------:R-:W-:Y:S02]  /*05c0*/  IMAD.MOV.U32 R34, RZ, RZ, 0x7fffffff ;  /* 0x7fffffffff227424 */ /* 0x000fe400078e00ff */
[----:B------:R-:W-:Y:S01]  /*05d0*/  VIADD R0, R10, 0x1a0 ;  /* 0x000001a00a007836 */ /* 0x000fe20000000000 */
[----:B------:R1:W5:Y:S01]  /*05e0*/  @!P4 LDG.E R30, desc[UR6][R8.64+0x100] ;  /* 0x00010006081ec981 */ /* 0x000362000c1e1900 */
[----:B------:R-:W-:Y:S01]  /*05f0*/  ISETP.GE.AND P4, PT, R6, R5, PT ;  /* 0x000000050600720c */ /* 0x000fe20003f86270 */
[----:B------:R-:W-:-:S02]  /*0600*/  IMAD.MOV.U32 R33, RZ, RZ, 0x7fffffff ;  /* 0x7fffffffff217424 */ /* 0x000fc400078e00ff */
[----:B------:R1:W5:Y:S01]  /*0610*/  @!P1 LDG.E R34, desc[UR6][R8.64+0x300] ;  /* 0x0003000608229981 */ /* 0x000362000c1e1900 */
[----:B------:R-:W-:Y:S01]  /*0620*/  IMAD.MOV.U32 R35, RZ, RZ, 0x7fffffff ;  /* 0x7fffffffff237424 */ /* 0x000fe200078e00ff */
[-C--:B------:R-:W-:Y:S01]  /*0630*/  ISETP.GE.AND P1, PT, R0, R5.reuse, PT ;  /* 0x000000050000720c */ /* 0x080fe20003f26270 */
[C---:B------:R-:W-:Y:S01]  /*0640*/  VIADD R6, R10.reuse, 0x180 ;  /* 0x000001800a067836 */ /* 0x040fe20000000000 */
[----:B------:R1:W5:Y:S01]  /*0650*/  @!P0 LDG.E R33, desc[UR6][R8.64+0x280] ;  /* 0x0002800608218981 */ /* 0x000362000c1e1900 */
[----:B------:R-:W-:Y:S02]  /*0660*/  VIADD R0, R10, 0x1c0 ;  /* 0x000001c00a007836 */ /* 0x000fe40000000000 */
[----:B------:R-:W-:Y:S01]  /*0670*/  IMAD.MOV.U32 R36, RZ, RZ, 0x7fffffff ;  /* 0x7fffffffff247424 */ /* 0x000fe200078e00ff */
[----:B------:R1:W5:Y:S01]  /*0680*/  @!P2 LDG.E R35, desc[UR6][R8.64+0x380] ;  /* 0x000380060823a981 */ /* 0x000362000c1e1900 */
[----:B------:R-:W-:Y:S01]  /*0690*/  IMAD.MOV.U32 R37, RZ, RZ, 0x7fffffff ;  /* 0x7fffffffff257424 */ /* 0x000fe200078e00ff */
[-C--:B------:R-:W-:Y:S01]  /*06a0*/  ISETP.GE.AND P0, PT, R6, R5.reuse, PT ;  /* 0x000000050600720c */ /* 0x080fe20003f06270 */
[----:B------:R-:W-:Y:S01]  /*06b0*/  VIADD R6, R10, 0x1e0 ;  /* 0x000001e00a067836 */ /* 0x000fe20000000000 */
[-C--:B------:R-:W-:Y:S01]  /*06c0*/  ISETP.GE.AND P2, PT, R0, R5.reuse, PT ;  /* 0x000000050000720c */ /* 0x080fe20003f46270 */
[----:B------:R-:W-:Y:S01]  /*06d0*/  VIADD R0, R10, 0x200 ;  /* 0x000002000a007836 */ /* 0x000fe20000000000 */
[----:B------:R1:W5:Y:S02]  /*06e0*/  @!P3 LDG.E R36, desc[UR6][R8.64+0x400] ;  /* 0x000400060824b981 */ /* 0x000364000c1e1900 */
[----:B------:R-:W-:-:S02]  /*06f0*/  ISETP.GE.AND P3, PT, R6, R5, PT ;  /* 0x000000050600720c */ /* 0x000fc40003f66270 */
[----:B------:R1:W5:Y:S01]  /*0700*/  @!P4 LDG.E R37, desc[UR6][R8.64+0x480] ;  /* 0x000480060825c981 */ /* 0x000362000c1e1900 */
[----:B------:R-:W-:Y:S01]  /*0710*/  ISETP.GE.AND P4, PT, R0, R5, PT ;  /* 0x000000050000720c */ /* 0x000fe20003f86270 */
[----:B------:R-:W-:Y:S02]  /*0720*/  IMAD.MOV.U32 R38, RZ, RZ, 0x7fffffff ;  /* 0x7fffffffff267424 */ /* 0x000fe400078e00ff */
[----:B------:R-:W-:Y:S02]  /*0730*/  IMAD.MOV.U32 R39, RZ, RZ, 0x7fffffff ;  /* 0x7fffffffff277424 */ /* 0x000fe400078e00ff */
[----:B------:R-:W-:Y:S02]  /*0740*/  IMAD.MOV.U32 R40, RZ, RZ, 0x7fffffff ;  /* 0x7fffffffff287424 */ /* 0x000fe400078e00ff */
[----:B------:R-:W-:Y:S01]  /*0750*/  IMAD.MOV.U32 R43, RZ, RZ, 0x7fffffff ;  /* 0x7fffffffff2b7424 */ /* 0x000fe200078e00ff */
[----:B------:R1:W5:Y:S01]  /*0760*/  @!P5 LDG.E R38, desc[UR6][R8.64+0x500] ;  /* 0x000500060826d981 */ /* 0x000362000c1e1900 */
[----:B------:R-:W-:-:S02]  /*0770*/  IMAD.MOV.U32 R44, RZ, RZ, 0x7fffffff ;  /* 0x7fffffffff2c7424 */ /* 0x000fc400078e00ff */
[----:B------:R-:W-:Y:S01]  /*0780*/  IMAD.MOV.U32 R45, RZ, RZ, 0x7fffffff ;  /* 0x7fffffffff2d7424 */ /* 0x000fe200078e00ff */
[----:B------:R1:W5:Y:S01]  /*0790*/  @!P6 LDG.E R39, desc[UR6][R8.64+0x580] ;  /* 0x000580060827e981 */ /* 0x000362000c1e1900 */
[----:B------:R-:W-:-:S03]  /*07a0*/  IMAD.MOV.U32 R46, RZ, RZ, 0x7fffffff ;  /* 0x7fffffffff2e7424 */ /* 0x000fc600078e00ff */
[----:B------:R1:W5:Y:S04]  /*07b0*/  @!P0 LDG.E R40, desc[UR6][R8.64+0x600] ;  /* 0x0006000608288981 */ /* 0x000368000c1e1900 */
[----:B------:R1:W5:Y:S04]  /*07c0*/  @!P1 LDG.E R43, desc[UR6][R8.64+0x680] ;  /* 0x00068006082b9981 */ /* 0x000368000c1e1900 */
[----:B------:R1:W5:Y:S04]  /*07d0*/  @!P2 LDG.E R44, desc[UR6][R8.64+0x700] ;  /* 0x00070006082ca981 */ /* 0x000368000c1e1900 */
[----:B------:R1:W5:Y:S04]  /*07e0*/  @!P3 LDG.E R45, desc[UR6][R8.64+0x780] ;  /* 0x00078006082db981 */ /* 0x000368000c1e1900 */
[----:B------:R1:W5:Y:S02]  /*07f0*/  @!P4 LDG.E R46, desc[UR6][R8.64+0x800] ;  /* 0x00080006082ec981 */ /* 0x000364000c1e1900 */
.L_x_3:
[----:B------:R-:W-:Y:S01]  /*0800*/  VIMNMX R5, PT, PT, R24, 0xe0, !PT ;  /* 0x000000e018057848 */ /* 0x000fe20007fe0100 */
[----:B------:R-:W2:Y:S01]  /*0810*/  LDCU UR4, c[0x0][0x3c8] ;  /* 0x00007900ff0477ac */ /* 0x000ea20008000800 */
[----:B------:R-:W-:Y:S01]  /*0820*/  SHF.R.U32.HI R0, RZ, 0x5, R3 ;  /* 0x00000005ff007819 */ /* 0x000fe20000011603 */
[----:B------:R-:W-:Y:S01]  /*0830*/  BSSY.RECONVERGENT B0, `(.L_x_4) ;  /* 0x0000025000007945 */ /* 0x000fe20003800200 */
[--C-:B------:R-:W-:Y:S01]  /*0840*/  IADD3 R5, PT, PT, R5, 0x1f, -R24.reuse ;  /* 0x0000001f05057810 */ /* 0x100fe20007ffe818 */
[----:B------:R-:W-:Y:S01]  /*0850*/  UMOV UR5, 0xffffffff ;  /* 0xffffffff00057882 */ /* 0x000fe20000000000 */
[----:B01----:R-:W-:Y:S02]  /*0860*/  IMAD.MOV.U32 R8, RZ, RZ, R24 ;  /* 0x000000ffff087224 */ /* 0x003fe400078e0018 */
[C---:B------:R-:W-:Y:S01]  /*0870*/  ISETP.GE.U32.AND P0, PT, R5.reuse, 0x1e0, PT ;  /* 0x000001e00500780c */ /* 0x040fe20003f06070 */
[----:B------:R-:W-:Y:S01]  /*0880*/  IMAD.SHL.U32 R0, R0, 0x400, RZ ;  /* 0x0000040000007824 */ /* 0x000fe200078e00ff */
[----:B------:R-:W-:-:S04]  /*0890*/  LEA.HI R6, R5, 0x1, RZ, 0x1b ;  /* 0x0000000105067811 */ /* 0x000fc800078fd8ff */
[----:B------:R-:W-:-:S04]  /*08a0*/  LOP3.LUT R9, R6, 0xf, RZ, 0xc0, !PT ;  /* 0x0000000f06097812 */ /* 0x000fc800078ec0ff */
[----:B------:R-:W-:Y:S01]  /*08b0*/  ISETP.NE.AND P1, PT, R9, RZ, PT ;  /* 0x000000ff0900720c */ /* 0x000fe20003f25270 */
[----:B--2---:R-:W-:Y:S02]  /*08c0*/  USHF.L.U32 UR4, UR5, UR4, URZ ;  /* 0x0000000405047299 */ /* 0x004fe400080006ff */
[----:B------:R-:W-:Y:S10]  /*08d0*/  @!P0 BRA `(.L_x_5) ;  /* 0x0000000000688947 */ /* 0x000ff40003800000 */
[----:B------:R-:W-:Y:S01]  /*08e0*/  IMAD R10, R24, 0x4, R0 ;  /* 0x00000004180a7824 */ /* 0x000fe200078e0200 */
[----:B------:R-:W-:Y:S01]  /*08f0*/  LOP3.LUT R5, R6, 0xffffff0, RZ, 0xc0, !PT ;  /* 0x0ffffff006057812 */ /* 0x000fe200078ec0ff */
[----:B------:R-:W-:-:S03]  /*0900*/  IMAD.MOV.U32 R8, RZ, RZ, R24 ;  /* 0x000000ffff087224 */ /* 0x000fc600078e0018 */
[----:B------:R-:W-:Y:S01]  /*0910*/  IADD3 R10, PT, PT, R10, 0x400, R7 ;  /* 0x000004000a0a7810 */ /* 0x000fe20007ffe007 */
[----:B------:R-:W-:-:S07]  /*0920*/  IMAD.MOV R5, RZ, RZ, -R5 ;  /* 0x000000ffff057224 */ /* 0x000fce00078e0a05 */
.L_x_6:
[----:B------:R-:W-:Y:S01]  /*0930*/  VIADD R5, R5, 0x10 ;  /* 0x0000001005057836 */ /* 0x000fe20000000000 */
[----:B------:R-:W-:Y:S01]  /*0940*/  STS [R10+-0x400], RZ ;  /* 0xfffc00ff0a007388 */ /* 0x000fe20000000800 */
[----:B------:R-:W-:-:S03]  /*0950*/  VIADD R8, R8, 0x200 ;  /* 0x0000020008087836 */ /* 0x000fc60000000000 */
[----:B------:R-:W-:Y:S01]  /*0960*/  ISETP.NE.AND P0, PT, R5, RZ, PT ;  /* 0x000000ff0500720c */ /* 0x000fe20003f05270 */
[----:B------:R-:W-:Y:S04]  /*0970*/  STS [R10+-0x380], RZ ;  /* 0xfffc80ff0a007388 */ /* 0x000fe80000000800 */
[----:B------:R-:W-:Y:S04]  /*0980*/  STS [R10+-0x300], RZ ;  /* 0xfffd00ff0a007388 */ /* 0x000fe80000000800 */
[----:B------:R-:W-:Y:S04]  /*0990*/  STS [R10+-0x280], RZ ;  /* 0xfffd80ff0a007388 */ /* 0x000fe80000000800 */
[----:B------:R-:W-:Y:S04]  /*09a0*/  STS [R10+-0x200], RZ ;  /* 0xfffe00ff0a007388 */ /* 0x000fe80000000800 */
[----:B------:R-:W-:Y:S04]  /*09b0*/  STS [R10+-0x180], RZ ;  /* 0xfffe80ff0a007388 */ /* 0x000fe80000000800 */
[----:B------:R-:W-:Y:S04]  /*09c0*/  STS [R10+-0x100], RZ ;  /* 0xffff00ff0a007388 */ /* 0x000fe80000000800 */
[----:B------:R-:W-:Y:S04]  /*09d0*/  STS [R10+-0x80], RZ ;  /* 0xffff80ff0a007388 */ /* 0x000fe80000000800 */
[----:B------:R-:W-:Y:S04]  /*09e0*/  STS [R10], RZ ;  /* 0x000000ff0a007388 */ /* 0x000fe80000000800 */
[----:B------:R-:W-:Y:S04]  /*09f0*/  STS [R10+0x80], RZ ;  /* 0x000080ff0a007388 */ /* 0x000fe80000000800 */
[----:B------:R-:W-:Y:S04]  /*0a00*/  STS [R10+0x100], RZ ;  /* 0x000100ff0a007388 */ /* 0x000fe80000000800 */
[----:B------:R-:W-:Y:S04]  /*0a10*/  STS [R10+0x180], RZ ;  /* 0x000180ff0a007388 */ /* 0x000fe80000000800 */
[----:B------:R-:W-:Y:S04]  /*0a20*/  STS [R10+0x200], RZ ;  /* 0x000200ff0a007388 */ /* 0x000fe80000000800 */
[----:B------:R-:W-:Y:S04]  /*0a30*/  STS [R10+0x280], RZ ;  /* 0x000280ff0a007388 */ /* 0x000fe80000000800 */
[----:B------:R-:W-:Y:S04]  /*0a40*/  STS [R10+0x300], RZ ;  /* 0x000300ff0a007388 */ /* 0x000fe80000000800 */
[----:B------:R0:W-:Y:S02]  /*0a50*/  STS [R10+0x380], RZ ;  /* 0x000380ff0a007388 */ /* 0x0001e40000000800 */
[----:B0-----:R-:W-:Y:S01]  /*0a60*/  VIADD R10, R10, 0x800 ;  /* 0x000008000a0a7836 */ /* 0x001fe20000000000 */
[----:B------:R-:W-:Y:S06]  /*0a70*/  @P0 BRA `(.L_x_6) ;  /* 0xfffffffc00ac0947 */ /* 0x000fec000383ffff */
.L_x_5:
[----:B------:R-:W-:Y:S05]  /*0a80*/  BSYNC.RECONVERGENT B0 ;  /* 0x0000000000007941 */ /* 0x000fea0003800200 */
.L_x_4:
[----:B------:R-:W-:Y:S01]  /*0a90*/  BSSY.RECONVERGENT B0, `(.L_x_7) ;  /* 0x0000026000007945 */ /* 0x000fe20003800200 */
[----:B------:R-:W-:-:S03]  /*0aa0*/  IMAD.IADD R5, R7, 0x1, R0 ;  /* 0x0000000107057824 */ /* 0x000fc600078e0200 */
[----:B------:R-:W-:Y:S05]  /*0ab0*/  @!P1 BRA `(.L_x_8) ;  /* 0x00000000008c9947 */ /* 0x000fea0003800000 */
[----:B------:R-:W-:Y:S01]  /*0ac0*/  ISETP.GE.U32.AND P0, PT, R9, 0x8, PT ;  /* 0x000000080900780c */ /* 0x000fe20003f06070 */
[----:B------:R-:W-:Y:S01]  /*0ad0*/  BSSY.RECONVERGENT B1, `(.L_x_9) ;  /* 0x000000e000017945 */ /* 0x000fe20003800200 */
[----:B------:R-:W-:-:S04]  /*0ae0*/  LOP3.LUT R10, R6, 0x7, RZ, 0xc0, !PT ;  /* 0x00000007060a7812 */ /* 0x000fc800078ec0ff */
[----:B------:R-:W-:-:S07]  /*0af0*/  ISETP.NE.AND P1, PT, R10, RZ, PT ;  /* 0x000000ff0a00720c */ /* 0x000fce0003f25270 */
[----:B------:R-:W-:Y:S06]  /*0b00*/  @!P0 BRA `(.L_x_10) ;  /* 0x0000000000288947 */ /* 0x000fec0003800000 */
[C---:B------:R-:W-:Y:S02]  /*0b10*/  IMAD R9, R8.reuse, 0x4, R5 ;  /* 0x0000000408097824 */ /* 0x040fe400078e0205 */
[----:B------:R-:W-:-:S03]  /*0b20*/  VIADD R8, R8, 0x100 ;  /* 0x0000010008087836 */ /* 0x000fc60000000000 */
[----:B------:R0:W-:Y:S04]  /*0b30*/  STS [R9], RZ ;  /* 0x000000ff09007388 */ /* 0x0001e80000000800 */
[----:B------:R0:W-:Y:S04]  /*0b40*/  STS [R9+0x80], RZ ;  /* 0x000080ff09007388 */ /* 0x0001e80000000800 */
[----:B------:R0:W-:Y:S04]  /*0b50*/  STS [R9+0x100], RZ ;  /* 0x000100ff09007388 */ /* 0x0001e80000000800 */
[----:B------:R0:W-:Y:S04]  /*0b60*/  STS [R9+0x180], RZ ;  /* 0x000180ff09007388 */ /* 0x0001e80000000800 */
[----:B------:R0:W-:Y:S04]  /*0b70*/  STS [R9+0x200], RZ ;  /* 0x000200ff09007388 */ /* 0x0001e80000000800 */
[----:B------:R0:W-:Y:S04]  /*0b80*/  STS [R9+0x280], RZ ;  /* 0x000280ff09007388 */ /* 0x0001e80000000800 */
[----:B------:R0:W-:Y:S04]  /*0b90*/  STS [R9+0x300], RZ ;  /* 0x000300ff09007388 */ /* 0x0001e80000000800 */
[----:B------:R0:W-:Y:S02]  /*0ba0*/  STS [R9+0x380], RZ ;  /* 0x000380ff09007388 */ /* 0x0001e40000000800 */
.L_x_10:
[----:B------:R-:W-:Y:S05]  /*0bb0*/  BSYNC.RECONVERGENT B1 ;  /* 0x0000000000017941 */ /* 0x000fea0003800200 */
.L_x_9:
[----:B------:R-:W-:Y:S05]  /*0bc0*/  @!P1 BRA `(.L_x_8) ;  /* 0x0000000000489947 */ /* 0x000fea0003800000 */
[----:B------:R-:W-:Y:S02]  /*0bd0*/  ISETP.GE.U32.AND P0, PT, R10, 0x4, PT ;  /* 0x000000040a00780c */ /* 0x000fe40003f06070 */
[----:B------:R-:W-:-:S04]  /*0be0*/  LOP3.LUT R6, R6, 0x3, RZ, 0xc0, !PT ;  /* 0x0000000306067812 */ /* 0x000fc800078ec0ff */
[----:B------:R-:W-:-:S07]  /*0bf0*/  ISETP.NE.AND P1, PT, R6, RZ, PT ;  /* 0x000000ff0600720c */ /* 0x000fce0003f25270 */
[C---:B0-----:R-:W-:Y:S02]  /*0c00*/  @P0 IMAD R9, R8.reuse, 0x4, R5 ;  /* 0x0000000408090824 */ /* 0x041fe400078e0205 */
[----:B------:R-:W-:-:S03]  /*0c10*/  @P0 VIADD R8, R8, 0x80 ;  /* 0x0000008008080836 */ /* 0x000fc60000000000 */
[----:B------:R1:W-:Y:S04]  /*0c20*/  @P0 STS [R9], RZ ;  /* 0x000000ff09000388 */ /* 0x0003e80000000800 */
[----:B------:R1:W-:Y:S04]  /*0c30*/  @P0 STS [R9+0x80], RZ ;  /* 0x000080ff09000388 */ /* 0x0003e80000000800 */
[----:B------:R1:W-:Y:S04]  /*0c40*/  @P0 STS [R9+0x100], RZ ;  /* 0x000100ff09000388 */ /* 0x0003e80000000800 */
[----:B------:R1:W-:Y:S01]  /*0c50*/  @P0 STS [R9+0x180], RZ ;  /* 0x000180ff09000388 */ /* 0x0003e20000000800 */
[----:B------:R-:W-:Y:S05]  /*0c60*/  @!P1 BRA `(.L_x_8) ;  /* 0x0000000000209947 */ /* 0x000fea0003800000 */
[----:B------:R-:W-:Y:S02]  /*0c70*/  IMAD R0, R8, 0x4, R0 ;  /* 0x0000000408007824 */ /* 0x000fe400078e0200 */
[----:B------:R-:W-:Y:S02]  /*0c80*/  IMAD.MOV R6, RZ, RZ, -R6 ;  /* 0x000000ffff067224 */ /* 0x000fe400078e0a06 */
[----:B------:R-:W-:-:S07]  /*0c90*/  IMAD.IADD R0, R7, 0x1, R0 ;  /* 0x0000000107007824 */ /* 0x000fce00078e0200 */
.L_x_11:
[----:B------:R-:W-:Y:S01]  /*0ca0*/  VIADD R6, R6, 0x1 ;  /* 0x0000000106067836 */ /* 0x000fe20000000000 */
[----:B------:R0:W-:Y:S04]  /*0cb0*/  STS [R0], RZ ;  /* 0x000000ff00007388 */ /* 0x0001e80000000800 */
[----:B------:R-:W-:Y:S01]  /*0cc0*/  ISETP.NE.AND P0, PT, R6, RZ, PT ;  /* 0x000000ff0600720c */ /* 0x000fe20003f05270 */
[----:B0-----:R-:W-:-:S12]  /*0cd0*/  VIADD R0, R0, 0x80 ;  /* 0x0000008000007836 */ /* 0x001fd80000000000 */
[----:B------:R-:W-:Y:S05]  /*0ce0*/  @P0 BRA `(.L_x_11) ;  /* 0xfffffffc00ec0947 */ /* 0x000fea000383ffff */
.L_x_8:
[----:B------:R-:W-:Y:S05]  /*0cf0*/  BSYNC.RECONVERGENT B0 ;  /* 0x0000000000007941 */ /* 0x000fea0003800200 */
.L_x_7:
[----:B------:R-:W2:Y:S01]  /*0d00*/  LDCU UR5, c[0x0][0x3c4] ;  /* 0x00007880ff0577ac */ /* 0x000ea20008000800 */
[----:B-----5:R-:W-:Y:S01]  /*0d10*/  LOP3.LUT R27, R28, 0x80000000, RZ, 0x3c, !PT ;  /* 0x800000001c1b7812 */ /* 0x020fe200078e3cff */
[----:B------:R-:W-:Y:S01]  /*0d20*/  BSSY.RECONVERGENT B0, `(.L_x_12) ;  /* 0x0000080000007945 */ /* 0x000fe20003800200 */
[----:B------:R-:W-:Y:S02]  /*0d30*/  LOP3.LUT R22, R29, 0x80000000, RZ, 0x3c, !PT ;  /* 0x800000001d167812 */ /* 0x000fe400078e3cff */
[----:B------:R-:W-:Y:S02]  /*0d40*/  LOP3.LUT R21, R30, 0x80000000, RZ, 0x3c, !PT ;  /* 0x800000001e157812 */ /* 0x000fe400078e3cff */
[----:B------:R-:W-:Y:S02]  /*0d50*/  LOP3.LUT R18, R31, 0x80000000, RZ, 0x3c, !PT ;  /* 0x800000001f127812 */ /* 0x000fe400078e3cff */
[----:B------:R-:W-:Y:S02]  /*0d60*/  LOP3.LUT R20, R33, 0x80000000, RZ, 0x3c, !PT ;  /* 0x8000000021147812 */ /* 0x000fe400078e3cff */
[----:B------:R-:W-:-:S02]  /*0d70*/  LOP3.LUT R23, R32, 0x80000000, RZ, 0x3c, !PT ;  /* 0x8000000020177812 */ /* 0x000fc400078e3cff */
[----:B------:R-:W-:Y:S02]  /*0d80*/  LOP3.LUT R25, R34, 0x80000000, RZ, 0x3c, !PT ;  /* 0x8000000022197812 */ /* 0x000fe400078e3cff */
[----:B------:R-:W-:Y:S02]  /*0d90*/  LOP3.LUT R17, R36, 0x80000000, RZ, 0x3c, !PT ;  /* 0x8000000024117812 */ /* 0x000fe400078e3cff */
[----:B------:R-:W-:Y:S02]  /*0da0*/  LOP3.LUT R19, R38, 0x80000000, RZ, 0x3c, !PT ;  /* 0x8000000026137812 */ /* 0x000fe400078e3cff */
[----:B--2---:R-:W-:Y:S02]  /*0db0*/  SHF.R.U32.HI R49, RZ, UR5, R27 ;  /* 0x00000005ff317c19 */ /* 0x004fe4000801161b */
[----:B------:R-:W-:Y:S02]  /*0dc0*/  SHF.R.U32.HI R52, RZ, UR5, R22 ;  /* 0x00000005ff347c19 */ /* 0x000fe40008011616 */
[----:B------:R-:W-:-:S02]  /*0dd0*/  LOP3.LUT R49, R49, UR4, RZ, 0x30, !PT ;  /* 0x0000000431317c12 */ /* 0x000fc4000f8e30ff */
[----:B------:R-:W-:Y:S02]  /*0de0*/  LOP3.LUT R52, R52, UR4, RZ, 0x30, !PT ;  /* 0x0000000434347c12 */ /* 0x000fe4000f8e30ff */
[----:B------:R-:W-:Y:S01]  /*0df0*/  SHF.R.U32.HI R56, RZ, UR5, R21 ;  /* 0x00000005ff387c19 */ /* 0x000fe20008011615 */
[--C-:B------:R-:W-:Y:S01]  /*0e00*/  IMAD R0, R49, 0x4, R5.reuse ;  /* 0x0000000431007824 */ /* 0x100fe200078e0205 */
[----:B------:R-:W-:Y:S01]  /*0e10*/  SHF.R.U32.HI R48, RZ, UR5, R18 ;  /* 0x00000005ff307c19 */ /* 0x000fe20008011612 */
[----:B------:R-:W-:Y:S01]  /*0e20*/  IMAD R6, R52, 0x4, R5 ;  /* 0x0000000434067824 */ /* 0x000fe200078e0205 */
[----:B------:R-:W-:Y:S01]  /*0e30*/  LOP3.LUT R56, R56, UR4, RZ, 0x30, !PT ;  /* 0x0000000438387c12 */ /* 0x000fe2000f8e30ff */
[----:B------:R-:W-:Y:S01]  /*0e40*/  NOP ;  /* 0x0000000000007918 */ /* 0x000fe20000000000 */
[----:B01----:R-:W-:Y:S01]  /*0e50*/  SHF.R.U32.HI R9, RZ, UR5, R20 ;  /* 0x00000005ff097c19 */ /* 0x003fe20008011614 */
[----:B------:R0:W-:Y:S01]  /*0e60*/  ATOMS.POPC.INC.32 RZ, [R0+URZ] ;  /* 0x0000000000ff7f8c */ /* 0x0001e2000d8000ff */
[----:B------:R-:W-:-:S02]  /*0e70*/  LOP3.LUT R48, R48, UR4, RZ, 0x30, !PT ;  /* 0x0000000430307c12 */ /* 0x000fc4000f8e30ff */
[----:B------:R-:W-:Y:S01]  /*0e80*/  SHF.R.U32.HI R8, RZ, UR5, R23 ;  /* 0x00000005ff087c19 */ /* 0x000fe20008011617 */
[----:B------:R1:W-:Y:S01]  /*0e90*/  ATOMS.POPC.INC.32 RZ, [R6+URZ] ;  /* 0x0000000006ff7f8c */ /* 0x0003e2000d8000ff */
[----:B------:R-:W-:Y:S02]  /*0ea0*/  SHF.R.U32.HI R11, RZ, UR5, R25 ;  /* 0x00000005ff0b7c19 */ /* 0x000fe40008011619 */
[----:B------:R-:W-:Y:S01]  /*0eb0*/  LOP3.LUT R10, R9, UR4, RZ, 0x30, !PT ;  /* 0x00000004090a7c12 */ /* 0x000fe2000f8e30ff */
[--C-:B0-----:R-:W-:Y:S01]  /*0ec0*/  IMAD R0, R56, 0x4, R5.reuse ;  /* 0x0000000438007824 */ /* 0x101fe200078e0205 */
[----:B------:R-:W-:Y:S02]  /*0ed0*/  LOP3.LUT R8, R8, UR4, RZ, 0x30, !PT ;  /* 0x0000000408087c12 */ /* 0x000fe4000f8e30ff */
[----:B------:R-:W-:Y:S01]  /*0ee0*/  LOP3.LUT R12, R11, UR4, RZ, 0x30, !PT ;  /* 0x000000040b0c7c12 */ /* 0x000fe2000f8e30ff */
[--C-:B-1----:R-:W-:Y:S01]  /*0ef0*/  IMAD R6, R48, 0x4, R5.reuse ;  /* 0x0000000430067824 */ /* 0x102fe200078e0205 */
[----:B------:R0:W-:Y:S01]  /*0f00*/  ATOMS.POPC.INC.32 RZ, [R0+URZ] ;  /* 0x0000000000ff7f8c */ /* 0x0001e2000d8000ff */
[--C-:B------:R-:W-:Y:S01]  /*0f10*/  IMAD R9, R10, 0x4, R5.reuse ;  /* 0x000000040a097824 */ /* 0x100fe200078e0205 */
[----:B------:R-:W-:Y:S01]  /*0f20*/  LOP3.LUT R10, R35, 0x80000000, RZ, 0x3c, !PT ;  /* 0x80000000230a7812 */ /* 0x000fe200078e3cff */
[--C-:B------:R-:W-:Y:S01]  /*0f30*/  IMAD R8, R8, 0x4, R5.reuse ;  /* 0x0000000408087824 */ /* 0x100fe200078e0205 */
[----:B------:R1:W-:Y:S01]  /*0f40*/  ATOMS.POPC.INC.32 RZ, [R6+URZ] ;  /* 0x0000000006ff7f8c */ /* 0x0003e2000d8000ff */
[----:B------:R-:W-:Y:S01]  /*0f50*/  IMAD R11, R12, 0x4, R5 ;  /* 0x000000040c0b7824 */ /* 0x000fe200078e0205 */
[----:B------:R-:W-:-:S02]  /*0f60*/  LOP3.LUT R12, R37, 0x80000000, RZ, 0x3c, !PT ;  /* 0x80000000250c7812 */ /* 0x000fc400078e3cff */
[----:B------:R-:W-:Y:S01]  /*0f70*/  LOP3.LUT R16, R39, 0x80000000, RZ, 0x3c, !PT ;  /* 0x8000000027107812 */ /* 0x000fe200078e3cff */
[----:B------:R-:W-:Y:S01]  /*0f80*/  ATOMS.POPC.INC.32 RZ, [R8+URZ] ;  /* 0x0000000008ff7f8c */ /* 0x000fe2000d8000ff */
[----:B0-----:R-:W-:Y:S02]  /*0f90*/  SHF.R.U32.HI R0, RZ, UR5, R10 ;  /* 0x00000005ff007c19 */ /* 0x001fe4000801160a */
[----:B-1----:R-:W-:Y:S01]  /*0fa0*/  SHF.R.U32.HI R6, RZ, UR5, R17 ;  /* 0x00000005ff067c19 */ /* 0x002fe20008011611 */
[----:B------:R0:W-:Y:S01]  /*0fb0*/  ATOMS.POPC.INC.32 RZ, [R9+URZ] ;  /* 0x0000000009ff7f8c */ /* 0x0001e2000d8000ff */
[----:B------:R-:W-:Y:S02]  /*0fc0*/  SHF.R.U32.HI R14, RZ, UR5, R19 ;  /* 0x00000005ff0e7c19 */ /* 0x000fe40008011613 */
[----:B------:R-:W-:Y:S01]  /*0fd0*/  LOP3.LUT R6, R6, UR4, RZ, 0x30, !PT ;  /* 0x0000000406067c12 */ /* 0x000fe2000f8e30ff */
[----:B------:R1:W-:Y:S01]  /*0fe0*/  ATOMS.POPC.INC.32 RZ, [R11+URZ] ;  /* 0x000000000bff7f8c */ /* 0x0003e2000d8000ff */
[----:B------:R-:W-:-:S02]  /*0ff0*/  SHF.R.U32.HI R13, RZ, UR5, R12 ;  /* 0x00000005ff0d7c19 */ /* 0x000fc4000801160c */
[----:B------:R-:W-:Y:S02]  /*1000*/  LOP3.LUT R0, R0, UR4, RZ, 0x30, !PT ;  /* 0x0000000400007c12 */ /* 0x000fe4000f8e30ff */
[----:B0-----:R-:W-:Y:S02]  /*1010*/  SHF.R.U32.HI R9, RZ, UR5, R16 ;  /* 0x00000005ff097c19 */ /* 0x001fe40008011610 */
[----:B------:R-:W-:Y:S01]  /*1020*/  LOP3.LUT R50, R14, UR4, RZ, 0x30, !PT ;  /* 0x000000040e327c12 */ /* 0x000fe2000f8e30ff */
[--C-:B------:R-:W-:Y:S01]  /*1030*/  IMAD R14, R6, 0x4, R5.reuse ;  /* 0x00000004060e7824 */ /* 0x100fe200078e0205 */
[----:B------:R-:W-:Y:S01]  /*1040*/  LOP3.LUT R8, R13, UR4, RZ, 0x30, !PT ;  /* 0x000000040d087c12 */ /* 0x000fe2000f8e30ff */
[--C-:B------:R-:W-:Y:S01]  /*1050*/  IMAD R0, R0, 0x4, R5.reuse ;  /* 0x0000000400007824 */ /* 0x100fe200078e0205 */
[----:B------:R-:W-:Y:S01]  /*1060*/  LOP3.LUT R6, R9, UR4, RZ, 0x30, !PT ;  /* 0x0000000409067c12 */ /* 0x000fe2000f8e30ff */
[--C-:B------:R-:W-:Y:S01]  /*1070*/  IMAD R50, R50, 0x4, R5.reuse ;  /* 0x0000000432327824 */ /* 0x100fe200078e0205 */
[----:B------:R-:W-:Y:S01]  /*1080*/  LOP3.LUT R9, R40, 0x80000000, RZ, 0x3c, !PT ;  /* 0x8000000028097812 */ /* 0x000fe200078e3cff */
[--C-:B------:R-:W-:Y:S01]  /*1090*/  IMAD R26, R8, 0x4, R5.reuse ;  /* 0x00000004081a7824 */ /* 0x100fe200078e0205 */
[----:B------:R0:W-:Y:S01]  /*10a0*/  ATOMS.POPC.INC.32 RZ, [R0+URZ] ;  /* 0x0000000000ff7f8c */ /* 0x0001e2000d8000ff */
[----:B------:R-:W-:Y:S01]  /*10b0*/  IMAD R51, R6, 0x4, R5 ;  /* 0x0000000406337824 */ /* 0x000fe200078e0205 */
[----:B------:R-:W-:-:S02]  /*10c0*/  LOP3.LUT R6, R43, 0x80000000, RZ, 0x3c, !PT ;  /* 0x800000002b067812 */ /* 0x000fc400078e3cff */
[----:B-1----:R-:W-:Y:S01]  /*10d0*/  LOP3.LUT R11, R44, 0x80000000, RZ, 0x3c, !PT ;  /* 0x800000002c0b7812 */ /* 0x002fe200078e3cff */
[----:B------:R1:W-:Y:S01]  /*10e0*/  ATOMS.POPC.INC.32 RZ, [R14+URZ] ;  /* 0x000000000eff7f8c */ /* 0x0003e2000d8000ff */
[----:B------:R-:W-:Y:S02]  /*10f0*/  LOP3.LUT R8, R45, 0x80000000, RZ, 0x3c, !PT ;  /* 0x800000002d087812 */ /* 0x000fe400078e3cff */
[----:B------:R-:W-:Y:S01]  /*1100*/  LOP3.LUT R13, R46, 0x80000000, RZ, 0x3c, !PT ;  /* 0x800000002e0d7812 */ /* 0x000fe200078e3cff */
[----:B------:R2:W-:Y:S01]  /*1110*/  ATOMS.POPC.INC.32 RZ, [R26+URZ] ;  /* 0x000000001aff7f8c */ /* 0x0005e2000d8000ff */
[----:B0-----:R-:W-:Y:S02]  /*1120*/  SHF.R.U32.HI R0, RZ, UR5, R9 ;  /* 0x00000005ff007c19 */ /* 0x001fe40008011609 */
[----:B------:R-:W-:Y:S01]  /*1130*/  SHF.R.U32.HI R53, RZ, UR5, R11 ;  /* 0x00000005ff357c19 */ /* 0x000fe2000801160b */
[----:B-1----:R-:W0:Y:S01]  /*1140*/  LDC.64 R14, c[0x0][0x380] ;  /* 0x0000e000ff0e7b82 */ /* 0x002e220000000a00 */
[----:B------:R-:W-:Y:S01]  /*1150*/  SHF.R.U32.HI R55, RZ, UR5, R8 ;  /* 0x00000005ff377c19 */ /* 0x000fe20008011608 */
[----:B------:R1:W-:Y:S01]  /*1160*/  ATOMS.POPC.INC.32 RZ, [R50+URZ] ;  /* 0x0000000032ff7f8c */ /* 0x0003e2000d8000ff */
[----:B------:R-:W-:-:S02]  /*1170*/  SHF.R.U32.HI R57, RZ, UR5, R13 ;  /* 0x00000005ff397c19 */ /* 0x000fc4000801160d */
[----:B--2---:R-:W-:Y:S01]  /*1180*/  SHF.R.U32.HI R26, RZ, UR5, R6 ;  /* 0x00000005ff1a7c19 */ /* 0x004fe20008011606 */
[----:B------:R2:W-:Y:S01]  /*1190*/  ATOMS.POPC.INC.32 RZ, [R51+URZ] ;  /* 0x0000000033ff7f8c */ /* 0x0005e2000d8000ff */
[----:B------:R-:W-:Y:S02]  /*11a0*/  LOP3.LUT R0, R0, UR4, RZ, 0x30, !PT ;  /* 0x0000000400007c12 */ /* 0x000fe4000f8e30ff */
[----:B------:R-:W-:Y:S02]  /*11b0*/  LOP3.LUT R54, R26, UR4, RZ, 0x30, !PT ;  /* 0x000000041a367c12 */ /* 0x000fe4000f8e30ff */
[----:B------:R-:W-:Y:S01]  /*11c0*/  LOP3.LUT R58, R53, UR4, RZ, 0x30, !PT ;  /* 0x00000004353a7c12 */ /* 0x000fe2000f8e30ff */
[--C-:B------:R-:W-:Y:S01]  /*11d0*/  IMAD R53, R0, 0x4, R5.reuse ;  /* 0x0000000400357824 */ /* 0x100fe200078e0205 */
[----:B------:R-:W-:Y:S01]  /*11e0*/  ISETP.GT.U32.AND P2, PT, R3, 0xff, PT ;  /* 0x000000ff0300780c */ /* 0x000fe20003f44070 */
[--C-:B------:R-:W-:Y:S01]  /*11f0*/  IMAD R54, R54, 0x4, R5.reuse ;  /* 0x0000000436367824 */ /* 0x100fe200078e0205 */
[----:B------:R-:W-:Y:S01]  /*1200*/  LOP3.LUT R60, R55, UR4, RZ, 0x30, !PT ;  /* 0x00000004373c7c12 */ /* 0x000fe2000f8e30ff */
[--C-:B------:R-:W-:Y:S01]  /*1210*/  IMAD R58, R58, 0x4, R5.reuse ;  /* 0x000000043a3a7824 */ /* 0x100fe200078e0205 */
[----:B------:R-:W-:Y:S01]  /*1220*/  LOP3.LUT R26, R57, UR4, RZ, 0x30, !PT ;  /* 0x00000004391a7c12 */ /* 0x000fe2000f8e30ff */
[----:B------:R3:W-:Y:S01]  /*1230*/  ATOMS.POPC.INC.32 RZ, [R53+URZ] ;  /* 0x0000000035ff7f8c */ /* 0x0007e2000d8000ff */
[----:B-1----:R-:W-:Y:S01]  /*1240*/  P2R R50, PR, RZ, 0x4 ;  /* 0x00000004ff327803 */ /* 0x002fe20000000000 */
[----:B------:R-:W-:-:S02]  /*1250*/  IMAD R60, R60, 0x4, R5 ;  /* 0x000000043c3c7824 */ /* 0x000fc400078e0205 */
[----:B------:R-:W-:Y:S01]  /*1260*/  IMAD R5, R26, 0x4, R5 ;  /* 0x000000041a057824 */ /* 0x000fe200078e0205 */
[----:B------:R3:W-:Y:S01]  /*1270*/  ATOMS.POPC.INC.32 RZ, [R54+URZ] ;  /* 0x0000000036ff7f8c */ /* 0x0007e2000d8000ff */
[----:B--2---:R-:W-:Y:S02]  /*1280*/  IMAD R51, R3, 0x4, R7 ;  /* 0x0000000403337824 */ /* 0x004fe400078e0207 */
[----:B------:R-:W-:Y:S01]  /*1290*/  IMAD.MOV.U32 R0, RZ, RZ, RZ ;  /* 0x000000ffff007224 */ /* 0x000fe200078e00ff */
[----:B------:R3:W-:Y:S04]  /*12a0*/  ATOMS.POPC.INC.32 RZ, [R58+URZ] ;  /* 0x000000003aff7f8c */ /* 0x0007e8000d8000ff */
[----:B------:R3:W-:Y:S04]  /*12b0*/  ATOMS.POPC.INC.32 RZ, [R60+URZ] ;  /* 0x000000003cff7f8c */ /* 0x0007e8000d8000ff */
[----:B------:R3:W-:Y:S01]  /*12c0*/  ATOMS.POPC.INC.32 RZ, [R5+URZ] ;  /* 0x0000000005ff7f8c */ /* 0x0007e2000d8000ff */
[----:B------:R-:W-:Y:S06]  /*12d0*/  BAR.SYNC.DEFER_BLOCKING 0x0 ;  /* 0x0000000000007b1d */ /* 0x000fec0000010000 */
[----:B------:R-:W-:Y:S05]  /*12e0*/  @P2 BRA `(.L_x_13) ;  /* 0x00000000008c2947 */ /* 0x000fea0003800000 */
[----:B------:R-:W1:Y:S04]  /*12f0*/  LDS R0, [R51] ;  /* 0x0000000033007984 */ /* 0x000e680000000800 */
[----:B---3--:R-:W2:Y:S04]  /*1300*/  LDS R5, [R51+0x400] ;  /* 0x0004000033057984 */ /* 0x008ea80000000800 */
[----:B------:R-:W3:Y:S04]  /*1310*/  LDS R53, [R51+0x800] ;  /* 0x0008000033357984 */ /* 0x000ee80000000800 */
[----:B------:R-:W4:Y:S04]  /*1320*/  LDS R55, [R51+0xc00] ;  /* 0x000c000033377984 */ /* 0x000f280000000800 */
[----:B------:R-:W5:Y:S04]  /*1330*/  LDS R57, [R51+0x1000] ;  /* 0x0010000033397984 */ /* 0x000f680000000800 */
[----:B------:R-:W0:Y:S04]  /*1340*/  LDS R59, [R51+0x1400] ;  /* 0x00140000333b7984 */ /* 0x000e280000000800 */
[----:B------:R-:W-:Y:S04]  /*1350*/  LDS R61, [R51+0x2000] ;  /* 0x00200000333d7984 */ /* 0x000fe80000000800 */
[----:B------:R-:W-:Y:S04]  /*1360*/  LDS R63, [R51+0x2400] ;  /* 0x00240000333f7984 */ /* 0x000fe80000000800 */
[----:B------:R-:W-:Y:S04]  /*1370*/  LDS R65, [R51+0x2800] ;  /* 0x0028000033417984 */ /* 0x000fe80000000800 */
[----:B------:R-:W-:Y:S04]  /*1380*/  STS [R51], RZ ;  /* 0x000000ff33007388 */ /* 0x000fe80000000800 */
[----:B-1----:R-:W-:Y:S01]  /*1390*/  STS [R51+0x400], R0 ;  /* 0x0004000033007388 */ /* 0x002fe20000000800 */
[----:B--2---:R-:W-:-:S03]  /*13a0*/  IMAD.IADD R54, R0, 0x1, R5 ;  /* 0x0000000100367824 */ /* 0x004fc600078e0205 */
[----:B------:R-:W1:Y:S01]  /*13b0*/  LDS R5, [R51+0x1800] ;  /* 0x0018000033057984 */ /* 0x000e620000000800 */
[----:B---3--:R-:W-:-:S03]  /*13c0*/  IMAD.IADD R58, R54, 0x1, R53 ;  /* 0x00000001363a7824 */ /* 0x008fc600078e0235 */
[----:B------:R-:W2:Y:S01]  /*13d0*/  LDS R53, [R51+0x1c00] ;  /* 0x001c000033357984 */ /* 0x000ea20000000800 */
[----:B----4-:R-:W-:-:S03]  /*13e0*/  IMAD.IADD R60, R58, 0x1, R55 ;  /* 0x000000013a3c7824 */ /* 0x010fc600078e0237 */
[----:B------:R1:W-:Y:S01]  /*13f0*/  STS [R51+0x800], R54 ;  /* 0x0008003633007388 */ /* 0x0003e20000000800 */
[----:B-----5:R-:W-:-:S03]  /*1400*/  IMAD.IADD R62, R60, 0x1, R57 ;  /* 0x000000013c3e7824 */ /* 0x020fc600078e0239 */
[----:B------:R-:W3:Y:S01]  /*1410*/  LDS R55, [R51+0x2c00] ;  /* 0x002c000033377984 */ /* 0x000ee20000000800 */
[----:B0-----:R-:W-:-:S03]  /*1420*/  IMAD.IADD R64, R62, 0x1, R59 ;  /* 0x000000013e407824 */ /* 0x001fc600078e023b */
[----:B------:R0:W-:Y:S04]  /*1430*/  STS [R51+0xc00], R58 ;  /* 0x000c003a33007388 */ /* 0x0001e80000000800 */
[----:B------:R4:W-:Y:S04]  /*1440*/  STS [R51+0x1000], R60 ;  /* 0x0010003c33007388 */ /* 0x0009e80000000800 */
[----:B------:R4:W-:Y:S04]  /*1450*/  STS [R51+0x1400], R62 ;  /* 0x0014003e33007388 */ /* 0x0009e80000000800 */
[----:B------:R4:W-:Y:S01]  /*1460*/  STS [R51+0x1800], R64 ;  /* 0x0018004033007388 */ /* 0x0009e20000000800 */
[----:B-1----:R-:W-:-:S04]  /*1470*/  IMAD.IADD R54, R64, 0x1, R5 ;  /* 0x0000000140367824 */ /* 0x002fc800078e0205 */
[----:B--2---:R-:W-:Y:S01]  /*1480*/  IMAD.IADD R66, R54, 0x1, R53 ;  /* 0x0000000136427824 */ /* 0x004fe200078e0235 */
[----:B------:R4:W-:Y:S03]  /*1490*/  STS [R51+0x1c00], R54 ;  /* 0x001c003633007388 */ /* 0x0009e60000000800 */
[----:B------:R-:W-:Y:S01]  /*14a0*/  IMAD.IADD R68, R66, 0x1, R61 ;  /* 0x0000000142447824 */ /* 0x000fe200078e023d */
[----:B------:R4:W-:Y:S03]  /*14b0*/  STS [R51+0x2000], R66 ;  /* 0x0020004233007388 */ /* 0x0009e60000000800 */
[----:B------:R-:W-:Y:S01]  /*14c0*/  IMAD.IADD R70, R68, 0x1, R63 ;  /* 0x0000000144467824 */ /* 0x000fe200078e023f */
[----:B------:R4:W-:Y:S03]  /*14d0*/  STS [R51+0x2400], R68 ;  /* 0x0024004433007388 */ /* 0x0009e60000000800 */
[----:B0-----:R-:W-:Y:S01]  /*14e0*/  IMAD.IADD R58, R70, 0x1, R65 ;  /* 0x00000001463a7824 */ /* 0x001fe200078e0241 */
[----:B------:R4:W-:Y:S03]  /*14f0*/  STS [R51+0x2800], R70 ;  /* 0x0028004633007388 */ /* 0x0009e60000000800 */
[----:B---3--:R-:W-:Y:S01]  /*1500*/  IMAD.IADD R0, R58, 0x1, R55 ;  /* 0x000000013a007824 */ /* 0x008fe200078e0237 */
[----:B------:R4:W-:Y:S06]  /*1510*/  STS [R51+0x2c00], R58 ;  /* 0x002c003a33007388 */ /* 0x0009ec0000000800 */
.L_x_13:
[----:B------:R-:W-:Y:S05]  /*1520*/  BSYNC.RECONVERGENT B0 ;  /* 0x0000000000007941 */ /* 0x000fea0003800200 */
.L_x_12:
[----:B------:R-:W-:Y:S01]  /*1530*/  ISETP.NE.AND P0, PT, R0, 0x1980, PT ;  /* 0x000019800000780c */ /* 0x000fe20003f05270 */
[----:B---3--:R-:W-:Y:S01]  /*1540*/  IMAD R5, R42, 0x100, R3 ;  /* 0x000001002a057824 */ /* 0x008fe200078e0203 */
[----:B------:R-:W-:Y:S01]  /*1550*/  @!P2 LOP3.LUT R53, R0, 0x40000000, RZ, 0xfc, !PT ;  /* 0x400000000035a812 */ /* 0x000fe200078efcff */
[----:B------:R-:W-:Y:S01]  /*1560*/  IMAD R41, R41, 0x11, RZ ;  /* 0x0000001129297824 */ /* 0x000fe200078e02ff */
[----:B------:R-:W-:Y:S01]  /*1570*/  ISETP.LT.U32.AND P0, PT, R3, 0x100, !P0 ;  /* 0x000001000300780c */ /* 0x000fe20004701070 */
[----:B0-----:R-:W-:-:S03]  /*1580*/  IMAD.WIDE R14, R5, 0x4, R14 ;  /* 0x00000004050e7825 */ /* 0x001fc600078e020e */
[----:B------:R-:W-:Y:S01]  /*1590*/  LOP3.LUT R57, R41, R4, RZ, 0xfc, !PT ;  /* 0x0000000429397212 */ /* 0x000fe200078efcff */
[----:B----4-:R-:W-:Y:S01]  /*15a0*/  IMAD R54, R42, 0x1980, RZ ;  /* 0x000019802a367824 */ /* 0x010fe200078e02ff */
[----:B------:R0:W-:Y:S07]  /*15b0*/  @!P2 STG.E.STRONG.SYS desc[UR6][R14.64], R53 ;  /* 0x000000350e00a986 */ /* 0x0001ee000c115906 */
[----:B------:R-:W-:Y:S06]  /*15c0*/  BAR.RED.OR.DEFER_BLOCKING 0x0, P0 ;  /* 0x0000000000007b1d */ /* 0x000fec0000014800 */
[----:B------:R-:W1:Y:S01]  /*15d0*/  B2R.RESULT RZ, P0 ;  /* 0x0000000000ff731c */ /* 0x000e620000004000 */
[----:B------:R-:W-:-:S04]  /*15e0*/  IADD3 R4, P1, PT, R54, R57, RZ ;  /* 0x0000003936047210 */ /* 0x000fc80007f3e0ff */
[----:B------:R-:W-:Y:S01]  /*15f0*/  LEA.HI.X.SX32 R55, R54, RZ, 0x1, P1 ;  /* 0x000000ff36377211 */ /* 0x000fe200008f0eff */
[----:B------:R-:W-:-:S03]  /*1600*/  IMAD.SHL.U32 R5, R4, 0x4, RZ ;  /* 0x0000000404057824 */ /* 0x000fc600078e00ff */
[----:B------:R-:W-:Y:S01]  /*1610*/  SHF.L.U64.HI R4, R4, 0x2, R55 ;  /* 0x0000000204047819 */ /* 0x000fe20000010237 */
[----:B01----:R-:W-:Y:S06]  /*1620*/  @!P0 BRA `(.L_x_14) ;  /* 0x0000001000b48947 */ /* 0x003fec0003800000 */
[----:B------:R-:W0:Y:S01]  /*1630*/  LDCU.64 UR8, c[0x0][0x3b8] ;  /* 0x00007700ff0877ac */ /* 0x000e220008000a00 */
[----:B------:R-:W-:Y:S01]  /*1640*/  BSSY B1, `(.L_x_15) ;  /* 0x0000032000017945 */ /* 0x000fe20003800000 */
[----:B------:R-:W-:Y:S01]  /*1650*/  IMAD R13, R3, 0x8, R7 ;  /* 0x00000008030d7824 */ /* 0x000fe200078e0207 */
[----:B0-----:R-:W-:-:S04]  /*1660*/  IADD3 R8, P0, PT, R5, UR8, RZ ;  /* 0x0000000805087c10 */ /* 0x001fc8000ff1e0ff */
[----:B------:R-:W-:Y:S01]  /*1670*/  IADD3.X R9, PT, PT, R4, UR9, RZ, P0, !PT ;  /* 0x0000000904097c10 */ /* 0x000fe200087fe4ff */
[----:B------:R-:W-:Y:S08]  /*1680*/  @P2 BRA `(.L_x_16) ;  /* 0x0000000000b42947 */ /* 0x000ff00003800000 */
[----:B------:R-:W0:Y:S02]  /*1690*/  LDCU.64 UR8, c[0x0][0x398] ;  /* 0x00007300ff0877ac */ /* 0x000e240008000a00 */
[----:B0-----:R-:W-:-:S04]  /*16a0*/  LEA R10, P0, R3, UR8, 0x3 ;  /* 0x00000008030a7c11 */ /* 0x001fc8000f8018ff */
[----:B------:R-:W-:-:S05]  /*16b0*/  LEA.HI.X R11, R3, UR9, RZ, 0x3, P0 ;  /* 0x00000009030b7c11 */ /* 0x000fca00080f1cff */
[----:B------:R-:W2:Y:S01]  /*16c0*/  LDG.E.64 R4, desc[UR6][R10.64] ;  /* 0x000000060a047981 */ /* 0x000ea2000c1e1b00 */
[----:B------:R-:W-:-:S04]  /*16d0*/  ISETP.GT.U32.AND P0, PT, R3, R49, PT ;  /* 0x000000310300720c */ /* 0x000fc80003f04070 */
[----:B------:R-:W-:-:S04]  /*16e0*/  SEL R17, RZ, 0x1980, !P0 ;  /* 0x00001980ff117807 */ /* 0x000fc80004000000 */
[----:B--2---:R-:W-:Y:S01]  /*16f0*/  IADD3 R4, P0, PT, R4, -R17, RZ ;  /* 0x8000001104047210 */ /* 0x004fe20007f1e0ff */
[----:B------:R-:W-:-:S03]  /*1700*/  IMAD.MOV.U32 R17, RZ, RZ, R0 ;  /* 0x000000ffff117224 */ /* 0x000fc600078e0000 */
[----:B------:R-:W-:Y:S02]  /*1710*/  IADD3.X R5, PT, PT, R5, -0x1, RZ, P0, !PT ;  /* 0xffffffff05057810 */ /* 0x000fe400007fe4ff */
[----:B------:R-:W-:-:S03]  /*1720*/  ISETP.GE.AND P0, PT, R42, 0x1, PT ;  /* 0x000000012a00780c */ /* 0x000fc60003f06270 */
[----:B------:R0:W-:Y:S10]  /*1730*/  STS.64 [R13+0x6600], R4 ;  /* 0x006600040d007388 */ /* 0x0001f40000000a00 */
[----:B------:R-:W-:Y:S05]  /*1740*/  @!P0 BRA `(.L_x_17) ;  /* 0x00000000006c8947 */ /* 0x000fea0003800000 */
[----:B------:R-:W-:Y:S01]  /*1750*/  BSSY B0, `(.L_x_18) ;  /* 0x0000019000007945 */ /* 0x000fe20003800000 */
[----:B------:R-:W-:Y:S02]  /*1760*/  IMAD.MOV.U32 R6, RZ, RZ, -0x1 ;  /* 0xffffffffff067424 */ /* 0x000fe400078e00ff */
[----:B------:R-:W-:Y:S02]  /*1770*/  IMAD.MOV.U32 R10, RZ, RZ, R42 ;  /* 0x000000ffff0a7224 */ /* 0x000fe400078e002a */
[----:B------:R-:W-:-:S07]  /*1780*/  IMAD.MOV.U32 R17, RZ, RZ, R0 ;  /* 0x000000ffff117224 */ /* 0x000fce00078e0000 */
.L_x_22:
[----:B0-----:R-:W0:Y:S01]  /*1790*/  LDC.64 R4, c[0x0][0x380] ;  /* 0x0000e000ff047b82 */ /* 0x001e220000000a00 */
[----:B------:R-:W-:Y:S01]  /*17a0*/  VIADD R19, R10, 0xffffffff ;  /* 0xffffffff0a137836 */ /* 0x000fe20000000000 */
[----:B------:R-:W-:Y:S03]  /*17b0*/  BSSY B2, `(.L_x_19) ;  /* 0x0000008000027945 */ /* 0x000fe60003800000 */
[----:B------:R-:W-:-:S04]  /*17c0*/  IMAD R11, R19, 0x100, R3 ;  /* 0x00000100130b7824 */ /* 0x000fc800078e0203 */
[----:B0-----:R-:W-:-:S07]  /*17d0*/  IMAD.WIDE R4, R11, 0x4, R4 ;  /* 0x000000040b047825 */ /* 0x001fce00078e0204 */
.L_x_20:
[----:B------:R-:W-:Y:S05]  /*17e0*/  YIELD ;  /* 0x0000000000007946 */ /* 0x000fea0003800000 */
[----:B------:R0:W-:Y:S06]  /*17f0*/  MEMBAR.SC.CTA ;  /* 0x0000000000007992 */ /* 0x0001ec0000000000 */
[----:B0-----:R-:W2:Y:S02]  /*1800*/  LDG.E.STRONG.SYS R11, desc[UR6][R4.64] ;  /* 0x00000006040b7981 */ /* 0x001ea4000c1f5900 */
[----:B--2---:R-:W-:-:S13]  /*1810*/  ISETP.NE.AND P0, PT, R11, RZ, PT ;  /* 0x000000ff0b00720c */ /* 0x004fda0003f05270 */
[----:B------:R-:W-:Y:S05]  /*1820*/  @!P0 BRA `(.L_x_20) ;  /* 0xfffffffc00ec8947 */ /* 0x000fea000383ffff */
[----:B------:R-:W-:Y:S05]  /*1830*/  BSYNC B2 ;  /* 0x0000000000027941 */ /* 0x000fea0003800000 */
.L_x_19:
[----:B------:R-:W-:Y:S01]  /*1840*/  BSSY.RECONVERGENT B2, `(.L_x_21) ;  /* 0x0000006000027945 */ /* 0x000fe20003800200 */
[C---:B------:R-:W-:Y:S02]  /*1850*/  ISETP.GT.AND P0, PT, R11.reuse, -0x1, PT ;  /* 0xffffffff0b00780c */ /* 0x040fe40003f04270 */
[----:B------:R-:W-:Y:S01]  /*1860*/  LOP3.LUT R4, R11, 0x3fffffff, RZ, 0xc0, !PT ;  /* 0x3fffffff0b047812 */ /* 0x000fe200078ec0ff */
[----:B------:R-:W-:Y:S05]  /*1870*/  WARPSYNC.EXCLUSIVE R6 ;  /* 0x0000000006007348 */ /* 0x000fea0003a00000 */
[----:B------:R-:W-:-:S05]  /*1880*/  IMAD.IADD R17, R4, 0x1, R17 ;  /* 0x0000000104117824 */ /* 0x000fca00078e0211 */
[----:B------:R-:W-:-:S07]  /*1890*/  VOTE.ANY R6, PT, P0 ;  /* 0x0000000000067806 */ /* 0x000fce00000e0100 */
[----:B------:R-:W-:Y:S05]  /*18a0*/  BSYNC.RECONVERGENT B2 ;  /* 0x0000000000027941 */ /* 0x000fea0003800200 */
.L_x_21:
[----:B------:R-:W-:Y:S01]  /*18b0*/  ISETP.GT.U32.AND P1, PT, R10, 0x1, PT ;  /* 0x000000010a00780c */ /* 0x000fe20003f24070 */
[----:B------:R-:W-:-:S12]  /*18c0*/  IMAD.MOV.U32 R10, RZ, RZ, R19 ;  /* 0x000000ffff0a7224 */ /* 0x000fd800078e0013 */
[----:B------:R-:W-:Y:S05]  /*18d0*/  @P0 BRA P1, `(.L_x_22) ;  /* 0xfffffffc00ac0947 */ /* 0x000fea000083ffff */
[----:B------:R-:W-:Y:S05]  /*18e0*/  BSYNC B0 ;  /* 0x0000000000007941 */ /* 0x000fea0003800000 */
.L_x_18:
[----:B------:R1:W2:Y:S02]  /*18f0*/  LDS.64 R4, [R13+0x6600] ;  /* 0x006600000d047984 */ /* 0x0002a40000000a00 */
.L_x_17:
[C---:B------:R-:W-:Y:S01]  /*1900*/  IMAD.IADD R19, R17.reuse, 0x1, -R0 ;  /* 0x0000000111137824 */ /* 0x040fe200078e0a00 */
[----:B------:R-:W-:-:S04]  /*1910*/  LOP3.LUT R11, R17, 0x80000000, RZ, 0xfc, !PT ;  /* 0x80000000110b7812 */ /* 0x000fc800078efcff */
[C---:B0-2---:R-:W-:Y:S01]  /*1920*/  IADD3 R4, P0, PT, R19.reuse, R4, RZ ;  /* 0x0000000413047210 */ /* 0x045fe20007f1e0ff */
[----:B------:R0:W-:Y:S03]  /*1930*/  STG.E.STRONG.SYS desc[UR6][R14.64], R11 ;  /* 0x0000000b0e007986 */ /* 0x0001e6000c115906 */
[----:B------:R-:W-:-:S05]  /*1940*/  LEA.HI.X.SX32 R5, R19, R5, 0x1, P0 ;  /* 0x0000000513057211 */ /* 0x000fca00000f0eff */
[----:B------:R0:W-:Y:S04]  /*1950*/  STS.64 [R13+0x6600], R4 ;  /* 0x006600040d007388 */ /* 0x0001e80000000a00 */
.L_x_16:
[----:B------:R-:W-:Y:S05]  /*1960*/  BSYNC B1 ;  /* 0x0000000000017941 */ /* 0x000fea0003800000 */
.L_x_15:
[----:B0-----:R-:W0:Y:S01]  /*1970*/  LDC R5, c[0x0][0x3c0] ;  /* 0x0000f000ff057b82 */ /* 0x001e220000000800 */
[----:B------:R-:W-:-:S07]  /*1980*/  IMAD R4, R49, 0x8, R7 ;  /* 0x0000000831047824 */ /* 0x000fce00078e0207 */
[----:B------:R-:W2:Y:S01]  /*1990*/  LDC.64 R16, c[0x0][0x390] ;  /* 0x0000e400ff107b82 */ /* 0x000ea20000000a00 */
[----:B0-----:R-:W-:Y:S02]  /*19a0*/  ISETP.GE.AND P0, PT, R47, R5, PT ;  /* 0x000000052f00720c */ /* 0x001fe40003f06270 */
[----:B--2---:R-:W-:-:S04]  /*19b0*/  ISETP.EQ.U32.AND P1, PT, R16, RZ, PT ;  /* 0x000000ff1000720c */ /* 0x004fc80003f22070 */
[----:B------:R-:W-:-:S04]  /*19c0*/  ISETP.EQ.OR.EX P0, PT, R17, RZ, !P0, P1 ;  /* 0x000000ff1100720c */ /* 0x000fc80004702710 */
[----:B------:R-:W-:-:S13]  /*19d0*/  ISETP.GT.U32.OR P0, PT, R3, 0xff, P0 ;  /* 0x000000ff0300780c */ /* 0x000fda0000704470 */
[----:B------:R-:W-:Y:S05]  /*19e0*/  @P0 BRA `(.L_x_23) ;  /* 0x0000000000240947 */ /* 0x000fea0003800000 */
[----:B------:R-:W0:Y:S01]  /*19f0*/  LDS.64 R10, [R13+0x6600] ;  /* 0x006600000d0a7984 */ /* 0x000e220000000a00 */
[C---:B------:R-:W-:Y:S02]  /*1a00*/  ISETP.GT.U32.AND P0, PT, R3.reuse, R49, PT ;  /* 0x000000310300720c */ /* 0x040fe40003f04070 */
[C---:B------:R-:W-:Y:S02]  /*1a10*/  LEA R6, P2, R3.reuse, R16, 0x3 ;  /* 0x0000001003067211 */ /* 0x040fe400078418ff */
[----:B------:R-:W-:Y:S02]  /*1a20*/  SEL R7, RZ, 0x1980, !P0 ;  /* 0x00001980ff077807 */ /* 0x000fe40004000000 */
[--C-:B------:R-:W-:Y:S02]  /*1a30*/  SHF.R.S32.HI R15, RZ, 0x1f, R0.reuse ;  /* 0x0000001fff0f7819 */ /* 0x100fe40000011400 */
[----:B0-----:R-:W-:Y:S02]  /*1a40*/  IADD3 R2, P0, P1, R10, R7, R0 ;  /* 0x000000070a027210 */ /* 0x001fe4000791e000 */
[----:B------:R-:W-:-:S02]  /*1a50*/  LEA.HI.X R7, R3, R17, RZ, 0x3, P2 ;  /* 0x0000001103077211 */ /* 0x000fc400010f1cff */
[----:B------:R-:W-:-:S05]  /*1a60*/  IADD3.X R3, PT, PT, R11, RZ, R15, P0, P1 ;  /* 0x000000ff0b037210 */ /* 0x000fca00007e240f */
[----:B------:R0:W-:Y:S04]  /*1a70*/  STG.E.64 desc[UR6][R6.64], R2 ;  /* 0x0000000206007986 */ /* 0x0001e8000c101b06 */
.L_x_23:
[----:B------:R-:W-:Y:S05]  /*1a80*/  WARPSYNC.ALL ;  /* 0x0000000000007948 */ /* 0x000fea0003800000 */
[----:B------:R-:W-:Y:S01]  /*1a90*/  BAR.SYNC.DEFER_BLOCKING 0x0 ;  /* 0x0000000000007b1d */ /* 0x000fe20000010000 */
[----:B------:R-:W-:-:S05]  /*1aa0*/  ISETP.GT.AND P0, PT, R47, R5, PT ;  /* 0x000000052f00720c */ /* 0x000fca0003f04270 */
[----:B0-----:R0:W2:Y:S08]  /*1ab0*/  LDS.64 R2, [R4+0x6600] ;  /* 0x0066000004027984 */ /* 0x0010b00000000a00 */
[----:B0-----:R-:W-:Y:S05]  /*1ac0*/  @P0 BRA `(.L_x_24) ;  /* 0x00000000005c0947 */ /* 0x001fea0003800000 */
[----:B------:R-:W0:Y:S01]  /*1ad0*/  LDCU.64 UR4, c[0x0][0x3a0] ;  /* 0x00007400ff0477ac */ /* 0x000e220008000a00 */
[----:B--2---:R-:W-:-:S05]  /*1ae0*/  IADD3 R0, P1, PT, R57, R2, RZ ;  /* 0x0000000239007210 */ /* 0x004fca0007f3e0ff */
[----:B------:R-:W-:Y:S01]  /*1af0*/  IMAD.X R7, RZ, RZ, R3, P1 ;  /* 0x000000ffff077224 */ /* 0x000fe200008e0603 */
[----:B0-----:R-:W-:-:S04]  /*1b00*/  LEA R2, P1, R0, UR4, 0x2 ;  /* 0x0000000400027c11 */ /* 0x001fc8000f8210ff */
[----:B------:R-:W-:-:S05]  /*1b10*/  LEA.HI.X R3, R0, UR5, R7, 0x2, P1 ;  /* 0x0000000500037c11 */ /* 0x000fca00088f1407 */
[----:B------:R2:W-:Y:S04]  /*1b20*/  STG.E desc[UR6][R2.64], R28 ;  /* 0x0000001c02007986 */ /* 0x0005e8000c101906 */
        /* <DEDUP_REMOVED lines=15> */
[----:B------:R2:W-:Y:S01]  /*1c20*/  STG.E desc[UR6][R2.64+0x800], R46 ;  /* 0x0008002e02007986 */ /* 0x0005e2000c101906 */
[----:B------:R-:W-:Y:S05]  /*1c30*/  BRA `(.L_x_25) ;  /* 0x0000000000e07947 */ /* 0x000fea0003800000 */
.L_x_24:
[----:B------:R-:W0:Y:S01]  /*1c40*/  LDCU.64 UR4, c[0x0][0x3a0] ;  /* 0x00007400ff0477ac */ /* 0x000e220008000a00 */
[----:B------:R-:W-:Y:S01]  /*1c50*/  IMAD R4, R42, -0x1980, R5 ;  /* 0xffffe6802a047824 */ /* 0x000fe200078e0205 */
[C---:B--2---:R-:W-:Y:S01]  /*1c60*/  IADD3 R0, P1, PT, R57.reuse, R2, RZ ;  /* 0x0000000239007210 */ /* 0x044fe20007f3e0ff */
[C---:B------:R-:W-:Y:S02]  /*1c70*/  VIADD R11, R57.reuse, 0x20 ;  /* 0x00000020390b7836 */ /* 0x040fe40000000000 */
[C---:B-1----:R-:W-:Y:S01]  /*1c80*/  VIADD R13, R57.reuse, 0x40 ;  /* 0x00000040390d7836 */ /* 0x042fe20000000000 */
[-C--:B------:R-:W-:Y:S01]  /*1c90*/  ISETP.GE.AND P5, PT, R57, R4.reuse, PT ;  /* 0x000000043900720c */ /* 0x080fe20003fa6270 */
[----:B------:R-:W-:Y:S01]  /*1ca0*/  IMAD.X R7, RZ, RZ, R3, P1 ;  /* 0x000000ffff077224 */ /* 0x000fe200008e0603 */
[-C--:B------:R-:W-:Y:S01]  /*1cb0*/  ISETP.GE.AND P4, PT, R11, R4.reuse, PT ;  /* 0x000000040b00720c */ /* 0x080fe20003f86270 */
[----:B------:R-:W-:Y:S01]  /*1cc0*/  VIADD R11, R57, 0x60 ;  /* 0x00000060390b7836 */ /* 0x000fe20000000000 */
[----:B------:R-:W-:Y:S01]  /*1cd0*/  ISETP.GE.AND P3, PT, R13, R4, PT ;  /* 0x000000040d00720c */ /* 0x000fe20003f66270 */
[----:B------:R-:W-:-:S02]  /*1ce0*/  VIADD R13, R57, 0x80 ;  /* 0x00000080390d7836 */ /* 0x000fc40000000000 */
[----:B------:R-:W-:Y:S01]  /*1cf0*/  VIADD R15, R57, 0xa0 ;  /* 0x000000a0390f7836 */ /* 0x000fe20000000000 */
[-C--:B------:R-:W-:Y:S01]  /*1d00*/  ISETP.GE.AND P2, PT, R11, R4.reuse, PT ;  /* 0x000000040b00720c */ /* 0x080fe20003f46270 */
[----:B------:R-:W-:Y:S01]  /*1d10*/  VIADD R11, R57, 0xc0 ;  /* 0x000000c0390b7836 */ /* 0x000fe20000000000 */
[C---:B0-----:R-:W-:Y:S02]  /*1d20*/  LEA R2, P1, R0.reuse, UR4, 0x2 ;  /* 0x0000000400027c11 */ /* 0x041fe4000f8210ff */
[-C--:B------:R-:W-:Y:S02]  /*1d30*/  ISETP.GE.AND P6, PT, R15, R4.reuse, PT ;  /* 0x000000040f00720c */ /* 0x080fe40003fc6270 */
[----:B------:R-:W-:Y:S02]  /*1d40*/  LEA.HI.X R3, R0, UR5, R7, 0x2, P1 ;  /* 0x0000000500037c11 */ /* 0x000fe400088f1407 */
[----:B------:R-:W-:Y:S01]  /*1d50*/  ISETP.GE.AND P1, PT, R13, R4, PT ;  /* 0x000000040d00720c */ /* 0x000fe20003f26270 */
[----:B------:R-:W-:-:S02]  /*1d60*/  VIADD R13, R57, 0xe0 ;  /* 0x000000e0390d7836 */ /* 0x000fc40000000000 */
[----:B------:R0:W-:Y:S01]  /*1d70*/  @!P5 STG.E desc[UR6][R2.64], R28 ;  /* 0x0000001c0200d986 */ /* 0x0001e2000c101906 */
[-C--:B------:R-:W-:Y:S01]  /*1d80*/  ISETP.GE.AND P5, PT, R11, R4.reuse, PT ;  /* 0x000000040b00720c */ /* 0x080fe20003fa6270 */
[----:B------:R-:W-:Y:S02]  /*1d90*/  VIADD R11, R57, 0x100 ;  /* 0x00000100390b7836 */ /* 0x000fe40000000000 */
[----:B------:R0:W-:Y:S01]  /*1da0*/  @!P4 STG.E desc[UR6][R2.64+0x80], R29 ;  /* 0x0000801d0200c986 */ /* 0x0001e2000c101906 */
[-C--:B------:R-:W-:Y:S01]  /*1db0*/  ISETP.GE.AND P4, PT, R13, R4.reuse, PT ;  /* 0x000000040d00720c */ /* 0x080fe20003f86270 */
[----:B------:R-:W-:Y:S02]  /*1dc0*/  VIADD R13, R57, 0x120 ;  /* 0x00000120390d7836 */ /* 0x000fe40000000000 */
[----:B------:R0:W-:Y:S01]  /*1dd0*/  @!P3 STG.E desc[UR6][R2.64+0x100], R30 ;  /* 0x0001001e0200b986 */ /* 0x0001e2000c101906 */
        /* <DEDUP_REMOVED lines=21> */
[----:B------:R-:W-:-:S03]  /*1f30*/  ISETP.GE.AND P2, PT, R13, R4, PT ;  /* 0x000000040d00720c */ /* 0x000fc60003f46270 */
[----:B------:R0:W-:Y:S01]  /*1f40*/  @!P1 STG.E desc[UR6][R2.64+0x500], R38 ;  /* 0x0005002602009986 */ /* 0x0001e2000c101906 */
[----:B------:R-:W-:-:S03]  /*1f50*/  ISETP.GE.AND P1, PT, R11, R4, PT ;  /* 0x000000040b00720c */ /* 0x000fc60003f26270 */
[----:B------:R0:W-:Y:S04]  /*1f60*/  @!P6 STG.E desc[UR6][R2.64+0x580], R39 ;  /* 0x000580270200e986 */ /* 0x0001e8000c101906 */
[----:B------:R0:W-:Y:S04]  /*1f70*/  @!P5 STG.E desc[UR6][R2.64+0x600], R40 ;  /* 0x000600280200d986 */ /* 0x0001e8000c101906 */
[----:B------:R0:W-:Y:S04]  /*1f80*/  @!P4 STG.E desc[UR6][R2.64+0x680], R43 ;  /* 0x0006802b0200c986 */ /* 0x0001e8000c101906 */
[----:B------:R0:W-:Y:S04]  /*1f90*/  @!P3 STG.E desc[UR6][R2.64+0x700], R44 ;  /* 0x0007002c0200b986 */ /* 0x0001e8000c101906 */
[----:B------:R0:W-:Y:S04]  /*1fa0*/  @!P2 STG.E desc[UR6][R2.64+0x780], R45 ;  /* 0x0007802d0200a986 */ /* 0x0001e8000c101906 */
[----:B------:R0:W-:Y:S02]  /*1fb0*/  @!P1 STG.E desc[UR6][R2.64+0x800], R46 ;  /* 0x0008002e02009986 */ /* 0x0001e4000c101906 */
.L_x_25:
[----:B------:R-:W-:Y:S05]  /*1fc0*/  @P0 BRA `(.L_x_26) ;  /* 0x0000000000480947 */ /* 0x000fea0003800000 */
[----:B------:R3:W5:Y:S04]  /*1fd0*/  LDG.E R11, desc[UR6][R8.64] ;  /* 0x00000006080b7981 */ /* 0x000768000c1e1900 */
[----:B-1----:R3:W5:Y:S04]  /*1fe0*/  LDG.E R13, desc[UR6][R8.64+0x80] ;  /* 0x00008006080d7981 */ /* 0x002768000c1e1900 */
[----:B------:R3:W5:Y:S04]  /*1ff0*/  LDG.E R15, desc[UR6][R8.64+0x100] ;  /* 0x00010006080f7981 */ /* 0x000768000c1e1900 */
[----:B------:R3:W5:Y:S04]  /*2000*/  LDG.E R17, desc[UR6][R8.64+0x180] ;  /* 0x0001800608117981 */ /* 0x000768000c1e1900 */
[----:B------:R3:W5:Y:S04]  /*2010*/  LDG.E R19, desc[UR6][R8.64+0x200] ;  /* 0x0002000608137981 */ /* 0x000768000c1e1900 */
[----:B------:R3:W5:Y:S04]  /*2020*/  LDG.E R21, desc[UR6][R8.64+0x280] ;  /* 0x0002800608157981 */ /* 0x000768000c1e1900 */
[----:B------:R3:W5:Y:S04]  /*2030*/  LDG.E R23, desc[UR6][R8.64+0x300] ;  /* 0x0003000608177981 */ /* 0x000768000c1e1900 */
[----:B------:R3:W5:Y:S04]  /*2040*/  LDG.E R25, desc[UR6][R8.64+0x380] ;  /* 0x0003800608197981 */ /* 0x000768000c1e1900 */
[----:B------:R3:W5:Y:S04]  /*2050*/  LDG.E R27, desc[UR6][R8.64+0x400] ;  /* 0x00040006081b7981 */ /* 0x000768000c1e1900 */
[----:B0-2---:R3:W5:Y:S04]  /*2060*/  LDG.E R29, desc[UR6][R8.64+0x480] ;  /* 0x00048006081d7981 */ /* 0x005768000c1e1900 */
        /* <DEDUP_REMOVED lines=8> */
.L_x_26:
[----:B------:R-:W-:Y:S02]  /*20f0*/  IMAD.IADD R54, R5, 0x1, -R54 ;  /* 0x0000000105367824 */ /* 0x000fe400078e0a36 */
[C---:B0-2---:R-:W-:Y:S02]  /*2100*/  VIADD R3, R57.reuse, 0x20 ;  /* 0x0000002039037836 */ /* 0x045fe40000000000 */
[C---:B------:R-:W-:Y:S01]  /*2110*/  VIADD R45, R57.reuse, 0x40 ;  /* 0x00000040392d7836 */ /* 0x040fe20000000000 */
[CC--:B------:R-:W-:Y:S01]  /*2120*/  ISETP.GE.AND P5, PT, R57.reuse, R54.reuse, PT ;  /* 0x000000363900720c */ /* 0x0c0fe20003fa6270 */
[----:B------:R-:W-:Y:S01]  /*2130*/  VIADD R47, R57, 0x80 ;  /* 0x00000080392f7836 */ /* 0x000fe20000000000 */
[-C--:B------:R-:W-:Y:S01]  /*2140*/  ISETP.GE.AND P4, PT, R3, R54.reuse, PT ;  /* 0x000000360300720c */ /* 0x080fe20003f86270 */
[----:B------:R-:W-:Y:S01]  /*2150*/  VIADD R3, R57, 0x60 ;  /* 0x0000006039037836 */ /* 0x000fe20000000000 */
[-C--:B------:R-:W-:Y:S01]  /*2160*/  ISETP.GE.AND P3, PT, R45, R54.reuse, PT ;  /* 0x000000362d00720c */ /* 0x080fe20003f66270 */
[----:B------:R-:W-:Y:S01]  /*2170*/  VIADD R45, R57, 0xa0 ;  /* 0x000000a0392d7836 */ /* 0x000fe20000000000 */
[----:B------:R-:W-:-:S02]  /*2180*/  ISETP.GE.AND P1, PT, R47, R54, PT ;  /* 0x000000362f00720c */ /* 0x000fc40003f26270 */
[-C--:B------:R-:W-:Y:S01]  /*2190*/  ISETP.GE.AND P2, PT, R3, R54.reuse, PT ;  /* 0x000000360300720c */ /* 0x080fe20003f46270 */
[----:B------:R-:W-:Y:S01]  /*21a0*/  VIADD R3, R57, 0xc0 ;  /* 0x000000c039037836 */ /* 0x000fe20000000000 */
[-C--:B------:R-:W-:Y:S01]  /*21b0*/  ISETP.GE.AND P6, PT, R45, R54.reuse, PT ;  /* 0x000000362d00720c */ /* 0x080fe20003fc6270 */
[----:B------:R-:W-:Y:S02]  /*21c0*/  VIADD R45, R57, 0xe0 ;  /* 0x000000e0392d7836 */ /* 0x000fe40000000000 */
[----:B------:R0:W5:Y:S01]  /*21d0*/  @!P5 LDG.E R11, desc[UR6][R8.64] ;  /* 0x00000006080bd981 */ /* 0x000162000c1e1900 */
[-C--:B------:R-:W-:Y:S01]  /*21e0*/  ISETP.GE.AND P5, PT, R3, R54.reuse, PT ;  /* 0x000000360300720c */ /* 0x080fe20003fa6270 */
[----:B------:R-:W-:Y:S02]  /*21f0*/  VIADD R3, R57, 0x100 ;  /* 0x0000010039037836 */ /* 0x000fe40000000000 */
[----:B-1----:R0:W5:Y:S01]  /*2200*/  @!P4 LDG.E R13, desc[UR6][R8.64+0x80] ;  /* 0x00008006080dc981 */ /* 0x002162000c1e1900 */
[----:B------:R-:W-:Y:S01]  /*2210*/  ISETP.GE.AND P4, PT, R45, R54, PT ;  /* 0x000000362d00720c */ /* 0x000fe20003f86270 */
[----:B------:R-:W-:-:S02]  /*2220*/  VIADD R45, R57, 0x120 ;  /* 0x00000120392d7836 */ /* 0x000fc40000000000 */
[----:B------:R0:W5:Y:S01]  /*2230*/  @!P3 LDG.E R15, desc[UR6][R8.64+0x100] ;  /* 0x00010006080fb981 */ /* 0x000162000c1e1900 */
[-C--:B------:R-:W-:Y:S01]  /*2240*/  ISETP.GE.AND P3, PT, R3, R54.reuse, PT ;  /* 0x000000360300720c */ /* 0x080fe20003f66270 */
[----:B------:R-:W-:Y:S02]  /*2250*/  VIADD R3, R57, 0x140 ;  /* 0x0000014039037836 */ /* 0x000fe40000000000 */
[----:B------:R0:W5:Y:S01]  /*2260*/  @!P2 LDG.E R17, desc[UR6][R8.64+0x180] ;  /* 0x000180060811a981 */ /* 0x000162000c1e1900 */
[-C--:B------:R-:W-:Y:S01]  /*2270*/  ISETP.GE.AND P2, PT, R45, R54.reuse, PT ;  /* 0x000000362d00720c */ /* 0x080fe20003f46270 */
[----:B------:R-:W-:Y:S02]  /*2280*/  VIADD R45, R57, 0x160 ;  /* 0x00000160392d7836 */ /* 0x000fe40000000000 */
[----:B------:R0:W5:Y:S01]  /*2290*/  @!P1 LDG.E R19, desc[UR6][R8.64+0x200] ;  /* 0x0002000608139981 */ /* 0x000162000c1e1900 */
        /* <DEDUP_REMOVED lines=15> */
[----:B------:R-:W-:-:S03]  /*2390*/  ISETP.GE.AND P2, PT, R45, R54, PT ;  /* 0x000000362d00720c */ /* 0x000fc60003f46270 */
[----:B------:R0:W5:Y:S01]  /*23a0*/  @!P1 LDG.E R31, desc[UR6][R8.64+0x500] ;  /* 0x00050006081f9981 */ /* 0x000162000c1e1900 */
[----:B------:R-:W-:-:S03]  /*23b0*/  ISETP.GE.AND P1, PT, R3, R54, PT ;  /* 0x000000360300720c */ /* 0x000fc60003f26270 */
[----:B------:R0:W5:Y:S04]  /*23c0*/  @!P6 LDG.E R33, desc[UR6][R8.64+0x580] ;  /* 0x000580060821e981 */ /* 0x000168000c1e1900 */
[----:B------:R0:W5:Y:S04]  /*23d0*/  @!P5 LDG.E R35, desc[UR6][R8.64+0x600] ;  /* 0x000600060823d981 */ /* 0x000168000c1e1900 */
[----:B------:R0:W5:Y:S04]  /*23e0*/  @!P4 LDG.E R37, desc[UR6][R8.64+0x680] ;  /* 0x000680060825c981 */ /* 0x000168000c1e1900 */
[----:B------:R0:W5:Y:S04]  /*23f0*/  @!P3 LDG.E R39, desc[UR6][R8.64+0x700] ;  /* 0x000700060827b981 */ /* 0x000168000c1e1900 */
[----:B------:R0:W5:Y:S04]  /*2400*/  @!P2 LDG.E R41, desc[UR6][R8.64+0x780] ;  /* 0x000780060829a981 */ /* 0x000168000c1e1900 */
[----:B------:R0:W5:Y:S02]  /*2410*/  @!P1 LDG.E R43, desc[UR6][R8.64+0x800] ;  /* 0x00080006082b9981 */ /* 0x000164000c1e1900 */
.L_x_27:
[----:B------:R-:W-:Y:S05]  /*2420*/  @P0 BRA `(.L_x_28) ;  /* 0x0000000000540947 */ /* 0x000fea0003800000 */
[----:B------:R-:W1:Y:S02]  /*2430*/  LDCU.64 UR4, c[0x0][0x3b0] ;  /* 0x00007600ff0477ac */ /* 0x000e640008000a00 */
[----:B-1----:R-:W-:-:S04]  /*2440*/  LEA R2, P0, R0, UR4, 0x2 ;  /* 0x0000000400027c11 */ /* 0x002fc8000f8010ff */
[----:B------:R-:W-:-:S05]  /*2450*/  LEA.HI.X R3, R0, UR5, R7, 0x2, P0 ;  /* 0x0000000500037c11 */ /* 0x000fca00080f1407 */
[----:B-----5:R-:W-:Y:S04]  /*2460*/  STG.E desc[UR6][R2.64], R11 ;  /* 0x0000000b02007986 */ /* 0x020fe8000c101906 */
[----:B------:R-:W-:Y:S04]  /*2470*/  STG.E desc[UR6][R2.64+0x80], R13 ;  /* 0x0000800d02007986 */ /* 0x000fe8000c101906 */
        /* <DEDUP_REMOVED lines=14> */
[----:B------:R-:W-:Y:S01]  /*2560*/  STG.E desc[UR6][R2.64+0x800], R43 ;  /* 0x0008002b02007986 */ /* 0x000fe2000c101906 */
[----:B------:R-:W-:Y:S05]  /*2570*/  EXIT ;  /* 0x000000000000794d */ /* 0x000fea0003800000 */
.L_x_28:
[----:B------:R-:W1:Y:S01]  /*2580*/  LDCU.64 UR4, c[0x0][0x3b0] ;  /* 0x00007600ff0477ac */ /* 0x000e620008000a00 */
[----:B------:R-:W-:Y:S02]  /*2590*/  IMAD R42, R42, -0x1980, R5 ;  /* 0xffffe6802a2a7824 */ /* 0x000fe400078e0205 */
[C---:B------:R-:W-:Y:S02]  /*25a0*/  VIADD R5, R57.reuse, 0x40 ;  /* 0x0000004039057836 */ /* 0x040fe40000000000 */
[C---:B------:R-:W-:Y:S01]  /*25b0*/  VIADD R3, R57.reuse, 0x20 ;  /* 0x0000002039037836 */ /* 0x040fe20000000000 */
[CC--:B------:R-:W-:Y:S01]  /*25c0*/  ISETP.GE.AND P3, PT, R57.reuse, R42.reuse, PT ;  /* 0x0000002a3900720c */ /* 0x0c0fe20003f66270 */
[----:B0--3--:R-:W-:Y:S01]  /*25d0*/  VIADD R9, R57, 0x60 ;  /* 0x0000006039097836 */ /* 0x009fe20000000000 */
[-C--:B------:R-:W-:Y:S01]  /*25e0*/  ISETP.GE.AND P1, PT, R5, R42.reuse, PT ;  /* 0x0000002a0500720c */ /* 0x080fe20003f26270 */
[----:B------:R-:W-:Y:S01]  /*25f0*/  VIADD R5, R57, 0x80 ;  /* 0x0000008039057836 */ /* 0x000fe20000000000 */
[-C--:B------:R-:W-:Y:S01]  /*2600*/  ISETP.GE.AND P2, PT, R3, R42.reuse, PT ;  /* 0x0000002a0300720c */ /* 0x080fe20003f46270 */
[----:B------:R-:W-:Y:S01]  /*2610*/  VIADD R45, R57, 0xc0 ;  /* 0x000000c0392d7836 */ /* 0x000fe20000000000 */
[-C--:B------:R-:W-:Y:S01]  /*2620*/  ISETP.GE.AND P0, PT, R9, R42.reuse, PT ;  /* 0x0000002a0900720c */ /* 0x080fe20003f06270 */
[----:B------:R-:W-:Y:S01]  /*2630*/  VIADD R9, R57, 0xa0 ;  /* 0x000000a039097836 */ /* 0x000fe20000000000 */
[----:B------:R-:W-:Y:S01]  /*2640*/  ISETP.GE.AND P6, PT, R5, R42, PT ;  /* 0x0000002a0500720c */ /* 0x000fe20003fc6270 */
[----:B------:R-:W-:Y:S01]  /*2650*/  VIADD R5, R57, 0xe0 ;  /* 0x000000e039057836 */ /* 0x000fe20000000000 */
[----:B-1----:R-:W-:-:S02]  /*2660*/  LEA R2, P4, R0, UR4, 0x2 ;  /* 0x0000000400027c11 */ /* 0x002fc4000f8810ff */
[-C--:B------:R-:W-:Y:S02]  /*2670*/  ISETP.GE.AND P5, PT, R9, R42.reuse, PT ;  /* 0x0000002a0900720c */ /* 0x080fe40003fa6270 */
[----:B------:R-:W-:Y:S01]  /*2680*/  LEA.HI.X R3, R0, UR5, R7, 0x2, P4 ;  /* 0x0000000500037c11 */ /* 0x000fe2000a0f1407 */
[----:B------:R-:W-:Y:S01]  /*2690*/  VIADD R7, R57, 0x100 ;  /* 0x0000010039077836 */ /* 0x000fe20000000000 */
[----:B------:R-:W-:-:S03]  /*26a0*/  ISETP.GE.AND P4, PT, R45, R42, PT ;  /* 0x0000002a2d00720c */ /* 0x000fc60003f86270 */
[----:B-----5:R0:W-:Y:S01]  /*26b0*/  @!P3 STG.E desc[UR6][R2.64], R11 ;  /* 0x0000000b0200b986 */ /* 0x0201e2000c101906 */
        /* <DEDUP_REMOVED lines=19> */
[C---:B------:R-:W-:Y:S02]  /*27f0*/  VIADD R5, R57.reuse, 0x1e0 ;  /* 0x000001e039057836 */ /* 0x040fe40000000000 */
[----:B------:R-:W-:Y:S01]  /*2800*/  VIADD R57, R57, 0x200 ;  /* 0x0000020039397836 */ /* 0x000fe20000000000 */
[----:B------:R0:W-:Y:S01]  /*2810*/  @!P3 STG.E desc[UR6][R2.64+0x380], R25 ;  /* 0x000380190200b986 */ /* 0x0001e2000c101906 */
[----:B------:R-:W-:-:S03]  /*2820*/  ISETP.GE.AND P3, PT, R7, R42, PT ;  /* 0x0000002a0700720c */ /* 0x000fc60003f66270 */
        /* <DEDUP_REMOVED lines=9> */
[----:B------:R0:W-:Y:S01]  /*28c0*/  @!P2 STG.E desc[UR6][R2.64+0x780], R41 ;  /* 0x000780290200a986 */ /* 0x0001e2000c101906 */
[----:B------:R-:W-:Y:S05]  /*28d0*/  @P1 EXIT ;  /* 0x000000000000194d */ /* 0x000fea0003800000 */
[----:B------:R-:W-:Y:S01]  /*28e0*/  STG.E desc[UR6][R2.64+0x800], R43 ;  /* 0x0008002b02007986 */ /* 0x000fe2000c101906 */
[----:B------:R-:W-:Y:S05]  /*28f0*/  EXIT ;  /* 0x000000000000794d */ /* 0x000fea0003800000 */
.L_x_14:
[----:B------:R-:W-:Y:S01]  /*2900*/  IMAD.MOV.U32 R2, RZ, RZ, RZ ;  /* 0x000000ffff027224 */ /* 0x000fe200078e00ff */
[C---:B------:R-:W-:Y:S01]  /*2910*/  ISETP.GT.U32.AND P0, PT, R3.reuse, 0x1f, PT ;  /* 0x0000001f0300780c */ /* 0x040fe20003f04070 */
[----:B------:R-:W-:Y:S05]  /*2920*/  WARPSYNC.ALL ;  /* 0x0000000000007948 */ /* 0x000fea0003800000 */
[----:B------:R-:W-:-:S04]  /*2930*/  IMAD.HI.U32 R14, R3, 0x15555556, R2 ;  /* 0x15555556030e7827 */ /* 0x000fc800078e0002 */
[----:B------:R-:W-:-:S05]  /*2940*/  IMAD R15, R14, 0x4, R7 ;  /* 0x000000040e0f7824 */ /* 0x000fca00078e0207 */
[----:B------:R0:W-:Y:S01]  /*2950*/  STS [R15+0x3410], R0 ;  /* 0x003410000f007388 */ /* 0x0001e20000000800 */
[----:B------:R-:W-:Y:S06]  /*2960*/  BAR.SYNC.DEFER_BLOCKING 0x0 ;  /* 0x0000000000007b1d */ /* 0x000fec0000010000 */
[----:B------:R-:W-:Y:S05]  /*2970*/  @P0 BRA `(.L_x_29) ;  /* 0x0000000000dc0947 */ /* 0x000fea0003800000 */
[----:B------:R-:W-:Y:S01]  /*2980*/  IMAD R14, R3, 0x34, R7 ;  /* 0x00000034030e7824 */ /* 0x000fe200078e0207 */
[----:B------:R-:W-:-:S04]  /*2990*/  UMOV UR8, 0xffffffff ;  /* 0xffffffff00087882 */ /* 0x000fc80000000000 */
[----:B------:R-:W-:Y:S04]  /*29a0*/  LDS R28, [R14+0x3410] ;  /* 0x003410000e1c7984 */ /* 0x000fe80000000800 */
[----:B------:R-:W-:Y:S04]  /*29b0*/  LDS R29, [R14+0x3414] ;  /* 0x003414000e1d7984 */ /* 0x000fe80000000800 */
[----:B------:R-:W1:Y:S04]  /*29c0*/  LDS R30, [R14+0x3418] ;  /* 0x003418000e1e7984 */ /* 0x000e680000000800 */
[----:B------:R-:W-:Y:S04]  /*29d0*/  LDS R31, [R14+0x341c] ;  /* 0x00341c000e1f7984 */ /* 0x000fe80000000800 */
[----:B------:R-:W2:Y:S04]  /*29e0*/  LDS R32, [R14+0x3420] ;  /* 0x003420000e207984 */ /* 0x000ea80000000800 */
[----:B------:R-:W-:Y:S04]  /*29f0*/  LDS R33, [R14+0x3424] ;  /* 0x003424000e217984 */ /* 0x000fe80000000800 */
[----:B------:R-:W3:Y:S04]  /*2a00*/  LDS R34, [R14+0x3428] ;  /* 0x003428000e227984 */ /* 0x000ee80000000800 */
[----:B------:R-:W-:Y:S04]  /*2a10*/  LDS R35, [R14+0x342c] ;  /* 0x00342c000e237984 */ /* 0x000fe80000000800 */
[----:B------:R-:W4:Y:S04]  /*2a20*/  LDS R36, [R14+0x3430] ;  /* 0x003430000e247984 */ /* 0x000f280000000800 */
[----:B------:R-:W-:Y:S04]  /*2a30*/  LDS R37, [R14+0x3434] ;  /* 0x003434000e257984 */ /* 0x000fe80000000800 */
[----:B------:R-:W5:Y:S04]  /*2a40*/  LDS R38, [R14+0x3438] ;  /* 0x003438000e267984 */ /* 0x000f680000000800 */
[----:B------:R-:W0:Y:S01]  /*2a50*/  LDS R39, [R14+0x343c] ;  /* 0x00343c000e277984 */ /* 0x000e220000000800 */
[----:B-1----:R-:W-:-:S04]  /*2a60*/  IADD3 R40, PT, PT, R30, R29, R28 ;  /* 0x0000001d1e287210 */ /* 0x002fc80007ffe01c */
[----:B--2---:R-:W-:-:S04]  /*2a70*/  IADD3 R40, PT, PT, R32, R40, R31 ;  /* 0x0000002820287210 */ /* 0x004fc80007ffe01f */
[----:B---3--:R-:W-:-:S04]  /*2a80*/  IADD3 R40, PT, PT, R34, R40, R33 ;  /* 0x0000002822287210 */ /* 0x008fc80007ffe021 */
[----:B----4-:R-:W-:-:S04]  /*2a90*/  IADD3 R40, PT, PT, R36, R40, R35 ;  /* 0x0000002824287210 */ /* 0x010fc80007ffe023 */
[----:B-----5:R-:W-:-:S05]  /*2aa0*/  IADD3 R40, PT, PT, R38, R40, R37 ;  /* 0x0000002826287210 */ /* 0x020fca0007ffe025 */
[----:B0-----:R-:W-:Y:S01]  /*2ab0*/  IMAD.IADD R39, R39, 0x1, R40 ;  /* 0x0000000127277824 */ /* 0x001fe200078e0228 */
[----:B------:R-:W-:Y:S06]  /*2ac0*/  BRA.DIV UR8, `(.L_x_30) ;  /* 0x0000007a08547947 */ /* 0x000fec000b800000 */
[----:B------:R-:W0:Y:S02]  /*2ad0*/  SHFL.UP P0, R40, R39, 0x1, RZ ;  /* 0x0420000027287989 */ /* 0x000e2400000000ff */
[----:B0-----:R-:W-:-:S05]  /*2ae0*/  @P0 IMAD.IADD R40, R39, 0x1, R40 ;  /* 0x0000000127280824 */ /* 0x001fca00078e0228 */
[----:B------:R-:W0:Y:S02]  /*2af0*/  SHFL.UP P0, R43, R40, 0x2, RZ ;  /* 0x04400000282b7989 */ /* 0x000e2400000000ff */
[----:B0-----:R-:W-:-:S05]  /*2b00*/  @P0 IMAD.IADD R43, R40, 0x1, R43 ;  /* 0x00000001282b0824 */ /* 0x001fca00078e022b */
[----:B------:R-:W0:Y:S02]  /*2b10*/  SHFL.UP P0, R44, R43, 0x4, RZ ;  /* 0x048000002b2c7989 */ /* 0x000e2400000000ff */
[----:B0-----:R-:W-:-:S05]  /*2b20*/  @P0 IMAD.IADD R44, R43, 0x1, R44 ;  /* 0x000000012b2c0824 */ /* 0x001fca00078e022c */
[----:B------:R-:W0:Y:S02]  /*2b30*/  SHFL.UP P0, R45, R44, 0x8, RZ ;  /* 0x050000002c2d7989 */ /* 0x000e2400000000ff */
[----:B0-----:R-:W-:-:S05]  /*2b40*/  @P0 IMAD.IADD R45, R44, 0x1, R45 ;  /* 0x000000012c2d0824 */ /* 0x001fca00078e022d */
[----:B------:R0:W1:Y:S02]  /*2b50*/  SHFL.UP P0, R46, R45, 0x10, RZ ;  /* 0x060000002d2e7989 */ /* 0x00006400000000ff */
.L_x_120:
[----:B-1----:R-:W-:-:S04]  /*2b60*/  @P0 IMAD.IADD R46, R45, 0x1, R46 ;  /* 0x000000012d2e0824 */ /* 0x002fc800078e022e */
[----:B------:R-:W-:-:S04]  /*2b70*/  IMAD.IADD R39, R46, 0x1, -R39 ;  /* 0x000000012e277824 */ /* 0x000fc800078e0a27 */
[----:B------:R-:W-:Y:S01]  /*2b80*/  IMAD.IADD R28, R28, 0x1, R39 ;  /* 0x000000011c1c7824 */ /* 0x000fe200078e0227 */
[----:B------:R1:W-:Y:S03]  /*2b90*/  STS [R14+0x3410], R39 ;  /* 0x003410270e007388 */ /* 0x0003e60000000800 */
        /* <DEDUP_REMOVED lines=19> */
[----:B------:R1:W-:Y:S04]  /*2cd0*/  STS [R14+0x3438], R37 ;  /* 0x003438250e007388 */ /* 0x0003e80000000800 */
[----:B------:R1:W-:Y:S02]  /*2ce0*/  STS [R14+0x343c], R43 ;  /* 0x00343c2b0e007388 */ /* 0x0003e40000000800 */
.L_x_29:
[----:B------:R-:W-:Y:S05]  /*2cf0*/  WARPSYNC.ALL ;  /* 0x0000000000007948 */ /* 0x000fea0003800000 */
[----:B------:R-:W-:Y:S01]  /*2d00*/  BAR.SYNC.DEFER_BLOCKING 0x0 ;  /* 0x0000000000007b1d */ /* 0x000fe20000010000 */
[----:B------:R-:W-:Y:S02]  /*2d10*/  ISETP.NE.AND P0, PT, R50, RZ, PT ;  /* 0x000000ff3200720c */ /* 0x000fe40003f05270 */
[----:B-1----:R-:W-:-:S03]  /*2d20*/  SHF.R.U32.HI R28, RZ, UR5, R27 ;  /* 0x00000005ff1c7c19 */ /* 0x002fc6000801161b */
[----:B------:R-:W-:Y:S01]  /*2d30*/  BSSY.RECONVERGENT B0, `(.L_x_31) ;  /* 0x0000028000007945 */ /* 0x000fe20003800200 */
[----:B------:R-:W-:Y:S01]  /*2d40*/  LOP3.LUT R28, R28, UR4, RZ, 0x30, !PT ;  /* 0x000000041c1c7c12 */ /* 0x000fe2000f8e30ff */
[----:B0-----:R-:W0:Y:S06]  /*2d50*/  LDS R15, [R15+0x3410] ;  /* 0x003410000f0f7984 */ /* 0x001e2c0000000800 */
[----:B------:R-:W-:Y:S05]  /*2d60*/  @P0 BRA `(.L_x_32) ;  /* 0x0000000000900947 */ /* 0x000fea0003800000 */
[----:B------:R-:W0:Y:S04]  /*2d70*/  LDS R14, [R51] ;  /* 0x00000000330e7984 */ /* 0x000e280000000800 */
[----:B------:R-:W1:Y:S04]  /*2d80*/  LDS R30, [R51+0x400] ;  /* 0x00040000331e7984 */ /* 0x000e680000000800 */
[----:B------:R-:W2:Y:S04]  /*2d90*/  LDS R32, [R51+0x800] ;  /* 0x0008000033207984 */ /* 0x000ea80000000800 */
[----:B------:R-:W3:Y:S04]  /*2da0*/  LDS R34, [R51+0xc00] ;  /* 0x000c000033227984 */ /* 0x000ee80000000800 */
[----:B------:R-:W4:Y:S04]  /*2db0*/  LDS R36, [R51+0x1000] ;  /* 0x0010000033247984 */ /* 0x000f280000000800 */
[----:B------:R-:W5:Y:S04]  /*2dc0*/  LDS R38, [R51+0x1400] ;  /* 0x0014000033267984 */ /* 0x000f680000000800 */
[----:B------:R-:W5:Y:S04]  /*2dd0*/  LDS R40, [R51+0x1800] ;  /* 0x0018000033287984 */ /* 0x000f680000000800 */
[----:B------:R-:W5:Y:S04]  /*2de0*/  LDS R44, [R51+0x1c00] ;  /* 0x001c0000332c7984 */ /* 0x000f680000000800 */
[----:B------:R-:W5:Y:S04]  /*2df0*/  LDS R46, [R51+0x2000] ;  /* 0x00200000332e7984 */ /* 0x000f680000000800 */
[----:B------:R-:W5:Y:S04]  /*2e00*/  LDS R58, [R51+0x2400] ;  /* 0x00240000333a7984 */ /* 0x000f680000000800 */
[----:B------:R-:W5:Y:S01]  /*2e10*/  LDS R60, [R51+0x2800] ;  /* 0x00280000333c7984 */ /* 0x000f620000000800 */
[----:B0-----:R-:W-:-:S03]  /*2e20*/  IMAD.IADD R14, R15, 0x1, R14 ;  /* 0x000000010f0e7824 */ /* 0x001fc600078e020e */
[----:B------:R-:W0:Y:S01]  /*2e30*/  LDS R62, [R51+0x2c00] ;  /* 0x002c0000333e7984 */ /* 0x000e220000000800 */
[C---:B-1----:R-:W-:Y:S02]  /*2e40*/  IMAD.IADD R30, R15.reuse, 0x1, R30 ;  /* 0x000000010f1e7824 */ /* 0x042fe400078e021e */
[C---:B--2---:R-:W-:Y:S01]  /*2e50*/  IMAD.IADD R32, R15.reuse, 0x1, R32 ;  /* 0x000000010f207824 */ /* 0x044fe200078e0220 */
[----:B------:R1:W-:Y:S01]  /*2e60*/  STS [R51], R14 ;  /* 0x0000000e33007388 */ /* 0x0003e20000000800 */
[----:B---3--:R-:W-:-:S03]  /*2e70*/  IMAD.IADD R34, R15, 0x1, R34 ;  /* 0x000000010f227824 */ /* 0x008fc600078e0222 */
[----:B------:R1:W-:Y:S01]  /*2e80*/  STS [R51+0x400], R30 ;  /* 0x0004001e33007388 */ /* 0x0003e20000000800 */
[----:B----4-:R-:W-:-:S03]  /*2e90*/  IMAD.IADD R36, R15, 0x1, R36 ;  /* 0x000000010f247824 */ /* 0x010fc600078e0224 */
[----:B------:R1:W-:Y:S01]  /*2ea0*/  STS [R51+0x800], R32 ;  /* 0x0008002033007388 */ /* 0x0003e20000000800 */
[----:B-----5:R-:W-:-:S03]  /*2eb0*/  IMAD.IADD R38, R15, 0x1, R38 ;  /* 0x000000010f267824 */ /* 0x020fc600078e0226 */
[----:B------:R1:W-:Y:S01]  /*2ec0*/  STS [R51+0xc00], R34 ;  /* 0x000c002233007388 */ /* 0x0003e20000000800 */
[----:B------:R-:W-:-:S03]  /*2ed0*/  IMAD.IADD R40, R15, 0x1, R40 ;  /* 0x000000010f287824 */ /* 0x000fc600078e0228 */
        /* <DEDUP_REMOVED lines=9> */
[----:B0-----:R-:W-:-:S03]  /*2f70*/  IMAD.IADD R62, R15, 0x1, R62 ;  /* 0x000000010f3e7824 */ /* 0x001fc600078e023e */
[----:B------:R1:W-:Y:S04]  /*2f80*/  STS [R51+0x2400], R58 ;  /* 0x0024003a33007388 */ /* 0x0003e80000000800 */
[----:B------:R1:W-:Y:S04]  /*2f90*/  STS [R51+0x2800], R60 ;  /* 0x0028003c33007388 */ /* 0x0003e80000000800 */
[----:B------:R1:W-:Y:S02]  /*2fa0*/  STS [R51+0x2c00], R62 ;  /* 0x002c003e33007388 */ /* 0x0003e40000000800 */
.L_x_32:
[----:B------:R-:W-:Y:S05]  /*2fb0*/  BSYNC.RECONVERGENT B0 ;  /* 0x0000000000007941 */ /* 0x000fea0003800200 */
.L_x_31:
[----:B------:R-:W-:Y:S01]  /*2fc0*/  BAR.SYNC.DEFER_BLOCKING 0x0 ;  /* 0x0000000000007b1d */ /* 0x000fe20000010000 */
[----:B------:R-:W-:Y:S01]  /*2fd0*/  R2P PR, R28, 0x7f ;  /* 0x0000007f1c007804 */ /* 0x000fe20000000000 */
[----:B------:R-:W-:-:S04]  /*2fe0*/  IMAD.MOV.U32 R47, RZ, RZ, RZ ;  /* 0x000000ffff2f7224 */ /* 0x000fc800078e00ff */
[----:B------:R-:W-:Y:S08]  /*2ff0*/  BSSY.RECONVERGENT B0, `(.L_x_33) ;  /* 0x0000024000007945 */ /* 0x000ff00003800200 */
[----:B-1----:R-:W-:Y:S02]  /*3000*/  VOTE.ANY R14, PT, P0 ;  /* 0x00000000000e7806 */ /* 0x002fe400000e0100 */
[----:B------:R-:W-:-:S02]  /*3010*/  VOTE.ANY R29, PT, P1 ;  /* 0x00000000001d7806 */ /* 0x000fc400008e0100 */
[----:B------:R-:W-:Y:S02]  /*3020*/  @!P0 LOP3.LUT R14, RZ, R14, RZ, 0x33, !PT ;  /* 0x0000000eff0e8212 */ /* 0x000fe400078e33ff */
[----:B------:R-:W-:Y:S02]  /*3030*/  VOTE.ANY R31, PT, P2 ;  /* 0x00000000001f7806 */ /* 0x000fe400010e0100 */
[----:B------:R-:W-:Y:S02]  /*3040*/  @!P1 LOP3.LUT R29, RZ, R29, RZ, 0x33, !PT ;  /* 0x0000001dff1d9212 */ /* 0x000fe400078e33ff */
[----:B------:R-:W-:Y:S02]  /*3050*/  VOTE.ANY R33, PT, P3 ;  /* 0x0000000000217806 */ /* 0x000fe400018e0100 */
[----:B------:R-:W-:Y:S02]  /*3060*/  @!P2 LOP3.LUT R31, RZ, R31, RZ, 0x33, !PT ;  /* 0x0000001fff1fa212 */ /* 0x000fe400078e33ff */
[----:B------:R-:W-:-:S02]  /*3070*/  LOP3.LUT R14, R29, R14, RZ, 0xc0, !PT ;  /* 0x0000000e1d0e7212 */ /* 0x000fc400078ec0ff */
[----:B------:R-:W-:Y:S02]  /*3080*/  @!P3 LOP3.LUT R33, RZ, R33, RZ, 0x33, !PT ;  /* 0x00000021ff21b212 */ /* 0x000fe400078e33ff */
[----:B------:R-:W-:Y:S02]  /*3090*/  LOP3.LUT R14, R31, R14, RZ, 0xc0, !PT ;  /* 0x0000000e1f0e7212 */ /* 0x000fe400078ec0ff */
[----:B------:R-:W-:Y:S02]  /*30a0*/  VOTE.ANY R29, PT, P4 ;  /* 0x00000000001d7806 */ /* 0x000fe400020e0100 */
[----:B------:R-:W-:Y:S02]  /*30b0*/  LOP3.LUT R14, R33, R14, RZ, 0xc0, !PT ;  /* 0x0000000e210e7212 */ /* 0x000fe400078ec0ff */
[----:B------:R-:W-:Y:S02]  /*30c0*/  @!P4 LOP3.LUT R29, RZ, R29, RZ, 0x33, !PT ;  /* 0x0000001dff1dc212 */ /* 0x000fe400078e33ff */
[----:B------:R-:W-:-:S02]  /*30d0*/  VOTE.ANY R31, PT, P5 ;  /* 0x00000000001f7806 */ /* 0x000fc400028e0100 */
[----:B------:R-:W-:Y:S01]  /*30e0*/  LOP3.LUT R14, R29, R14, RZ, 0xc0, !PT ;  /* 0x0000000e1d0e7212 */ /* 0x000fe200078ec0ff */
[----:B------:R-:W-:Y:S01]  /*30f0*/  IMAD.SHL.U32 R29, R3, 0x20, RZ ;  /* 0x00000020031d7824 */ /* 0x000fe200078e00ff */
[----:B------:R-:W-:Y:S02]  /*3100*/  LOP3.LUT P0, RZ, R28, 0x80, RZ, 0xc0, !PT ;  /* 0x000000801cff7812 */ /* 0x000fe4000780c0ff */
[----:B------:R-:W-:Y:S02]  /*3110*/  @!P5 LOP3.LUT R31, RZ, R31, RZ, 0x33, !PT ;  /* 0x0000001fff1fd212 */ /* 0x000fe400078e33ff */
[----:B------:R-:W-:Y:S02]  /*3120*/  VOTE.ANY R30, PT, P6 ;  /* 0x00000000001e7806 */ /* 0x000fe400030e0100 */
[----:B------:R-:W-:Y:S02]  /*3130*/  LOP3.LUT R31, R31, R14, RZ, 0xc0, !PT ;  /* 0x0000000e1f1f7212 */ /* 0x000fe400078ec0ff */
[----:B------:R-:W1:Y:S01]  /*3140*/  S2R R14, SR_LEMASK ;  /* 0x00000000000e7919 */ /* 0x000e620000003a00 */
[----:B------:R-:W-:-:S04]  /*3150*/  @!P6 LOP3.LUT R30, RZ, R30, RZ, 0x33, !PT ;  /* 0x0000001eff1ee212 */ /* 0x000fc800078e33ff */
[----:B------:R-:W-:Y:S02]  /*3160*/  VOTE.ANY R32, PT, P0 ;  /* 0x0000000000207806 */ /* 0x000fe400000e0100 */
[----:B------:R-:W-:Y:S02]  /*3170*/  LOP3.LUT R31, R30, R31, RZ, 0xc0, !PT ;  /* 0x0000001f1e1f7212 */ /* 0x000fe400078ec0ff */
[----:B------:R-:W-:Y:S02]  /*3180*/  @!P0 LOP3.LUT R32, RZ, R32, RZ, 0x33, !PT ;  /* 0x00000020ff208212 */ /* 0x000fe400078e33ff */
[----:B------:R-:W-:Y:S02]  /*3190*/  LOP3.LUT R30, R29, 0x7c00, RZ, 0xc0, !PT ;  /* 0x00007c001d1e7812 */ /* 0x000fe400078ec0ff */
[----:B------:R-:W-:-:S03]  /*31a0*/  LOP3.LUT R31, R32, R31, RZ, 0xc0, !PT ;  /* 0x0000001f201f7212 */ /* 0x000fc600078ec0ff */
[----:B------:R-:W-:Y:S01]  /*31b0*/  IMAD.IADD R29, R7, 0x1, R30 ;  /* 0x00000001071d7824 */ /* 0x000fe200078e021e */
[----:B------:R-:W2:Y:S01]  /*31c0*/  FLO.U32 R32, R31 ;  /* 0x0000001f00207300 */ /* 0x000ea200000e0000 */
[----:B-1----:R-:W-:Y:S02]  /*31d0*/  LOP3.LUT R44, R14, R31, RZ, 0xc0, !PT ;  /* 0x0000001f0e2c7212 */ /* 0x002fe400078ec0ff */
[----:B--2---:R-:W-:-:S05]  /*31e0*/  ISETP.NE.AND P0, PT, R24, R32, PT ;  /* 0x000000201800720c */ /* 0x004fca0003f05270 */
[----:B------:R-:W1:Y:S08]  /*31f0*/  POPC R44, R44 ;  /* 0x0000002c002c7309 */ /* 0x000e700000000000 */
[----:B------:R-:W-:Y:S05]  /*3200*/  @P0 BRA `(.L_x_34) ;  /* 0x0000000000080947 */ /* 0x000fea0003800000 */
[----:B------:R-:W-:-:S06]  /*3210*/  IMAD R47, R28, 0x4, R29 ;  /* 0x000000041c2f7824 */ /* 0x000fcc00078e021d */
[----:B-1----:R2:W3:Y:S02]  /*3220*/  ATOMS.ADD R47, [R47], R44 ;  /* 0x0000002c2f2f738c */ /* 0x0024e40000000000 */
.L_x_34:
[----:B------:R-:W-:Y:S05]  /*3230*/  BSYNC.RECONVERGENT B0 ;  /* 0x0000000000007941 */ /* 0x000fea0003800200 */
.L_x_33:
[----:B------:R-:W-:Y:S01]  /*3240*/  R2P PR, R52, 0x7f ;  /* 0x0000007f34007804 */ /* 0x000fe20000000000 */
[----:B---3--:R3:W4:Y:S01]  /*3250*/  SHFL.IDX PT, R47, R47, R32, 0x1f ;  /* 0x00001f202f2f7589 */ /* 0x00872200000e0000 */
[----:B------:R-:W-:Y:S01]  /*3260*/  BSSY.RECONVERGENT B0, `(.L_x_35) ;  /* 0x0000021000007945 */ /* 0x000fe20003800200 */
[----:B------:R-:W-:-:S10]  /*3270*/  IMAD.MOV.U32 R49, RZ, RZ, RZ ;  /* 0x000000ffff317224 */ /* 0x000fd400078e00ff */
[----:B------:R-:W-:Y:S02]  /*3280*/  VOTE.ANY R28, PT, P0 ;  /* 0x00000000001c7806 */ /* 0x000fe400000e0100 */
[----:B------:R-:W-:Y:S02]  /*3290*/  VOTE.ANY R31, PT, P1 ;  /* 0x00000000001f7806 */ /* 0x000fe400008e0100 */
[----:B------:R-:W-:Y:S02]  /*32a0*/  @!P0 LOP3.LUT R28, RZ, R28, RZ, 0x33, !PT ;  /* 0x0000001cff1c8212 */ /* 0x000fe400078e33ff */
[----:B------:R-:W-:Y:S02]  /*32b0*/  VOTE.ANY R33, PT, P2 ;  /* 0x0000000000217806 */ /* 0x000fe400010e0100 */
[----:B------:R-:W-:Y:S02]  /*32c0*/  @!P1 LOP3.LUT R31, RZ, R31, RZ, 0x33, !PT ;  /* 0x0000001fff1f9212 */ /* 0x000fe400078e33ff */
[----:B------:R-:W-:-:S02]  /*32d0*/  @!P2 LOP3.LUT R33, RZ, R33, RZ, 0x33, !PT ;  /* 0x00000021ff21a212 */ /* 0x000fc400078e33ff */
[----:B------:R-:W-:Y:S02]  /*32e0*/  LOP3.LUT R28, R31, R28, RZ, 0xc0, !PT ;  /* 0x0000001c1f1c7212 */ /* 0x000fe400078ec0ff */
[----:B------:R-:W-:Y:S02]  /*32f0*/  VOTE.ANY R31, PT, P3 ;  /* 0x00000000001f7806 */ /* 0x000fe400018e0100 */
[----:B------:R-:W-:Y:S02]  /*3300*/  LOP3.LUT R28, R33, R28, RZ, 0xc0, !PT ;  /* 0x0000001c211c7212 */ /* 0x000fe400078ec0ff */
[----:B------:R-:W-:Y:S02]  /*3310*/  LOP3.LUT P0, RZ, R52, 0x80, RZ, 0xc0, !PT ;  /* 0x0000008034ff7812 */ /* 0x000fe4000780c0ff */
[----:B------:R-:W-:Y:S02]  /*3320*/  VOTE.ANY R33, PT, P4 ;  /* 0x0000000000217806 */ /* 0x000fe400020e0100 */
[----:B------:R-:W-:-:S02]  /*3330*/  @!P3 LOP3.LUT R31, RZ, R31, RZ, 0x33, !PT ;  /* 0x0000001fff1fb212 */ /* 0x000fc400078e33ff */
[----:B------:R-:W-:Y:S02]  /*3340*/  @!P4 LOP3.LUT R33, RZ, R33, RZ, 0x33, !PT ;  /* 0x00000021ff21c212 */ /* 0x000fe400078e33ff */
[----:B------:R-:W-:Y:S02]  /*3350*/  LOP3.LUT R28, R31, R28, RZ, 0xc0, !PT ;  /* 0x0000001c1f1c7212 */ /* 0x000fe400078ec0ff */
[----:B------:R-:W-:Y:S02]  /*3360*/  VOTE.ANY R31, PT, P5 ;  /* 0x00000000001f7806 */ /* 0x000fe400028e0100 */
[----:B------:R-:W-:Y:S02]  /*3370*/  LOP3.LUT R28, R33, R28, RZ, 0xc0, !PT ;  /* 0x0000001c211c7212 */ /* 0x000fe400078ec0ff */
[----:B------:R-:W-:Y:S02]  /*3380*/  VOTE.ANY R33, PT, P6 ;  /* 0x0000000000217806 */ /* 0x000fe400030e0100 */
[----:B------:R-:W-:-:S02]  /*3390*/  @!P5 LOP3.LUT R31, RZ, R31, RZ, 0x33, !PT ;  /* 0x0000001fff1fd212 */ /* 0x000fc400078e33ff */
[----:B------:R-:W-:Y:S02]  /*33a0*/  VOTE.ANY R35, PT, P0 ;  /* 0x0000000000237806 */ /* 0x000fe400000e0100 */
[----:B------:R-:W-:Y:S02]  /*33b0*/  @!P6 LOP3.LUT R33, RZ, R33, RZ, 0x33, !PT ;  /* 0x00000021ff21e212 */ /* 0x000fe400078e33ff */
[----:B------:R-:W-:Y:S02]  /*33c0*/  LOP3.LUT R28, R31, R28, RZ, 0xc0, !PT ;  /* 0x0000001c1f1c7212 */ /* 0x000fe400078ec0ff */
[----:B------:R-:W-:Y:S02]  /*33d0*/  @!P0 LOP3.LUT R35, RZ, R35, RZ, 0x33, !PT ;  /* 0x00000023ff238212 */ /* 0x000fe400078e33ff */
[----:B------:R-:W-:-:S04]  /*33e0*/  LOP3.LUT R28, R33, R28, RZ, 0xc0, !PT ;  /* 0x0000001c211c7212 */ /* 0x000fc800078ec0ff */
[----:B------:R-:W-:-:S04]  /*33f0*/  LOP3.LUT R35, R35, R28, RZ, 0xc0, !PT ;  /* 0x0000001c23237212 */ /* 0x000fc800078ec0ff */
[----:B------:R-:W5:Y:S01]  /*3400*/  FLO.U32 R30, R35 ;  /* 0x00000023001e7300 */ /* 0x000f6200000e0000 */
[----:B------:R-:W-:-:S07]  /*3410*/  LOP3.LUT R46, R14, R35, RZ, 0xc0, !PT ;  /* 0x000000230e2e7212 */ /* 0x000fce00078ec0ff */
[----:B------:R-:W0:Y:S01]  /*3420*/  POPC R46, R46 ;  /* 0x0000002e002e7309 */ /* 0x000e220000000000 */
[----:B-----5:R-:W-:-:S13]  /*3430*/  ISETP.NE.AND P0, PT, R24, R30, PT ;  /* 0x0000001e1800720c */ /* 0x020fda0003f05270 */
[----:B0--34-:R-:W-:Y:S05]  /*3440*/  @P0 BRA `(.L_x_36) ;  /* 0x0000000000080947 */ /* 0x019fea0003800000 */
[----:B------:R-:W-:-:S06]  /*3450*/  IMAD R49, R52, 0x4, R29 ;  /* 0x0000000434317824 */ /* 0x000fcc00078e021d */
[----:B------:R0:W3:Y:S02]  /*3460*/  ATOMS.ADD R49, [R49], R46 ;  /* 0x0000002e3131738c */ /* 0x0000e40000000000 */
.L_x_36:
[----:B------:R-:W-:Y:S05]  /*3470*/  BSYNC.RECONVERGENT B0 ;  /* 0x0000000000007941 */ /* 0x000fea0003800200 */
.L_x_35:
        /* <DEDUP_REMOVED lines=35> */
.L_x_38:
[----:B------:R-:W-:Y:S05]  /*36b0*/  BSYNC.RECONVERGENT B0 ;  /* 0x0000000000007941 */ /* 0x000fea0003800200 */
.L_x_37:
        /* <DEDUP_REMOVED lines=27> */
[----:B------:R-:W-:Y:S02]  /*3870*/  LOP3.LUT R35, R35, R28, RZ, 0xc0, !PT ;  /* 0x0000001c23237212 */ /* 0x000fe400078ec0ff */
[----:B------:R-:W-:Y:S02]  /*3880*/  SHF.R.U32.HI R28, RZ, UR5, R23 ;  /* 0x00000005ff1c7c19 */ /* 0x000fe40008011617 */
[----:B------:R-:W5:Y:S01]  /*3890*/  FLO.U32 R39, R35 ;  /* 0x0000002300277300 */ /* 0x000f6200000e0000 */
[----:B------:R-:W-:Y:S02]  /*38a0*/  LOP3.LUT R53, R14, R35, RZ, 0xc0, !PT ;  /* 0x000000230e357212 */ /* 0x000fe400078ec0ff */
[----:B------:R-:W-:-:S05]  /*38b0*/  LOP3.LUT R30, R28, UR4, RZ, 0x30, !PT ;  /* 0x000000041c1e7c12 */ /* 0x000fca000f8e30ff */
[----:B------:R-:W0:Y:S01]  /*38c0*/  POPC R53, R53 ;  /* 0x0000003500357309 */ /* 0x000e220000000000 */
[----:B-----5:R-:W-:-:S13]  /*38d0*/  ISETP.NE.AND P0, PT, R24, R39, PT ;  /* 0x000000271800720c */ /* 0x020fda0003f05270 */
[----:B0--34-:R-:W-:Y:S05]  /*38e0*/  @P0 BRA `(.L_x_40) ;  /* 0x0000000000080947 */ /* 0x019fea0003800000 */
[----:B------:R-:W-:-:S05]  /*38f0*/  IMAD R48, R48, 0x4, R29 ;  /* 0x0000000430307824 */ /* 0x000fca00078e021d */
[----:B------:R0:W3:Y:S02]  /*3900*/  ATOMS.ADD R56, [R48], R53 ;  /* 0x000000353038738c */ /* 0x0000e40000000000 */
.L_x_40:
[----:B------:R-:W-:Y:S05]  /*3910*/  BSYNC.RECONVERGENT B0 ;  /* 0x0000000000007941 */ /* 0x000fea0003800200 */
.L_x_39:
        /* <DEDUP_REMOVED lines=30> */
[----:B0-----:R-:W-:Y:S02]  /*3b00*/  LOP3.LUT R48, R14, R35, RZ, 0xc0, !PT ;  /* 0x000000230e307212 */ /* 0x001fe400078ec0ff */
[----:B------:R-:W-:-:S05]  /*3b10*/  LOP3.LUT R34, R28, UR4, RZ, 0x30, !PT ;  /* 0x000000041c227c12 */ /* 0x000fca000f8e30ff */
[----:B------:R-:W0:Y:S01]  /*3b20*/  POPC R48, R48 ;  /* 0x0000003000307309 */ /* 0x000e220000000000 */
[----:B-----5:R-:W-:-:S13]  /*3b30*/  ISETP.NE.AND P0, PT, R24, R32, PT ;  /* 0x000000201800720c */ /* 0x020fda0003f05270 */
[----:B0--34-:R-:W-:Y:S05]  /*3b40*/  @P0 BRA `(.L_x_42) ;  /* 0x0000000000080947 */ /* 0x019fea0003800000 */
[----:B------:R-:W-:-:S06]  /*3b50*/  IMAD R45, R30, 0x4, R29 ;  /* 0x000000041e2d7824 */ /* 0x000fcc00078e021d */
[----:B------:R0:W3:Y:S02]  /*3b60*/  ATOMS.ADD R45, [R45], R48 ;  /* 0x000000302d2d738c */ /* 0x0000e40000000000 */
.L_x_42:
[----:B------:R-:W-:Y:S05]  /*3b70*/  BSYNC.RECONVERGENT B0 ;  /* 0x0000000000007941 */ /* 0x000fea0003800200 */
.L_x_41:
        /* <DEDUP_REMOVED lines=35> */
[----:B------:R-:W-:-:S06]  /*3db0*/  IMAD R36, R34, 0x4, R29 ;  /* 0x0000000422247824 */ /* 0x000fcc00078e021d */
[----:B------:R0:W3:Y:S02]  /*3dc0*/  ATOMS.ADD R36, [R36], R37 ;  /* 0x000000252424738c */ /* 0x0000e40000000000 */
.L_x_44:
[----:B------:R-:W-:Y:S05]  /*3dd0*/  BSYNC.RECONVERGENT B0 ;  /* 0x0000000000007941 */ /* 0x000fea0003800200 */
.L_x_43:
        /* <DEDUP_REMOVED lines=37> */
.L_x_46:
[----:B------:R-:W-:Y:S05]  /*4030*/  BSYNC.RECONVERGENT B0 ;  /* 0x0000000000007941 */ /* 0x000fea0003800200 */
.L_x_45:
        /* <DEDUP_REMOVED lines=37> */
.L_x_48:
[----:B------:R-:W-:Y:S05]  /*4290*/  BSYNC.RECONVERGENT B0 ;  /* 0x0000000000007941 */ /* 0x000fea0003800200 */
.L_x_47:
[----:B------:R-:W-:Y:S01]  /*42a0*/  R2P PR, R40, 0x7f ;  /* 0x0000007f28007804 */ /* 0x000fe20000000000 */
[----:B---3--:R3:W4:Y:S01]  /*42b0*/  SHFL.IDX PT, R32, R32, R55, 0x1f ;  /* 0x00001f3720207589 */ /* 0x00872200000e0000 */
[----:B------:R-:W-:Y:S01]  /*42c0*/  SHF.R.U32.HI R38, RZ, UR5, R12 ;  /* 0x00000005ff267c19 */ /* 0x000fe2000801160c */
[----:B------:R-:W-:Y:S01]  /*42d0*/  BSSY.RECONVERGENT B0, `(.L_x_49) ;  /* 0x0000022000007945 */ /* 0x000fe20003800200 */
[----:B------:R-:W-:Y:S02]  /*42e0*/  IMAD.MOV.U32 R30, RZ, RZ, RZ ;  /* 0x000000ffff1e7224 */ /* 0x000fe400078e00ff */
[----:B------:R-:W-:-:S07]  /*42f0*/  LOP3.LUT R38, R38, UR4, RZ, 0x30, !PT ;  /* 0x0000000426267c12 */ /* 0x000fce000f8e30ff */
        /* <DEDUP_REMOVED lines=31> */
.L_x_50:
[----:B------:R-:W-:Y:S05]  /*44f0*/  BSYNC.RECONVERGENT B0 ;  /* 0x0000000000007941 */ /* 0x000fea0003800200 */
.L_x_49:
        /* <DEDUP_REMOVED lines=9> */
[----:B------:R-:W-:Y:S02]  /*4590*/  @!P1 LOP3.LUT R39, RZ, R39, RZ, 0x33, !PT ;  /* 0x00000027ff279212 */ /* 0x000fe400078e33ff */
[----:B------:R-:W-:Y:S02]  /*45a0*/  VOTE.ANY R55, PT, P2 ;  /* 0x0000000000377806 */ /* 0x000fe400010e0100 */
[----:B------:R-:W-:-:S02]  /*45b0*/  LOP3.LUT R28, R39, R28, RZ, 0xc0, !PT ;  /* 0x0000001c271c7212 */ /* 0x000fc400078ec0ff */
[----:B------:R-:W-:Y:S02]  /*45c0*/  VOTE.ANY R39, PT, P3 ;  /* 0x0000000000277806 */ /* 0x000fe400018e0100 */
[----:B------:R-:W-:Y:S02]  /*45d0*/  @!P2 LOP3.LUT R55, RZ, R55, RZ, 0x33, !PT ;  /* 0x00000037ff37a212 */ /* 0x000fe400078e33ff */
[----:B------:R-:W-:Y:S02]  /*45e0*/  @!P3 LOP3.LUT R39, RZ, R39, RZ, 0x33, !PT ;  /* 0x00000027ff27b212 */ /* 0x000fe400078e33ff */
[----:B------:R-:W-:Y:S02]  /*45f0*/  LOP3.LUT R28, R55, R28, RZ, 0xc0, !PT ;  /* 0x0000001c371c7212 */ /* 0x000fe400078ec0ff */
[----:B------:R-:W-:Y:S02]  /*4600*/  LOP3.LUT P0, RZ, R38, 0x80, RZ, 0xc0, !PT ;  /* 0x0000008026ff7812 */ /* 0x000fe4000780c0ff */
[----:B------:R-:W-:-:S02]  /*4610*/  VOTE.ANY R55, PT, P4 ;  /* 0x0000000000377806 */ /* 0x000fc400020e0100 */
[----:B------:R-:W-:Y:S02]  /*4620*/  LOP3.LUT R28, R39, R28, RZ, 0xc0, !PT ;  /* 0x0000001c271c7212 */ /* 0x000fe400078ec0ff */
[----:B------:R-:W-:Y:S02]  /*4630*/  VOTE.ANY R39, PT, P5 ;  /* 0x0000000000277806 */ /* 0x000fe400028e0100 */
[----:B------:R-:W-:Y:S02]  /*4640*/  @!P4 LOP3.LUT R55, RZ, R55, RZ, 0x33, !PT ;  /* 0x00000037ff37c212 */ /* 0x000fe400078e33ff */
[----:B------:R-:W-:Y:S02]  /*4650*/  @!P5 LOP3.LUT R39, RZ, R39, RZ, 0x33, !PT ;  /* 0x00000027ff27d212 */ /* 0x000fe400078e33ff */
[----:B------:R-:W-:Y:S02]  /*4660*/  LOP3.LUT R28, R55, R28, RZ, 0xc0, !PT ;  /* 0x0000001c371c7212 */ /* 0x000fe400078ec0ff */
[----:B------:R-:W-:-:S02]  /*4670*/  VOTE.ANY R55, PT, P6 ;  /* 0x0000000000377806 */ /* 0x000fc400030e0100 */
[----:B------:R-:W-:Y:S02]  /*4680*/  LOP3.LUT R28, R39, R28, RZ, 0xc0, !PT ;  /* 0x0000001c271c7212 */ /* 0x000fe400078ec0ff */
[----:B------:R-:W-:Y:S02]  /*4690*/  VOTE.ANY R39, PT, P0 ;  /* 0x0000000000277806 */ /* 0x000fe400000e0100 */
[----:B------:R-:W-:Y:S02]  /*46a0*/  @!P6 LOP3.LUT R55, RZ, R55, RZ, 0x33, !PT ;  /* 0x00000037ff37e212 */ /* 0x000fe400078e33ff */
        /* <DEDUP_REMOVED lines=8> */
[----:B------:R-:W-:-:S05]  /*4730*/  IMAD R43, R38, 0x4, R29 ;  /* 0x00000004262b7824 */ /* 0x000fca00078e021d */
[----:B------:R0:W3:Y:S02]  /*4740*/  ATOMS.ADD R60, [R43], R28 ;  /* 0x0000001c2b3c738c */ /* 0x0000e40000000000 */
.L_x_52:
[----:B------:R-:W-:Y:S05]  /*4750*/  BSYNC.RECONVERGENT B0 ;  /* 0x0000000000007941 */ /* 0x000fea0003800200 */
.L_x_51:
[----:B------:R-:W-:Y:S01]  /*4760*/  R2P PR, R40, 0x7f ;  /* 0x0000007f28007804 */ /* 0x000fe20000000000 */
[----:B---3--:R3:W4:Y:S01]  /*4770*/  SHFL.IDX PT, R39, R60, R39, 0x1f ;  /* 0x00001f273c277589 */ /* 0x00872200000e0000 */
[----:B------:R-:W-:Y:S01]  /*4780*/  SHF.R.U32.HI R58, RZ, UR5, R16 ;  /* 0x00000005ff3a7c19 */ /* 0x000fe20008011610 */
[----:B------:R-:W-:Y:S01]  /*4790*/  BSSY.RECONVERGENT B0, `(.L_x_53) ;  /* 0x0000022000007945 */ /* 0x000fe20003800200 */
[----:B------:R-:W-:Y:S02]  /*47a0*/  IMAD.MOV.U32 R64, RZ, RZ, RZ ;  /* 0x000000ffff407224 */ /* 0x000fe400078e00ff */
[----:B------:R-:W-:-:S07]  /*47b0*/  LOP3.LUT R58, R58, UR4, RZ, 0x30, !PT ;  /* 0x000000043a3a7c12 */ /* 0x000fce000f8e30ff */
[----:B------:R-:W-:Y:S02]  /*47c0*/  VOTE.ANY R38, PT, P0 ;  /* 0x0000000000267806 */ /* 0x000fe400000e0100 */
[----:B0-----:R-:W-:Y:S02]  /*47d0*/  VOTE.ANY R43, PT, P1 ;  /* 0x00000000002b7806 */ /* 0x001fe400008e0100 */
[----:B------:R-:W-:Y:S02]  /*47e0*/  @!P0 LOP3.LUT R38, RZ, R38, RZ, 0x33, !PT ;  /* 0x00000026ff268212 */ /* 0x000fe400078e33ff */
[----:B------:R-:W-:Y:S02]  /*47f0*/  @!P1 LOP3.LUT R43, RZ, R43, RZ, 0x33, !PT ;  /* 0x0000002bff2b9212 */ /* 0x000fe400078e33ff */
[----:B------:R-:W-:Y:S02]  /*4800*/  LOP3.LUT P0, RZ, R40, 0x80, RZ, 0xc0, !PT ;  /* 0x0000008028ff7812 */ /* 0x000fe4000780c0ff */
[----:B------:R-:W-:-:S02]  /*4810*/  LOP3.LUT R38, R43, R38, RZ, 0xc0, !PT ;  /* 0x000000262b267212 */ /* 0x000fc400078ec0ff */
[----:B------:R-:W-:-:S04]  /*4820*/  VOTE.ANY R43, PT, P2 ;  /* 0x00000000002b7806 */ /* 0x000fc800010e0100 */
[----:B------:R-:W-:-:S04]  /*4830*/  @!P2 LOP3.LUT R43, RZ, R43, RZ, 0x33, !PT ;  /* 0x0000002bff2ba212 */ /* 0x000fc800078e33ff */
[----:B------:R-:W-:Y:S02]  /*4840*/  LOP3.LUT R38, R43, R38, RZ, 0xc0, !PT ;  /* 0x000000262b267212 */ /* 0x000fe400078ec0ff */
        /* <DEDUP_REMOVED lines=14> */
[----:B------:R-:W-:-:S04]  /*4930*/  LOP3.LUT R55, R43, R38, RZ, 0xc0, !PT ;  /* 0x000000262b377212 */ /* 0x000fc800078ec0ff */
[----:B------:R-:W0:Y:S01]  /*4940*/  FLO.U32 R43, R55 ;  /* 0x00000037002b7300 */ /* 0x000e2200000e0000 */
[----:B------:R-:W-:-:S07]  /*4950*/  LOP3.LUT R38, R14, R55, RZ, 0xc0, !PT ;  /* 0x000000370e267212 */ /* 0x000fce00078ec0ff */
[----:B------:R-:W1:Y:S01]  /*4960*/  POPC R38, R38 ;  /* 0x0000002600267309 */ /* 0x000e620000000000 */
[----:B0-----:R-:W-:-:S13]  /*4970*/  ISETP.NE.AND P0, PT, R24, R43, PT ;  /* 0x0000002b1800720c */ /* 0x001fda0003f05270 */
[----:B-1-34-:R-:W-:Y:S05]  /*4980*/  @P0 BRA `(.L_x_54) ;  /* 0x0000000000080947 */ /* 0x01afea0003800000 */
[----:B------:R-:W-:-:S05]  /*4990*/  IMAD R55, R40, 0x4, R29 ;  /* 0x0000000428377824 */ /* 0x000fca00078e021d */
[----:B------:R0:W1:Y:S02]  /*49a0*/  ATOMS.ADD R64, [R55], R38 ;  /* 0x000000263740738c */ /* 0x0000640000000000 */
.L_x_54:
[----:B------:R-:W-:Y:S05]  /*49b0*/  BSYNC.RECONVERGENT B0 ;  /* 0x0000000000007941 */ /* 0x000fea0003800200 */
.L_x_53:
[----:B------:R-:W-:Y:S01]  /*49c0*/  R2P PR, R58, 0x7f ;  /* 0x0000007f3a007804 */ /* 0x000fe20000000000 */
[----:B-1----:R1:W3:Y:S01]  /*49d0*/  SHFL.IDX PT, R43, R64, R43, 0x1f ;  /* 0x00001f2b402b7589 */ /* 0x0022e200000e0000 */
        /* <DEDUP_REMOVED lines=30> */
[----:B------:R-:W4:Y:S01]  /*4bc0*/  POPC R40, R40 ;  /* 0x0000002800287309 */ /* 0x000f220000000000 */
[----:B0-----:R-:W-:-:S13]  /*4bd0*/  ISETP.NE.AND P0, PT, R24, R55, PT ;  /* 0x000000371800720c */ /* 0x001fda0003f05270 */
[----:B-1-34-:R-:W-:Y:S05]  /*4be0*/  @P0 BRA `(.L_x_56) ;  /* 0x0000000000080947 */ /* 0x01afea0003800000 */
[----:B------:R-:W-:-:S05]  /*4bf0*/  IMAD R59, R58, 0x4, R29 ;  /* 0x000000043a3b7824 */ /* 0x000fca00078e021d */
[----:B------:R0:W1:Y:S02]  /*4c00*/  ATOMS.ADD R62, [R59], R40 ;  /* 0x000000283b3e738c */ /* 0x0000640000000000 */
.L_x_56:
[----:B------:R-:W-:Y:S05]  /*4c10*/  BSYNC.RECONVERGENT B0 ;  /* 0x0000000000007941 */ /* 0x000fea0003800200 */
.L_x_55:
[----:B------:R-:W-:Y:S01]  /*4c20*/  R2P PR, R60, 0x7f ;  /* 0x0000007f3c007804 */ /* 0x000fe20000000000 */
[----:B--2---:R-:W-:Y:S01]  /*4c30*/  IMAD.IADD R44, R44, 0x1, R47 ;  /* 0x000000012c2c7824 */ /* 0x004fe200078e022f */
[----:B------:R-:W-:Y:S01]  /*4c40*/  BSSY.RECONVERGENT B0, `(.L_x_57) ;  /* 0x0000025000007945 */ /* 0x000fe20003800200 */
[----:B------:R-:W-:Y:S02]  /*4c50*/  IMAD.IADD R46, R46, 0x1, R49 ;  /* 0x000000012e2e7824 */ /* 0x000fe400078e0231 */
[----:B-1----:R1:W2:Y:S01]  /*4c60*/  SHFL.IDX PT, R49, R62, R55, 0x1f ;  /* 0x00001f373e317589 */ /* 0x0022a200000e0000 */
[----:B------:R-:W-:-:S07]  /*4c70*/  IMAD.MOV.U32 R64, RZ, RZ, RZ ;  /* 0x000000ffff407224 */ /* 0x000fce00078e00ff */
[----:B------:R-:W-:Y:S02]  /*4c80*/  VOTE.ANY R58, PT, P0 ;  /* 0x00000000003a7806 */ /* 0x000fe400000e0100 */
[----:B------:R-:W-:Y:S02]  /*4c90*/  VOTE.ANY R47, PT, P1 ;  /* 0x00000000002f7806 */ /* 0x000fe400008e0100 */
        /* <DEDUP_REMOVED lines=22> */
[----:B------:R-:W-:Y:S02]  /*4e00*/  SHF.R.U32.HI R58, RZ, UR5, R6 ;  /* 0x00000005ff3a7c19 */ /* 0x000fe40008011606 */
[----:B0-----:R-:W0:Y:S01]  /*4e10*/  FLO.U32 R59, R61 ;  /* 0x0000003d003b7300 */ /* 0x001e2200000e0000 */
[----:B------:R-:W-:Y:S02]  /*4e20*/  LOP3.LUT R47, R14, R61, RZ, 0xc0, !PT ;  /* 0x0000003d0e2f7212 */ /* 0x000fe400078ec0ff */
[----:B------:R-:W-:-:S05]  /*4e30*/  LOP3.LUT R58, R58, UR4, RZ, 0x30, !PT ;  /* 0x000000043a3a7c12 */ /* 0x000fca000f8e30ff */
[----:B------:R-:W3:Y:S01]  /*4e40*/  POPC R47, R47 ;  /* 0x0000002f002f7309 */ /* 0x000ee20000000000 */
[----:B0-----:R-:W-:-:S13]  /*4e50*/  ISETP.NE.AND P0, PT, R24, R59, PT ;  /* 0x0000003b1800720c */ /* 0x001fda0003f05270 */
[----:B-123--:R-:W-:Y:S05]  /*4e60*/  @P0 BRA `(.L_x_58) ;  /* 0x0000000000080947 */ /* 0x00efea0003800000 */
[----:B------:R-:W-:-:S05]  /*4e70*/  IMAD R60, R60, 0x4, R29 ;  /* 0x000000043c3c7824 */ /* 0x000fca00078e021d */
[----:B------:R0:W1:Y:S02]  /*4e80*/  ATOMS.ADD R64, [R60], R47 ;  /* 0x0000002f3c40738c */ /* 0x0000640000000000 */
.L_x_58:
[----:B------:R-:W-:Y:S05]  /*4e90*/  BSYNC.RECONVERGENT B0 ;  /* 0x0000000000007941 */ /* 0x000fea0003800200 */
.L_x_57:
[----:B------:R-:W-:Y:S01]  /*4ea0*/  R2P PR, R58, 0x7f ;  /* 0x0000007f3a007804 */ /* 0x000fe20000000000 */
[----:B------:R-:W-:Y:S01]  /*4eb0*/  IMAD.IADD R52, R51, 0x1, R52 ;  /* 0x0000000133347824 */ /* 0x000fe200078e0234 */
[----:B-1----:R1:W2:Y:S01]  /*4ec0*/  SHFL.IDX PT, R64, R64, R59, 0x1f ;  /* 0x00001f3b40407589 */ /* 0x0022a200000e0000 */
[----:B------:R-:W-:Y:S01]  /*4ed0*/  BSSY.RECONVERGENT B0, `(.L_x_59) ;  /* 0x0000024000007945 */ /* 0x000fe20003800200 */
[----:B------:R-:W-:Y:S02]  /*4ee0*/  IMAD.IADD R56, R53, 0x1, R56 ;  /* 0x0000000135387824 */ /* 0x000fe400078e0238 */
[----:B------:R-:W-:-:S07]  /*4ef0*/  IMAD.MOV.U32 R62, RZ, RZ, RZ ;  /* 0x000000ffff3e7224 */ /* 0x000fce00078e00ff */
        /* <DEDUP_REMOVED lines=25> */
[----:B------:R-:W0:Y:S01]  /*5090*/  FLO.U32 R55, R61 ;  /* 0x0000003d00377300 */ /* 0x000e2200000e0000 */
[----:B------:R-:W-:Y:S02]  /*50a0*/  LOP3.LUT R51, R14, R61, RZ, 0xc0, !PT ;  /* 0x0000003d0e337212 */ /* 0x000fe400078ec0ff */
[----:B------:R-:W-:-:S05]  /*50b0*/  LOP3.LUT R60, R60, UR4, RZ, 0x30, !PT ;  /* 0x000000043c3c7c12 */ /* 0x000fca000f8e30ff */
[----:B------:R-:W3:Y:S01]  /*50c0*/  POPC R51, R51 ;  /* 0x0000003300337309 */ /* 0x000ee20000000000 */
[----:B0-----:R-:W-:-:S13]  /*50d0*/  ISETP.NE.AND P0, PT, R24, R55, PT ;  /* 0x000000371800720c */ /* 0x001fda0003f05270 */
[----:B-123--:R-:W-:Y:S05]  /*50e0*/  @P0 BRA `(.L_x_60) ;  /* 0x0000000000080947 */ /* 0x00efea0003800000 */
[----:B------:R-:W-:-:S05]  /*50f0*/  IMAD R58, R58, 0x4, R29 ;  /* 0x000000043a3a7824 */ /* 0x000fca00078e021d */
[----:B------:R0:W1:Y:S02]  /*5100*/  ATOMS.ADD R62, [R58], R51 ;  /* 0x000000333a3e738c */ /* 0x0000640000000000 */
.L_x_60:
[----:B------:R-:W-:Y:S05]  /*5110*/  BSYNC.RECONVERGENT B0 ;  /* 0x0000000000007941 */ /* 0x000fea0003800200 */
.L_x_59:
[----:B------:R-:W-:Y:S01]  /*5120*/  R2P PR, R60, 0x7f ;  /* 0x0000007f3c007804 */ /* 0x000fe20000000000 */
[----:B------:R-:W-:Y:S01]  /*5130*/  IMAD.IADD R48, R48, 0x1, R45 ;  /* 0x0000000130307824 */ /* 0x000fe200078e022d */
[----:B-1----:R1:W2:Y:S01]  /*5140*/  SHFL.IDX PT, R62, R62, R55, 0x1f ;  /* 0x00001f373e3e7589 */ /* 0x0022a200000e0000 */
[----:B------:R-:W-:Y:S01]  /*5150*/  BSSY.RECONVERGENT B0, `(.L_x_61) ;  /* 0x0000024000007945 */ /* 0x000fe20003800200 */
[----:B------:R-:W-:-:S09]  /*5160*/  IMAD.MOV.U32 R66, RZ, RZ, RZ ;  /* 0x000000ffff427224 */ /* 0x000fd200078e00ff */
        /* <DEDUP_REMOVED lines=23> */
[----:B------:R-:W-:Y:S01]  /*52e0*/  LOP3.LUT R53, R58, R53, RZ, 0xc0, !PT ;  /* 0x000000353a357212 */ /* 0x000fe200078ec0ff */
[----:B------:R-:W-:Y:S01]  /*52f0*/  IMAD.IADD R58, R37, 0x1, R36 ;  /* 0x00000001253a7824 */ /* 0x000fe200078e0224 */
        /* <DEDUP_REMOVED lines=9> */
.L_x_62:
[----:B------:R-:W-:Y:S05]  /*5390*/  BSYNC.RECONVERGENT B0 ;  /* 0x0000000000007941 */ /* 0x000fea0003800200 */
.L_x_61:
[----:B------:R-:W-:Y:S01]  /*53a0*/  R2P PR, R36, 0x7f ;  /* 0x0000007f24007804 */ /* 0x000fe20000000000 */
[----:B------:R-:W-:Y:S01]  /*53b0*/  IMAD.IADD R34, R35, 0x1, R34 ;  /* 0x0000000123227824 */ /* 0x000fe200078e0222 */
[----:B------:R-:W-:Y:S01]  /*53c0*/  BSSY.RECONVERGENT B0, `(.L_x_63) ;  /* 0x0000022000007945 */ /* 0x000fe20003800200 */
[----:B------:R-:W-:-:S10]  /*53d0*/  IMAD.MOV.U32 R55, RZ, RZ, RZ ;  /* 0x000000ffff377224 */ /* 0x000fd400078e00ff */
        /* <DEDUP_REMOVED lines=24> */
[----:B-1----:R0:W1:Y:S02]  /*5560*/  SHFL.IDX PT, R60, R66, R45, 0x1f ;  /* 0x00001f2d423c7589 */ /* 0x00206400000e0000 */
[----:B------:R-:W2:Y:S01]  /*5570*/  FLO.U32 R59, R53 ;  /* 0x00000035003b7300 */ /* 0x000ea200000e0000 */
[----:B------:R-:W-:-:S07]  /*5580*/  LOP3.LUT R35, R14, R53, RZ, 0xc0, !PT ;  /* 0x000000350e237212 */ /* 0x000fce00078ec0ff */
[----:B------:R-:W3:Y:S01]  /*5590*/  POPC R35, R35 ;  /* 0x0000002300237309 */ /* 0x000ee20000000000 */
[----:B--2---:R-:W-:-:S13]  /*55a0*/  ISETP.NE.AND P0, PT, R24, R59, PT ;  /* 0x0000003b1800720c */ /* 0x004fda0003f05270 */
[----:B01-3--:R-:W-:Y:S05]  /*55b0*/  @P0 BRA `(.L_x_64) ;  /* 0x0000000000080947 */ /* 0x00bfea0003800000 */
[----:B------:R-:W-:-:S05]  /*55c0*/  IMAD R36, R36, 0x4, R29 ;  /* 0x0000000424247824 */ /* 0x000fca00078e021d */
[----:B------:R0:W1:Y:S02]  /*55d0*/  ATOMS.ADD R55, [R36], R35 ;  /* 0x000000232437738c */ /* 0x0000640000000000 */
.L_x_64:
[----:B------:R-:W-:Y:S05]  /*55e0*/  BSYNC.RECONVERGENT B0 ;  /* 0x0000000000007941 */ /* 0x000fea0003800200 */
.L_x_63:
[----:B------:R-:W-:Y:S01]  /*55f0*/  R2P PR, R26, 0x7f ;  /* 0x0000007f1a007804 */ /* 0x000fe20000000000 */
[----:B01----:R0:W1:Y:S01]  /*5600*/  SHFL.IDX PT, R36, R55, R59, 0x1f ;  /* 0x00001f3b37247589 */ /* 0x00306200000e0000 */
[----:B------:R-:W-:Y:S11]  /*5610*/  BSSY.RECONVERGENT B0, `(.L_x_65) ;  /* 0x0000021000007945 */ /* 0x000ff60003800200 */
[----:B------:R-:W-:-:S02]  /*5620*/  VOTE.ANY R45, PT, P0 ;  /* 0x00000000002d7806 */ /* 0x000fc400000e0100 */
[----:B------:R-:W-:Y:S02]  /*5630*/  VOTE.ANY R66, PT, P1 ;  /* 0x0000000000427806 */ /* 0x000fe400008e0100 */
[----:B------:R-:W-:Y:S02]  /*5640*/  @!P0 LOP3.LUT R45, RZ, R45, RZ, 0x33, !PT ;  /* 0x0000002dff2d8212 */ /* 0x000fe400078e33ff */
[----:B------:R-:W-:Y:S02]  /*5650*/  @!P1 LOP3.LUT R66, RZ, R66, RZ, 0x33, !PT ;  /* 0x00000042ff429212 */ /* 0x000fe400078e33ff */
[----:B------:R-:W-:Y:S02]  /*5660*/  LOP3.LUT P0, RZ, R26, 0x80, RZ, 0xc0, !PT ;  /* 0x000000801aff7812 */ /* 0x000fe4000780c0ff */
        /* <DEDUP_REMOVED lines=19> */
[----:B------:R-:W2:Y:S01]  /*57a0*/  FLO.U32 R53, R45 ;  /* 0x0000002d00357300 */ /* 0x000ea200000e0000 */
[----:B------:R-:W-:-:S07]  /*57b0*/  LOP3.LUT R14, R14, R45, RZ, 0xc0, !PT ;  /* 0x0000002d0e0e7212 */ /* 0x000fce00078ec0ff */
[----:B0-----:R0:W3:Y:S01]  /*57c0*/  POPC R55, R14 ;  /* 0x0000000e00377309 */ /* 0x0010e20000000000 */
[----:B--2---:R-:W-:Y:S01]  /*57d0*/  ISETP.NE.AND P0, PT, R24, R53, PT ;  /* 0x000000351800720c */ /* 0x004fe20003f05270 */
[----:B------:R-:W-:-:S12]  /*57e0*/  IMAD.MOV.U32 R24, RZ, RZ, RZ ;  /* 0x000000ffff187224 */ /* 0x000fd800078e00ff */
[----:B01-3--:R-:W-:Y:S05]  /*57f0*/  @P0 BRA `(.L_x_66) ;  /* 0x0000000000080947 */ /* 0x00bfea0003800000 */
[----:B------:R-:W-:-:S06]  /*5800*/  IMAD R24, R26, 0x4, R29 ;  /* 0x000000041a187824 */ /* 0x000fcc00078e021d */
[----:B------:R0:W1:Y:S02]  /*5810*/  ATOMS.ADD R24, [R24], R55 ;  /* 0x000000371818738c */ /* 0x0000640000000000 */
.L_x_66:
[----:B------:R-:W-:Y:S05]  /*5820*/  BSYNC.RECONVERGENT B0 ;  /* 0x0000000000007941 */ /* 0x000fea0003800200 */
.L_x_65:
[----:B------:R-:W-:Y:S01]  /*5830*/  BAR.SYNC.DEFER_BLOCKING 0x0 ;  /* 0x0000000000007b1d */ /* 0x000fe20000010000 */
[----:B------:R-:W-:Y:S01]  /*5840*/  IMAD.IADD R26, R40, 0x1, R49 ;  /* 0x00000001281a7824 */ /* 0x000fe200078e0231 */
[----:B------:R-:W-:Y:S01]  /*5850*/  ISETP.NE.AND P0, PT, R50, RZ, PT ;  /* 0x000000ff3200720c */ /* 0x000fe20003f05270 */
[----:B------:R-:W-:Y:S02]  /*5860*/  IMAD.IADD R28, R28, 0x1, R39 ;  /* 0x000000011c1c7824 */ /* 0x000fe400078e0227 */
[----:B------:R-:W-:Y:S01]  /*5870*/  IMAD R40, R44, 0x4, R7 ;  /* 0x000000042c287824 */ /* 0x000fe200078e0207 */
[----:B------:R-:W-:Y:S01]  /*5880*/  BSSY B1, `(.L_x_67) ;  /* 0x000005c000017945 */ /* 0x000fe20003800000 */
[----:B------:R-:W-:Y:S01]  /*5890*/  IMAD.IADD R14, R38, 0x1, R43 ;  /* 0x00000001260e7824 */ /* 0x000fe200078e022b */
[----:B-1----:R-:W1:Y:S01]  /*58a0*/  SHFL.IDX PT, R24, R24, R53, 0x1f ;  /* 0x00001f3518187589 */ /* 0x002e6200000e0000 */
[----:B------:R-:W-:Y:S02]  /*58b0*/  IMAD R39, R46, 0x4, R7 ;  /* 0x000000042e277824 */ /* 0x000fe400078e0207 */
[----:B------:R-:W-:-:S02]  /*58c0*/  IMAD.IADD R60, R37, 0x1, R60 ;  /* 0x00000001253c7824 */ /* 0x000fc400078e023c */
[--C-:B------:R-:W-:Y:S02]  /*58d0*/  IMAD R38, R52, 0x4, R7.reuse ;  /* 0x0000000434267824 */ /* 0x100fe400078e0207 */
[----:B------:R-:W-:Y:S02]  /*58e0*/  IMAD.IADD R32, R33, 0x1, R32 ;  /* 0x0000000121207824 */ /* 0x000fe400078e0220 */
[----:B------:R-:W-:Y:S02]  /*58f0*/  IMAD.IADD R44, R35, 0x1, R36 ;  /* 0x00000001232c7824 */ /* 0x000fe400078e0224 */
[--C-:B------:R-:W-:Y:S02]  /*5900*/  IMAD R37, R56, 0x4, R7.reuse ;  /* 0x0000000438257824 */ /* 0x100fe400078e0207 */
[----:B------:R-:W-:Y:S02]  /*5910*/  IMAD.IADD R30, R31, 0x1, R30 ;  /* 0x000000011f1e7824 */ /* 0x000fe400078e021e */
[--C-:B------:R-:W-:Y:S01]  /*5920*/  IMAD R36, R48, 0x4, R7.reuse ;  /* 0x0000000430247824 */ /* 0x100fe200078e0207 */
[----:B------:R2:W-:Y:S01]  /*5930*/  STS [R40+-0x4], R27 ;  /* 0xfffffc1b28007388 */ /* 0x0005e20000000800 */
[----:B------:R-:W-:-:S02]  /*5940*/  IMAD R35, R58, 0x4, R7 ;  /* 0x000000043a237824 */ /* 0x000fc400078e0207 */
[--C-:B------:R-:W-:Y:S01]  /*5950*/  IMAD R34, R34, 0x4, R7.reuse ;  /* 0x0000000422227824 */ /* 0x100fe200078e0207 */
[----:B------:R-:W-:Y:S01]  /*5960*/  STS [R39+-0x4], R22 ;  /* 0xfffffc1627007388 */ /* 0x000fe20000000800 */
[--C-:B------:R-:W-:Y:S02]  /*5970*/  IMAD R33, R32, 0x4, R7.reuse ;  /* 0x0000000420217824 */ /* 0x100fe400078e0207 */
[----:B------:R-:W-:Y:S01]  /*5980*/  IMAD.IADD R64, R47, 0x1, R64 ;  /* 0x000000012f407824 */ /* 0x000fe200078e0240 */
[----:B------:R-:W-:Y:S01]  /*5990*/  STS [R38+-0x4], R21 ;  /* 0xfffffc1526007388 */ /* 0x000fe20000000800 */
[--C-:B------:R-:W-:Y:S02]  /*59a0*/  IMAD R32, R30, 0x4, R7.reuse ;  /* 0x000000041e207824 */ /* 0x100fe400078e0207 */
[----:B------:R-:W-:Y:S01]  /*59b0*/  IMAD.IADD R62, R51, 0x1, R62 ;  /* 0x00000001333e7824 */ /* 0x000fe200078e023e */
[----:B------:R-:W-:Y:S01]  /*59c0*/  STS [R37+-0x4], R18 ;  /* 0xfffffc1225007388 */ /* 0x000fe20000000800 */
[----:B------:R-:W-:-:S02]  /*59d0*/  IMAD R31, R28, 0x4, R7 ;  /* 0x000000041c1f7824 */ /* 0x000fc400078e0207 */
[--C-:B------:R-:W-:Y:S01]  /*59e0*/  IMAD R30, R14, 0x4, R7.reuse ;  /* 0x000000040e1e7824 */ /* 0x100fe200078e0207 */
[----:B------:R-:W-:Y:S01]  /*59f0*/  STS [R36+-0x4], R23 ;  /* 0xfffffc1724007388 */ /* 0x000fe20000000800 */
[--C-:B------:R-:W-:Y:S02]  /*5a00*/  IMAD R29, R26, 0x4, R7.reuse ;  /* 0x000000041a1d7824 */ /* 0x100fe400078e0207 */
[----:B-1----:R-:W-:Y:S01]  /*5a10*/  IMAD.IADD R24, R55, 0x1, R24 ;  /* 0x0000000137187824 */ /* 0x002fe200078e0218 */
[----:B------:R-:W-:Y:S01]  /*5a20*/  STS [R35+-0x4], R20 ;  /* 0xfffffc1423007388 */ /* 0x000fe20000000800 */
[--C-:B------:R-:W-:Y:S02]  /*5a30*/  IMAD R28, R64, 0x4, R7.reuse ;  /* 0x00000004401c7824 */ /* 0x100fe400078e0207 */
[--C-:B--2---:R-:W-:Y:S01]  /*5a40*/  IMAD R27, R62, 0x4, R7.reuse ;  /* 0x000000043e1b7824 */ /* 0x104fe200078e0207 */
[----:B------:R1:W-:Y:S01]  /*5a50*/  STS [R34+-0x4], R25 ;  /* 0xfffffc1922007388 */ /* 0x0003e20000000800 */
[----:B------:R-:W-:-:S02]  /*5a60*/  IMAD R26, R60, 0x4, R7 ;  /* 0x000000043c1a7824 */ /* 0x000fc400078e0207 */
[--C-:B------:R-:W-:Y:S01]  /*5a70*/  IMAD R24, R24, 0x4, R7.reuse ;  /* 0x0000000418187824 */ /* 0x100fe200078e0207 */
[----:B------:R-:W-:Y:S04]  /*5a80*/  STS [R33+-0x4], R10 ;  /* 0xfffffc0a21007388 */ /* 0x000fe80000000800 */
[----:B------:R-:W-:Y:S01]  /*5a90*/  STS [R32+-0x4], R17 ;  /* 0xfffffc1120007388 */ /* 0x000fe20000000800 */
[----:B-1----:R-:W-:-:S03]  /*5aa0*/  IMAD R25, R44, 0x4, R7 ;  /* 0x000000042c197824 */ /* 0x002fc600078e0207 */
[----:B------:R-:W-:Y:S04]  /*5ab0*/  STS [R31+-0x4], R12 ;  /* 0xfffffc0c1f007388 */ /* 0x000fe80000000800 */
[----:B------:R1:W-:Y:S04]  /*5ac0*/  STS [R30+-0x4], R19 ;  /* 0xfffffc131e007388 */ /* 0x0003e80000000800 */
[----:B------:R2:W-:Y:S04]  /*5ad0*/  STS [R29+-0x4], R16 ;  /* 0xfffffc101d007388 */ /* 0x0005e80000000800 */
[----:B------:R2:W-:Y:S01]  /*5ae0*/  STS [R28+-0x4], R9 ;  /* 0xfffffc091c007388 */ /* 0x0005e20000000800 */
[----:B-1----:R-:W-:-:S03]  /*5af0*/  IMAD R19, R3, 0x8, R7 ;  /* 0x0000000803137824 */ /* 0x002fc600078e0207 */
[----:B------:R2:W-:Y:S04]  /*5b00*/  STS [R27+-0x4], R6 ;  /* 0xfffffc061b007388 */ /* 0x0005e80000000800 */
[----:B------:R2:W-:Y:S04]  /*5b10*/  STS [R26+-0x4], R11 ;  /* 0xfffffc0b1a007388 */ /* 0x0005e80000000800 */
[----:B------:R2:W-:Y:S04]  /*5b20*/  STS [R25+-0x4], R8 ;  /* 0xfffffc0819007388 */ /* 0x0005e80000000800 */
[----:B------:R2:W-:Y:S01]  /*5b30*/  STS [R24+-0x4], R13 ;  /* 0xfffffc0d18007388 */ /* 0x0005e20000000800 */
[----:B------:R-:W-:Y:S05]  /*5b40*/  @P0 BRA `(.L_x_68) ;  /* 0x0000000000bc0947 */ /* 0x000fea0003800000 */
[----:B------:R-:W1:Y:S02]  /*5b50*/  LDCU.64 UR8, c[0x0][0x398] ;  /* 0x00007300ff0877ac */ /* 0x000e640008000a00 */
[----:B-1----:R-:W-:-:S04]  /*5b60*/  LEA R10, P0, R3, UR8, 0x3 ;  /* 0x00000008030a7c11 */ /* 0x002fc8000f8018ff */
[----:B--2---:R-:W-:-:S05]  /*5b70*/  LEA.HI.X R11, R3, UR9, RZ, 0x3, P0 ;  /* 0x00000009030b7c11 */ /* 0x004fca00080f1cff */
[----:B------:R-:W2:Y:S01]  /*5b80*/  LDG.E.64 R8, desc[UR6][R10.64] ;  /* 0x000000060a087981 */ /* 0x000ea2000c1e1b00 */
[----:B------:R-:W-:Y:S02]  /*5b90*/  SHF.R.S32.HI R13, RZ, 0x1f, R15 ;  /* 0x0000001fff0d7819 */ /* 0x000fe4000001140f */
[----:B--2---:R-:W-:-:S05]  /*5ba0*/  IADD3 R8, P0, PT, -R15, R8, RZ ;  /* 0x000000080f087210 */ /* 0x004fca0007f1e1ff */
[----:B------:R-:W-:Y:S01]  /*5bb0*/  IMAD.X R9, R9, 0x1, ~R13, P0 ;  /* 0x0000000109097824 */ /* 0x000fe200000e0e0d */
[----:B------:R-:W-:Y:S01]  /*5bc0*/  ISETP.GE.AND P0, PT, R42, 0x1, PT ;  /* 0x000000012a00780c */ /* 0x000fe20003f06270 */
[----:B------:R-:W-:-:S03]  /*5bd0*/  IMAD.MOV.U32 R13, RZ, RZ, R0 ;  /* 0x000000ffff0d7224 */ /* 0x000fc600078e0000 */
[----:B------:R1:W-:Y:S09]  /*5be0*/  STS.64 [R19+0x6600], R8 ;  /* 0x0066000813007388 */ /* 0x0003f20000000a00 */
[----:B------:R-:W-:Y:S05]  /*5bf0*/  @!P0 BRA `(.L_x_69) ;  /* 0x00000000006c8947 */ /* 0x000fea0003800000 */
[----:B------:R-:W-:Y:S01]  /*5c00*/  BSSY B0, `(.L_x_70) ;  /* 0x0000019000007945 */ /* 0x000fe20003800000 */
[----:B------:R-:W-:Y:S02]  /*5c10*/  IMAD.MOV.U32 R6, RZ, RZ, -0x1 ;  /* 0xffffffffff067424 */ /* 0x000fe400078e00ff */
[----:B------:R-:W-:Y:S02]  /*5c20*/  IMAD.MOV.U32 R10, RZ, RZ, R42 ;  /* 0x000000ffff0a7224 */ /* 0x000fe400078e002a */
[----:B------:R-:W-:-:S07]  /*5c30*/  IMAD.MOV.U32 R13, RZ, RZ, R0 ;  /* 0x000000ffff0d7224 */ /* 0x000fce00078e0000 */
.L_x_74:
[----:B-1----:R-:W1:Y:S01]  /*5c40*/  LDC.64 R8, c[0x0][0x380] ;  /* 0x0000e000ff087b82 */ /* 0x002e620000000a00 */
[----:B------:R-:W-:Y:S01]  /*5c50*/  VIADD R17, R10, 0xffffffff ;  /* 0xffffffff0a117836 */ /* 0x000fe20000000000 */
[----:B------:R-:W-:Y:S03]  /*5c60*/  BSSY B2, `(.L_x_71) ;  /* 0x0000008000027945 */ /* 0x000fe60003800000 */
[----:B------:R-:W-:-:S04]  /*5c70*/  IMAD R11, R17, 0x100, R3 ;  /* 0x00000100110b7824 */ /* 0x000fc800078e0203 */
[----:B-1----:R-:W-:-:S07]  /*5c80*/  IMAD.WIDE R8, R11, 0x4, R8 ;  /* 0x000000040b087825 */ /* 0x002fce00078e0208 */
.L_x_72:
[----:B------:R-:W-:Y:S05]  /*5c90*/  YIELD ;  /* 0x0000000000007946 */ /* 0x000fea0003800000 */
[----:B------:R1:W-:Y:S06]  /*5ca0*/  MEMBAR.SC.CTA ;  /* 0x0000000000007992 */ /* 0x0003ec0000000000 */
[----:B-1----:R-:W2:Y:S02]  /*5cb0*/  LDG.E.STRONG.SYS R11, desc[UR6][R8.64] ;  /* 0x00000006080b7981 */ /* 0x002ea4000c1f5900 */
[----:B--2---:R-:W-:-:S13]  /*5cc0*/  ISETP.NE.AND P0, PT, R11, RZ, PT ;  /* 0x000000ff0b00720c */ /* 0x004fda0003f05270 */
[----:B------:R-:W-:Y:S05]  /*5cd0*/  @!P0 BRA `(.L_x_72) ;  /* 0xfffffffc00ec8947 */ /* 0x000fea000383ffff */
[----:B------:R-:W-:Y:S05]  /*5ce0*/  BSYNC B2 ;  /* 0x0000000000027941 */ /* 0x000fea0003800000 */
.L_x_71:
[----:B------:R-:W-:Y:S01]  /*5cf0*/  BSSY.RECONVERGENT B2, `(.L_x_73) ;  /* 0x0000006000027945 */ /* 0x000fe20003800200 */
[C---:B------:R-:W-:Y:S02]  /*5d00*/  ISETP.GT.AND P0, PT, R11.reuse, -0x1, PT ;  /* 0xffffffff0b00780c */ /* 0x040fe40003f04270 */
[----:B------:R-:W-:Y:S01]  /*5d10*/  LOP3.LUT R8, R11, 0x3fffffff, RZ, 0xc0, !PT ;  /* 0x3fffffff0b087812 */ /* 0x000fe200078ec0ff */
[----:B------:R-:W-:Y:S05]  /*5d20*/  WARPSYNC.EXCLUSIVE R6 ;  /* 0x0000000006007348 */ /* 0x000fea0003a00000 */
[----:B------:R-:W-:-:S05]  /*5d30*/  IMAD.IADD R13, R8, 0x1, R13 ;  /* 0x00000001080d7824 */ /* 0x000fca00078e020d */
[----:B------:R-:W-:-:S07]  /*5d40*/  VOTE.ANY R6, PT, P0 ;  /* 0x0000000000067806 */ /* 0x000fce00000e0100 */
[----:B------:R-:W-:Y:S05]  /*5d50*/  BSYNC.RECONVERGENT B2 ;  /* 0x0000000000027941 */ /* 0x000fea0003800200 */
.L_x_73:
[----:B------:R-:W-:Y:S01]  /*5d60*/  ISETP.GT.U32.AND P1, PT, R10, 0x1, PT ;  /* 0x000000010a00780c */ /* 0x000fe20003f24070 */
[----:B------:R-:W-:-:S12]  /*5d70*/  IMAD.MOV.U32 R10, RZ, RZ, R17 ;  /* 0x000000ffff0a7224 */ /* 0x000fd800078e0011 */
[----:B------:R-:W-:Y:S05]  /*5d80*/  @P0 BRA P1, `(.L_x_74) ;  /* 0xfffffffc00ac0947 */ /* 0x000fea000083ffff */
[----:B------:R-:W-:Y:S05]  /*5d90*/  BSYNC B0 ;  /* 0x0000000000007941 */ /* 0x000fea0003800000 */
.L_x_70:
[----:B------:R2:W3:Y:S02]  /*5da0*/  LDS.64 R8, [R19+0x6600] ;  /* 0x0066000013087984 */ /* 0x0004e40000000a00 */
.L_x_69:
[----:B------:R-:W4:Y:S01]  /*5db0*/  LDC.64 R10, c[0x0][0x380] ;  /* 0x0000e000ff0a7b82 */ /* 0x000f220000000a00 */
[C---:B------:R-:W-:Y:S01]  /*5dc0*/  IMAD.IADD R17, R13.reuse, 0x1, -R0 ;  /* 0x000000010d117824 */ /* 0x040fe200078e0a00 */
[----:B------:R-:W-:Y:S01]  /*5dd0*/  LOP3.LUT R13, R13, 0x80000000, RZ, 0xfc, !PT ;  /* 0x800000000d0d7812 */ /* 0x000fe200078efcff */
[----:B------:R-:W-:-:S03]  /*5de0*/  IMAD R21, R42, 0x100, R3 ;  /* 0x000001002a157824 */ /* 0x000fc600078e0203 */
[----:B-1-3--:R-:W-:-:S04]  /*5df0*/  IADD3 R8, P0, PT, R17, R8, RZ ;  /* 0x0000000811087210 */ /* 0x00afc80007f1e0ff */
[----:B------:R-:W-:-:S05]  /*5e00*/  LEA.HI.X.SX32 R9, R17, R9, 0x1, P0 ;  /* 0x0000000911097211 */ /* 0x000fca00000f0eff */
[----:B------:R1:W-:Y:S01]  /*5e10*/  STS.64 [R19+0x6600], R8 ;  /* 0x0066000813007388 */ /* 0x0003e20000000a00 */
[----:B----4-:R-:W-:-:S05]  /*5e20*/  IMAD.WIDE R10, R21, 0x4, R10 ;  /* 0x00000004150a7825 */ /* 0x010fca00078e020a */
[----:B------:R1:W-:Y:S02]  /*5e30*/  STG.E.STRONG.SYS desc[UR6][R10.64], R13 ;  /* 0x0000000d0a007986 */ /* 0x0003e4000c115906 */
.L_x_68:
[----:B------:R-:W-:Y:S05]  /*5e40*/  BSYNC B1 ;  /* 0x0000000000017941 */ /* 0x000fea0003800000 */
.L_x_67:
[----:B------:R-:W3:Y:S01]  /*5e50*/  LDC R23, c[0x0][0x3c0] ;  /* 0x0000f000ff177b82 */ /* 0x000ee20000000800 */
[----:B--2---:R-:W-:-:S07]  /*5e60*/  VIADD R6, R54, 0x1980 ;  /* 0x0000198036067836 */ /* 0x004fce0000000000 */
[----:B-1----:R-:W1:Y:S01]  /*5e70*/  LDC.64 R10, c[0x0][0x390] ;  /* 0x0000e400ff0a7b82 */ /* 0x002e620000000a00 */
[----:B---3--:R-:W-:Y:S02]  /*5e80*/  ISETP.GE.AND P0, PT, R6, R23, PT ;  /* 0x000000170600720c */ /* 0x008fe40003f06270 */
[----:B-1----:R-:W-:-:S04]  /*5e90*/  ISETP.EQ.U32.AND P1, PT, R10, RZ, PT ;  /* 0x000000ff0a00720c */ /* 0x002fc80003f22070 */
[----:B------:R-:W-:-:S04]  /*5ea0*/  ISETP.EQ.OR.EX P0, PT, R11, RZ, !P0, P1 ;  /* 0x000000ff0b00720c */ /* 0x000fc80004702710 */
[----:B------:R-:W-:-:S13]  /*5eb0*/  ISETP.GT.U32.OR P0, PT, R3, 0xff, P0 ;  /* 0x000000ff0300780c */ /* 0x000fda0000704470 */
[----:B------:R-:W-:Y:S05]  /*5ec0*/  @P0 BRA `(.L_x_75) ;  /* 0x0000000000200947 */ /* 0x000fea0003800000 */
[----:B------:R-:W1:Y:S01]  /*5ed0*/  LDS.64 R8, [R19+0x6600] ;  /* 0x0066000013087984 */ /* 0x000e620000000a00 */
[C---:B------:R-:W-:Y:S02]  /*5ee0*/  LEA R10, P2, R3.reuse, R10, 0x3 ;  /* 0x0000000a030a7211 */ /* 0x040fe400078418ff */
[--C-:B------:R-:W-:Y:S02]  /*5ef0*/  SHF.R.S32.HI R13, RZ, 0x1f, R0.reuse ;  /* 0x0000001fff0d7819 */ /* 0x100fe40000011400 */
[----:B------:R-:W-:Y:S02]  /*5f00*/  LEA.HI.X R11, R3, R11, RZ, 0x3, P2 ;  /* 0x0000000b030b7211 */ /* 0x000fe400010f1cff */
[----:B-1----:R-:W-:Y:S02]  /*5f10*/  IADD3 R8, P0, P1, R8, R15, R0 ;  /* 0x0000000f08087210 */ /* 0x002fe4000791e000 */
[----:B------:R-:W-:-:S04]  /*5f20*/  SHF.R.S32.HI R15, RZ, 0x1f, R15 ;  /* 0x0000001fff0f7819 */ /* 0x000fc8000001140f */
[----:B------:R-:W-:-:S05]  /*5f30*/  IADD3.X R9, PT, PT, R9, R15, R13, P0, P1 ;  /* 0x0000000f09097210 */ /* 0x000fca00007e240d */
[----:B------:R1:W-:Y:S02]  /*5f40*/  STG.E.64 desc[UR6][R10.64], R8 ;  /* 0x000000080a007986 */ /* 0x0003e4000c101b06 */
.L_x_75:
[----:B------:R-:W-:Y:S01]  /*5f50*/  ISETP.GT.AND P0, PT, R6, R23, PT ;  /* 0x000000170600720c */ /* 0x000fe20003f04270 */
[----:B------:R-:W-:Y:S05]  /*5f60*/  WARPSYNC.ALL ;  /* 0x0000000000007948 */ /* 0x000fea0003800000 */
[----:B------:R-:W-:Y:S01]  /*5f70*/  BAR.SYNC.DEFER_BLOCKING 0x0 ;  /* 0x0000000000007b1d */ /* 0x000fe20000010000 */
[----:B------:R-:W-:-:S06]  /*5f80*/  IMAD R22, R3, 0x4, R7 ;  /* 0x0000000403167824 */ /* 0x000fcc00078e0207 */
[----:B------:R-:W-:Y:S05]  /*5f90*/  @P0 BRA `(.L_x_76) ;  /* 0x0000000c003c0947 */ /* 0x000fea0003800000 */
[----:B------:R-:W2:Y:S01]  /*5fa0*/  LDS R0, [R22] ;  /* 0x0000000016007984 */ /* 0x000ea20000000800 */
[----:B------:R-:W2:Y:S01]  /*5fb0*/  LDCU UR5, c[0x0][0x3c4] ;  /* 0x00007880ff0577ac */ /* 0x000ea20008000800 */
[----:B------:R-:W3:Y:S01]  /*5fc0*/  LDCU.64 UR8, c[0x0][0x3a0] ;  /* 0x00007400ff0877ac */ /* 0x000ee20008000a00 */
[----:B--2---:R-:W-:Y:S02]  /*5fd0*/  SHF.R.U32.HI R6, RZ, UR5, R0 ;  /* 0x00000005ff067c19 */ /* 0x004fe40008011600 */
[----:B------:R-:W-:Y:S02]  /*5fe0*/  LOP3.LUT R15, R0, 0x80000000, RZ, 0x3c, !PT ;  /* 0x80000000000f7812 */ /* 0x000fe400078e3cff */
[----:B------:R-:W-:-:S05]  /*5ff0*/  LOP3.LUT R6, R6, UR4, RZ, 0x30, !PT ;  /* 0x0000000406067c12 */ /* 0x000fca000f8e30ff */
[----:B-1----:R-:W-:-:S06]  /*6000*/  IMAD R8, R6, 0x8, R7 ;  /* 0x0000000806087824 */ /* 0x002fcc00078e0207 */
[----:B------:R-:W1:Y:S02]  /*6010*/  LDS.64 R8, [R8+0x6600] ;  /* 0x0066000008087984 */ /* 0x000e640000000a00 */
[----:B-1----:R-:W-:-:S05]  /*6020*/  IADD3 R6, P1, PT, R8, R3, RZ ;  /* 0x0000000308067210 */ /* 0x002fca0007f3e0ff */
[----:B------:R-:W-:Y:S01]  /*6030*/  IMAD.X R9, RZ, RZ, R9, P1 ;  /* 0x000000ffff097224 */ /* 0x000fe200008e0609 */
[----:B---3--:R-:W-:-:S04]  /*6040*/  LEA R10, P1, R6, UR8, 0x2 ;  /* 0x00000008060a7c11 */ /* 0x008fc8000f8210ff */
[----:B------:R-:W-:-:S05]  /*6050*/  LEA.HI.X R11, R6, UR9, R9, 0x2, P1 ;  /* 0x00000009060b7c11 */ /* 0x000fca00088f1409 */
[----:B------:R-:W-:Y:S01]  /*6060*/  STG.E desc[UR6][R10.64], R15 ;  /* 0x0000000f0a007986 */ /* 0x000fe2000c101906 */
[----:B------:R-:W-:-:S03]  /*6070*/  NOP ;  /* 0x0000000000007918 */ /* 0x000fc60000000000 */
[----:B------:R-:W1:Y:S02]  /*6080*/  LDS R0, [R22+0x600] ;  /* 0x0006000016007984 */ /* 0x000e640000000800 */
[----:B-1----:R-:W-:Y:S02]  /*6090*/  SHF.R.U32.HI R6, RZ, UR5, R0 ;  /* 0x00000005ff067c19 */ /* 0x002fe40008011600 */
[----:B------:R-:W-:Y:S02]  /*60a0*/  LOP3.LUT R15, R0, 0x80000000, RZ, 0x3c, !PT ;  /* 0x80000000000f7812 */ /* 0x000fe400078e3cff */
[----:B------:R-:W-:-:S05]  /*60b0*/  LOP3.LUT R6, R6, UR4, RZ, 0x30, !PT ;  /* 0x0000000406067c12 */ /* 0x000fca000f8e30ff */
[----:B------:R-:W-:-:S06]  /*60c0*/  IMAD R8, R6, 0x8, R7 ;  /* 0x0000000806087824 */ /* 0x000fcc00078e0207 */
[----:B------:R-:W1:Y:S02]  /*60d0*/  LDS.64 R8, [R8+0x6600] ;  /* 0x0066000008087984 */ /* 0x000e640000000a00 */
[----:B-1----:R-:W-:-:S05]  /*60e0*/  IADD3 R6, P1, PT, R8, R3, RZ ;  /* 0x0000000308067210 */ /* 0x002fca0007f3e0ff */
[----:B------:R-:W-:Y:S01]  /*60f0*/  IMAD.X R9, RZ, RZ, R9, P1 ;  /* 0x000000ffff097224 */ /* 0x000fe200008e0609 */
[----:B------:R-:W-:-:S04]  /*6100*/  LEA R12, P1, R6, UR8, 0x2 ;  /* 0x00000008060c7c11 */ /* 0x000fc8000f8210ff */
        /* <DEDUP_REMOVED lines=163> */
[----:B------:R-:W-:-:S05]  /*6b40*/  IMAD R12, R6, 0x8, R7 ;  /* 0x00000008060c7824 */ /* 0x000fca00078e0207 */
        /* <DEDUP_REMOVED lines=17> */
[----:B------:R1:W-:Y:S01]  /*6c60*/  STG.E desc[UR6][R6.64+0x6000], R9 ;  /* 0x0060000906007986 */ /* 0x0003e2000c101906 */
[----:B------:R-:W-:Y:S01]  /*6c70*/  NOP ;  /* 0x0000000000007918 */ /* 0x000fe20000000000 */
[----:B------:R-:W-:Y:S05]  /*6c80*/  BRA `(.L_x_77) ;  /* 0x00000014000c7947 */ /* 0x000fea0003800000 */
.L_x_76:
[----:B-1----:R-:W-:Y:S01]  /*6c90*/  IMAD R9, R42, -0x1980, R23 ;  /* 0xffffe6802a097824 */ /* 0x002fe200078e0217 */
[----:B------:R-:W-:Y:S01]  /*6ca0*/  BSSY.RECONVERGENT B0, `(.L_x_78) ;  /* 0x000001b000007945 */ /* 0x000fe20003800200 */
[C---:B------:R-:W-:Y:S02]  /*6cb0*/  VIADD R0, R3.reuse, 0x180 ;  /* 0x0000018003007836 */ /* 0x040fe40000000000 */
[C---:B------:R-:W-:Y:S01]  /*6cc0*/  VIADD R6, R3.reuse, 0x300 ;  /* 0x0000030003067836 */ /* 0x040fe20000000000 */
[CC--:B------:R-:W-:Y:S01]  /*6cd0*/  ISETP.GE.AND P1, PT, R3.reuse, R9.reuse, PT ;  /* 0x000000090300720c */ /* 0x0c0fe20003f26270 */
[C---:B------:R-:W-:Y:S01]  /*6ce0*/  VIADD R8, R3.reuse, 0x480 ;  /* 0x0000048003087836 */ /* 0x040fe20000000000 */
[-C--:B------:R-:W-:Y:S01]  /*6cf0*/  ISETP.GE.AND P2, PT, R0, R9.reuse, PT ;  /* 0x000000090000720c */ /* 0x080fe20003f46270 */
[C---:B------:R-:W-:Y:S01]  /*6d00*/  VIADD R0, R3.reuse, 0x600 ;  /* 0x0000060003007836 */ /* 0x040fe20000000000 */
[-C--:B------:R-:W-:Y:S01]  /*6d10*/  ISETP.GE.AND P3, PT, R6, R9.reuse, PT ;  /* 0x000000090600720c */ /* 0x080fe20003f66270 */
[C---:B------:R-:W-:Y:S01]  /*6d20*/  VIADD R6, R3.reuse, 0x780 ;  /* 0x0000078003067836 */ /* 0x040fe20000000000 */
[-C--:B------:R-:W-:Y:S01]  /*6d30*/  ISETP.GE.AND P4, PT, R8, R9.reuse, PT ;  /* 0x000000090800720c */ /* 0x080fe20003f86270 */
[----:B------:R-:W-:Y:S01]  /*6d40*/  VIADD R8, R3, 0x900 ;  /* 0x0000090003087836 */ /* 0x000fe20000000000 */
[----:B------:R-:W-:-:S02]  /*6d50*/  ISETP.GE.AND P5, PT, R0, R9, PT ;  /* 0x000000090000720c */ /* 0x000fc40003fa6270 */
[----:B------:R-:W-:-:S03]  /*6d60*/  ISETP.GE.AND P6, PT, R6, R9, PT ;  /* 0x000000090600720c */ /* 0x000fc60003fc6270 */
[----:B------:R-:W-:Y:S10]  /*6d70*/  @P1 BRA `(.L_x_79) ;  /* 0x0000000000341947 */ /* 0x000ff40003800000 */
[----:B------:R-:W1:Y:S01]  /*6d80*/  LDS R0, [R22] ;  /* 0x0000000016007984 */ /* 0x000e620000000800 */
[----:B------:R-:W1:Y:S01]  /*6d90*/  LDCU UR5, c[0x0][0x3c4] ;  /* 0x00007880ff0577ac */ /* 0x000e620008000800 */
[----:B------:R-:W2:Y:S01]  /*6da0*/  LDCU.64 UR8, c[0x0][0x3a0] ;  /* 0x00007400ff0877ac */ /* 0x000ea20008000a00 */
[----:B-1----:R-:W-:Y:S02]  /*6db0*/  SHF.R.U32.HI R6, RZ, UR5, R0 ;  /* 0x00000005ff067c19 */ /* 0x002fe40008011600 */
[----:B------:R-:W-:Y:S02]  /*6dc0*/  LOP3.LUT R13, R0, 0x80000000, RZ, 0x3c, !PT ;  /* 0x80000000000d7812 */ /* 0x000fe400078e3cff */
[----:B------:R-:W-:-:S05]  /*6dd0*/  LOP3.LUT R6, R6, UR4, RZ, 0x30, !PT ;  /* 0x0000000406067c12 */ /* 0x000fca000f8e30ff */
[----:B------:R-:W-:-:S05]  /*6de0*/  IMAD R6, R6, 0x8, R7 ;  /* 0x0000000806067824 */ /* 0x000fca00078e0207 */
[----:B------:R-:W1:Y:S02]  /*6df0*/  LDS.64 R10, [R6+0x6600] ;  /* 0x00660000060a7984 */ /* 0x000e640000000a00 */
[----:B-1----:R-:W-:-:S05]  /*6e00*/  IADD3 R12, P1, PT, R10, R3, RZ ;  /* 0x000000030a0c7210 */ /* 0x002fca0007f3e0ff */
[----:B------:R-:W-:Y:S01]  /*6e10*/  IMAD.X R11, RZ, RZ, R11, P1 ;  /* 0x000000ffff0b7224 */ /* 0x000fe200008e060b */
[----:B--2---:R-:W-:-:S04]  /*6e20*/  LEA R10, P1, R12, UR8, 0x2 ;  /* 0x000000080c0a7c11 */ /* 0x004fc8000f8210ff */
[----:B------:R-:W-:-:S05]  /*6e30*/  LEA.HI.X R11, R12, UR9, R11, 0x2, P1 ;  /* 0x000000090c0b7c11 */ /* 0x000fca00088f140b */
[----:B------:R1:W-:Y:S04]  /*6e40*/  STG.E desc[UR6][R10.64], R13 ;  /* 0x0000000d0a007986 */ /* 0x0003e8000c101906 */
.L_x_79:
[----:B------:R-:W-:Y:S05]  /*6e50*/  BSYNC.RECONVERGENT B0 ;  /* 0x0000000000007941 */ /* 0x000fea0003800200 */
.L_x_78:
[----:B------:R-:W-:Y:S01]  /*6e60*/  NOP ;  /* 0x0000000000007918 */ /* 0x000fe20000000000 */
[----:B------:R-:W-:Y:S01]  /*6e70*/  BSSY.RECONVERGENT B0, `(.L_x_80) ;  /* 0x0000011000007945 */ /* 0x000fe20003800200 */
[----:B------:R-:W-:Y:S01]  /*6e80*/  ISETP.GE.AND P1, PT, R8, R9, PT ;  /* 0x000000090800720c */ /* 0x000fe20003f26270 */
[----:B------:R-:W-:Y:S02]  /*6e90*/  VIADD R8, R3, 0xa80 ;  /* 0x00000a8003087836 */ /* 0x000fe40000000000 */
[----:B------:R-:W-:Y:S10]  /*6ea0*/  @P2 BRA `(.L_x_81) ;  /* 0x0000000000342947 */ /* 0x000ff40003800000 */
[----:B------:R-:W2:Y:S01]  /*6eb0*/  LDS R0, [R22+0x600] ;  /* 0x0006000016007984 */ /* 0x000ea20000000800 */
[----:B------:R-:W2:Y:S01]  /*6ec0*/  LDCU UR5, c[0x0][0x3c4] ;  /* 0x00007880ff0577ac */ /* 0x000ea20008000800 */
[----:B------:R-:W3:Y:S01]  /*6ed0*/  LDCU.64 UR8, c[0x0][0x3a0] ;  /* 0x00007400ff0877ac */ /* 0x000ee20008000a00 */
[----:B--2---:R-:W-:Y:S02]  /*6ee0*/  SHF.R.U32.HI R6, RZ, UR5, R0 ;  /* 0x00000005ff067c19 */ /* 0x004fe40008011600 */
[----:B-1----:R-:W-:Y:S02]  /*6ef0*/  LOP3.LUT R13, R0, 0x80000000, RZ, 0x3c, !PT ;  /* 0x80000000000d7812 */ /* 0x002fe400078e3cff */
[----:B------:R-:W-:-:S05]  /*6f00*/  LOP3.LUT R6, R6, UR4, RZ, 0x30, !PT ;  /* 0x0000000406067c12 */ /* 0x000fca000f8e30ff */
[----:B------:R-:W-:-:S05]  /*6f10*/  IMAD R6, R6, 0x8, R7 ;  /* 0x0000000806067824 */ /* 0x000fca00078e0207 */
[----:B------:R-:W1:Y:S02]  /*6f20*/  LDS.64 R10, [R6+0x6600] ;  /* 0x00660000060a7984 */ /* 0x000e640000000a00 */
[----:B-1----:R-:W-:-:S05]  /*6f30*/  IADD3 R12, P2, PT, R10, R3, RZ ;  /* 0x000000030a0c7210 */ /* 0x002fca0007f5e0ff */
[----:B------:R-:W-:Y:S01]  /*6f40*/  IMAD.X R11, RZ, RZ, R11, P2 ;  /* 0x000000ffff0b7224 */ /* 0x000fe200010e060b */
[----:B---3--:R-:W-:-:S04]  /*6f50*/  LEA R10, P2, R12, UR8, 0x2 ;  /* 0x000000080c0a7c11 */ /* 0x008fc8000f8410ff */
[----:B------:R-:W-:-:S05]  /*6f60*/  LEA.HI.X R11, R12, UR9, R11, 0x2, P2 ;  /* 0x000000090c0b7c11 */ /* 0x000fca00090f140b */
[----:B------:R2:W-:Y:S04]  /*6f70*/  STG.E desc[UR6][R10.64+0x600], R13 ;  /* 0x0006000d0a007986 */ /* 0x0005e8000c101906 */
.L_x_81:
[----:B------:R-:W-:Y:S05]  /*6f80*/  BSYNC.RECONVERGENT B0 ;  /* 0x0000000000007941 */ /* 0x000fea0003800200 */
.L_x_80:
[----:B------:R-:W-:Y:S01]  /*6f90*/  NOP ;  /* 0x0000000000007918 */ /* 0x000fe20000000000 */
[----:B------:R-:W-:Y:S01]  /*6fa0*/  BSSY.RECONVERGENT B0, `(.L_x_82) ;  /* 0x0000011000007945 */ /* 0x000fe20003800200 */
[----:B------:R-:W-:Y:S02]  /*6fb0*/  ISETP.GE.AND P2, PT, R8, R9, PT ;  /* 0x000000090800720c */ /* 0x000fe40003f46270 */
[----:B------:R-:W-:Y:S01]  /*6fc0*/  LOP3.LUT R8, R3, 0xc00, RZ, 0xfc, !PT ;  /* 0x00000c0003087812 */ /* 0x000fe200078efcff */
[----:B------:R-:W-:Y:S10]  /*6fd0*/  @P3 BRA `(.L_x_83) ;  /* 0x0000000000343947 */ /* 0x000ff40003800000 */
[----:B------:R-:W3:Y:S01]  /*6fe0*/  LDS R0, [R22+0xc00] ;  /* 0x000c000016007984 */ /* 0x000ee20000000800 */
[----:B------:R-:W3:Y:S01]  /*6ff0*/  LDCU UR5, c[0x0][0x3c4] ;  /* 0x00007880ff0577ac */ /* 0x000ee20008000800 */
[----:B------:R-:W4:Y:S01]  /*7000*/  LDCU.64 UR8, c[0x0][0x3a0] ;  /* 0x00007400ff0877ac */ /* 0x000f220008000a00 */
[----:B---3--:R-:W-:Y:S02]  /*7010*/  SHF.R.U32.HI R6, RZ, UR5, R0 ;  /* 0x00000005ff067c19 */ /* 0x008fe40008011600 */
[----:B-12---:R-:W-:Y:S02]  /*7020*/  LOP3.LUT R13, R0, 0x80000000, RZ, 0x3c, !PT ;  /* 0x80000000000d7812 */ /* 0x006fe400078e3cff */
[----:B------:R-:W-:-:S05]  /*7030*/  LOP3.LUT R6, R6, UR4, RZ, 0x30, !PT ;  /* 0x0000000406067c12 */ /* 0x000fca000f8e30ff */
[----:B------:R-:W-:-:S05]  /*7040*/  IMAD R6, R6, 0x8, R7 ;  /* 0x0000000806067824 */ /* 0x000fca00078e0207 */
[----:B------:R-:W1:Y:S02]  /*7050*/  LDS.64 R10, [R6+0x6600] ;  /* 0x00660000060a7984 */ /* 0x000e640000000a00 */
[----:B-1----:R-:W-:-:S05]  /*7060*/  IADD3 R12, P3, PT, R10, R3, RZ ;  /* 0x000000030a0c7210 */ /* 0x002fca0007f7e0ff */
[----:B------:R-:W-:Y:S01]  /*7070*/  IMAD.X R11, RZ, RZ, R11, P3 ;  /* 0x000000ffff0b7224 */ /* 0x000fe200018e060b */
[----:B----4-:R-:W-:-:S04]  /*7080*/  LEA R10, P3, R12, UR8, 0x2 ;  /* 0x000000080c0a7c11 */ /* 0x010fc8000f8610ff */
[----:B------:R-:W-:-:S05]  /*7090*/  LEA.HI.X R11, R12, UR9, R11, 0x2, P3 ;  /* 0x000000090c0b7c11 */ /* 0x000fca00098f140b */
[----:B------:R3:W-:Y:S04]  /*70a0*/  STG.E desc[UR6][R10.64+0xc00], R13 ;  /* 0x000c000d0a007986 */ /* 0x0007e8000c101906 */
.L_x_83:
[----:B------:R-:W-:Y:S05]  /*70b0*/  BSYNC.RECONVERGENT B0 ;  /* 0x0000000000007941 */ /* 0x000fea0003800200 */
.L_x_82:
[----:B------:R-:W-:Y:S01]  /*70c0*/  NOP ;  /* 0x0000000000007918 */ /* 0x000fe20000000000 */
[----:B------:R-:W-:Y:S01]  /*70d0*/  BSSY.RECONVERGENT B0, `(.L_x_84) ;  /* 0x0000011000007945 */ /* 0x000fe20003800200 */
[----:B------:R-:W-:Y:S01]  /*70e0*/  ISETP.GE.AND P3, PT, R8, R9, PT ;  /* 0x000000090800720c */ /* 0x000fe20003f66270 */
[----:B------:R-:W-:Y:S02]  /*70f0*/  VIADD R8, R3, 0xd80 ;  /* 0x00000d8003087836 */ /* 0x000fe40000000000 */
[----:B------:R-:W-:Y:S10]  /*7100*/  @P4 BRA `(.L_x_85) ;  /* 0x0000000000344947 */ /* 0x000ff40003800000 */
[----:B------:R-:W4:Y:S01]  /*7110*/  LDS R0, [R22+0x1200] ;  /* 0x0012000016007984 */ /* 0x000f220000000800 */
[----:B------:R-:W4:Y:S01]  /*7120*/  LDCU UR5, c[0x0][0x3c4] ;  /* 0x00007880ff0577ac */ /* 0x000f220008000800 */
[----:B------:R-:W5:Y:S01]  /*7130*/  LDCU.64 UR8, c[0x0][0x3a0] ;  /* 0x00007400ff0877ac */ /* 0x000f620008000a00 */
[----:B----4-:R-:W-:Y:S02]  /*7140*/  SHF.R.U32.HI R6, RZ, UR5, R0 ;  /* 0x00000005ff067c19 */ /* 0x010fe40008011600 */
[----:B-123--:R-:W-:Y:S02]  /*7150*/  LOP3.LUT R13, R0, 0x80000000, RZ, 0x3c, !PT ;  /* 0x80000000000d7812 */ /* 0x00efe400078e3cff */
[----:B------:R-:W-:-:S05]  /*7160*/  LOP3.LUT R6, R6, UR4, RZ, 0x30, !PT ;  /* 0x0000000406067c12 */ /* 0x000fca000f8e30ff */
[----:B------:R-:W-:-:S05]  /*7170*/  IMAD R6, R6, 0x8, R7 ;  /* 0x0000000806067824 */ /* 0x000fca00078e0207 */
[----:B------:R-:W1:Y:S02]  /*7180*/  LDS.64 R10, [R6+0x6600] ;  /* 0x00660000060a7984 */ /* 0x000e640000000a00 */
[----:B-1----:R-:W-:-:S05]  /*7190*/  IADD3 R12, P4, PT, R10, R3, RZ ;  /* 0x000000030a0c7210 */ /* 0x002fca0007f9e0ff */
[----:B------:R-:W-:Y:S01]  /*71a0*/  IMAD.X R11, RZ, RZ, R11, P4 ;  /* 0x000000ffff0b7224 */ /* 0x000fe200020e060b */
[----:B-----5:R-:W-:-:S04]  /*71b0*/  LEA R10, P4, R12, UR8, 0x2 ;  /* 0x000000080c0a7c11 */ /* 0x020fc8000f8810ff */
[----:B------:R-:W-:-:S05]  /*71c0*/  LEA.HI.X R11, R12, UR9, R11, 0x2, P4 ;  /* 0x000000090c0b7c11 */ /* 0x000fca000a0f140b */
[----:B------:R4:W-:Y:S04]  /*71d0*/  STG.E desc[UR6][R10.64+0x1200], R13 ;  /* 0x0012000d0a007986 */ /* 0x0009e8000c101906 */
.L_x_85:
[----:B------:R-:W-:Y:S05]  /*71e0*/  BSYNC.RECONVERGENT B0 ;  /* 0x0000000000007941 */ /* 0x000fea0003800200 */
.L_x_84:
[----:B------:R-:W-:Y:S01]  /*71f0*/  NOP ;  /* 0x0000000000007918 */ /* 0x000fe20000000000 */
[----:B------:R-:W-:Y:S01]  /*7200*/  BSSY.RECONVERGENT B0, `(.L_x_86) ;  /* 0x0000011000007945 */ /* 0x000fe20003800200 */
[----:B------:R-:W-:Y:S01]  /*7210*/  ISETP.GE.AND P4, PT, R8, R9, PT ;  /* 0x000000090800720c */ /* 0x000fe20003f86270 */
[----:B------:R-:W-:Y:S02]  /*7220*/  VIADD R8, R3, 0xf00 ;  /* 0x00000f0003087836 */ /* 0x000fe40000000000 */
[----:B------:R-:W-:Y:S10]  /*7230*/  @P5 BRA `(.L_x_87) ;  /* 0x0000000000345947 */ /* 0x000ff40003800000 */
[----:B------:R-:W5:Y:S01]  /*7240*/  LDS R0, [R22+0x1800] ;  /* 0x0018000016007984 */ /* 0x000f620000000800 */
[----:B------:R-:W5:Y:S01]  /*7250*/  LDCU UR5, c[0x0][0x3c4] ;  /* 0x00007880ff0577ac */ /* 0x000f620008000800 */
[----:B------:R-:W0:Y:S01]  /*7260*/  LDCU.64 UR8, c[0x0][0x3a0] ;  /* 0x00007400ff0877ac */ /* 0x000e220008000a00 */
[----:B-----5:R-:W-:Y:S02]  /*7270*/  SHF.R.U32.HI R6, RZ, UR5, R0 ;  /* 0x00000005ff067c19 */ /* 0x020fe40008011600 */
[----:B-1234-:R-:W-:Y:S02]  /*7280*/  LOP3.LUT R13, R0, 0x80000000, RZ, 0x3c, !PT ;  /* 0x80000000000d7812 */ /* 0x01efe400078e3cff */
[----:B------:R-:W-:-:S05]  /*7290*/  LOP3.LUT R6, R6, UR4, RZ, 0x30, !PT ;  /* 0x0000000406067c12 */ /* 0x000fca000f8e30ff */
[----:B------:R-:W-:-:S05]  /*72a0*/  IMAD R6, R6, 0x8, R7 ;  /* 0x0000000806067824 */ /* 0x000fca00078e0207 */
[----:B------:R-:W1:Y:S02]  /*72b0*/  LDS.64 R10, [R6+0x6600] ;  /* 0x00660000060a7984 */ /* 0x000e640000000a00 */
[----:B-1----:R-:W-:-:S05]  /*72c0*/  IADD3 R12, P5, PT, R10, R3, RZ ;  /* 0x000000030a0c7210 */ /* 0x002fca0007fbe0ff */
[----:B------:R-:W-:Y:S01]  /*72d0*/  IMAD.X R11, RZ, RZ, R11, P5 ;  /* 0x000000ffff0b7224 */ /* 0x000fe200028e060b */
[----:B0-----:R-:W-:-:S04]  /*72e0*/  LEA R10, P5, R12, UR8, 0x2 ;  /* 0x000000080c0a7c11 */ /* 0x001fc8000f8a10ff */
[----:B------:R-:W-:-:S05]  /*72f0*/  LEA.HI.X R11, R12, UR9, R11, 0x2, P5 ;  /* 0x000000090c0b7c11 */ /* 0x000fca000a8f140b */
[----:B------:R0:W-:Y:S04]  /*7300*/  STG.E desc[UR6][R10.64+0x1800], R13 ;  /* 0x0018000d0a007986 */ /* 0x0001e8000c101906 */
.L_x_87:
[----:B------:R-:W-:Y:S05]  /*7310*/  BSYNC.RECONVERGENT B0 ;  /* 0x0000000000007941 */ /* 0x000fea0003800200 */
.L_x_86:
        /* <DEDUP_REMOVED lines=9> */
[----:B01234-:R-:W-:Y:S02]  /*73b0*/  LOP3.LUT R13, R0, 0x80000000, RZ, 0x3c, !PT ;  /* 0x80000000000d7812 */ /* 0x01ffe400078e3cff */
[----:B------:R-:W-:-:S05]  /*73c0*/  LOP3.LUT R6, R6, UR4, RZ, 0x30, !PT ;  /* 0x0000000406067c12 */ /* 0x000fca000f8e30ff */
[----:B------:R-:W-:-:S05]  /*73d0*/  IMAD R6, R6, 0x8, R7 ;  /* 0x0000000806067824 */ /* 0x000fca00078e0207 */
[----:B------:R-:W0:Y:S02]  /*73e0*/  LDS.64 R10, [R6+0x6600] ;  /* 0x00660000060a7984 */ /* 0x000e240000000a00 */
[----:B0-----:R-:W-:-:S05]  /*73f0*/  IADD3 R12, P6, PT, R10, R3, RZ ;  /* 0x000000030a0c7210 */ /* 0x001fca0007fde0ff */
[----:B------:R-:W-:Y:S01]  /*7400*/  IMAD.X R11, RZ, RZ, R11, P6 ;  /* 0x000000ffff0b7224 */ /* 0x000fe200030e060b */
[----:B------:R-:W-:-:S04]  /*7410*/  LEA R10, P6, R12, UR8, 0x2 ;  /* 0x000000080c0a7c11 */ /* 0x000fc8000f8c10ff */
[----:B------:R-:W-:-:S05]  /*7420*/  LEA.HI.X R11, R12, UR9, R11, 0x2, P6 ;  /* 0x000000090c0b7c11 */ /* 0x000fca000b0f140b */
[----:B------:R0:W-:Y:S04]  /*7430*/  STG.E desc[UR6][R10.64+0x1e00], R13 ;  /* 0x001e000d0a007986 */ /* 0x0001e8000c101906 */
.L_x_89:
[----:B------:R-:W-:Y:S05]  /*7440*/  BSYNC.RECONVERGENT B0 ;  /* 0x0000000000007941 */ /* 0x000fea0003800200 */
.L_x_88:
        /* <DEDUP_REMOVED lines=18> */
.L_x_91:
[----:B------:R-:W-:Y:S05]  /*7570*/  BSYNC.RECONVERGENT B0 ;  /* 0x0000000000007941 */ /* 0x000fea0003800200 */
.L_x_90:
        /* <DEDUP_REMOVED lines=18> */
.L_x_93:
[----:B------:R-:W-:Y:S05]  /*76a0*/  BSYNC.RECONVERGENT B0 ;  /* 0x0000000000007941 */ /* 0x000fea0003800200 */
.L_x_92:
        /* <DEDUP_REMOVED lines=18> */
.L_x_95:
[----:B------:R-:W-:Y:S05]  /*77d0*/  BSYNC.RECONVERGENT B0 ;  /* 0x0000000000007941 */ /* 0x000fea0003800200 */
.L_x_94:
        /* <DEDUP_REMOVED lines=18> */
.L_x_97:
[----:B------:R-:W-:Y:S05]  /*7900*/  BSYNC.RECONVERGENT B0 ;  /* 0x0000000000007941 */ /* 0x000fea0003800200 */
.L_x_96:
[----:B------:R-:W-:Y:S01]  /*7910*/  NOP ;  /* 0x0000000000007918 */ /* 0x000fe20000000000 */
[----:B------:R-:W-:Y:S01]  /*7920*/  BSSY.RECONVERGENT B0, `(.L_x_98) ;  /* 0x0000011000007945 */ /* 0x000fe20003800200 */
[----:B------:R-:W-:Y:S02]  /*7930*/  ISETP.GE.AND P4, PT, R8, R9, PT ;  /* 0x000000090800720c */ /* 0x000fe40003f86270 */
[----:B------:R-:W-:Y:S01]  /*7940*/  LOP3.LUT R8, R3, 0x1800, RZ, 0xfc, !PT ;  /* 0x0000180003087812 */ /* 0x000fe200078efcff */
        /* <DEDUP_REMOVED lines=14> */
.L_x_99:
[----:B------:R-:W-:Y:S05]  /*7a30*/  BSYNC.RECONVERGENT B0 ;  /* 0x0000000000007941 */ /* 0x000fea0003800200 */
.L_x_98:
[----:B------:R-:W-:Y:S01]  /*7a40*/  NOP ;  /* 0x0000000000007918 */ /* 0x000fe20000000000 */
[----:B------:R-:W-:Y:S01]  /*7a50*/  BSSY.RECONVERGENT B0, `(.L_x_100) ;  /* 0x0000010000007945 */ /* 0x000fe20003800200 */
[----:B------:R-:W-:-:S03]  /*7a60*/  ISETP.GE.AND P5, PT, R8, R9, PT ;  /* 0x000000090800720c */ /* 0x000fc60003fa6270 */
        /* <DEDUP_REMOVED lines=14> */
.L_x_101:
[----:B------:R-:W-:Y:S05]  /*7b50*/  BSYNC.RECONVERGENT B0 ;  /* 0x0000000000007941 */ /* 0x000fea0003800200 */
.L_x_100:
[----:B------:R-:W-:Y:S01]  /*7b60*/  NOP ;  /* 0x0000000000007918 */ /* 0x000fe20000000000 */
[----:B------:R-:W-:Y:S04]  /*7b70*/  BSSY.RECONVERGENT B0, `(.L_x_102) ;  /* 0x000000f000007945 */ /* 0x000fe80003800200 */
[----:B------:R-:W-:Y:S05]  /*7b80*/  @P1 BRA `(.L_x_103) ;  /* 0x0000000000341947 */ /* 0x000fea0003800000 */
        /* <DEDUP_REMOVED lines=13> */
.L_x_103:
[----:B------:R-:W-:Y:S05]  /*7c60*/  BSYNC.RECONVERGENT B0 ;  /* 0x0000000000007941 */ /* 0x000fea0003800200 */
.L_x_102:
        /* <DEDUP_REMOVED lines=16> */
.L_x_105:
[----:B------:R-:W-:Y:S05]  /*7d70*/  BSYNC.RECONVERGENT B0 ;  /* 0x0000000000007941 */ /* 0x000fea0003800200 */
.L_x_104:
        /* <DEDUP_REMOVED lines=16> */
.L_x_107:
[----:B------:R-:W-:Y:S05]  /*7e80*/  BSYNC.RECONVERGENT B0 ;  /* 0x0000000000007941 */ /* 0x000fea0003800200 */
.L_x_106:
        /* <DEDUP_REMOVED lines=16> */
.L_x_109:
[----:B------:R-:W-:Y:S05]  /*7f90*/  BSYNC.RECONVERGENT B0 ;  /* 0x0000000000007941 */ /* 0x000fea0003800200 */
.L_x_108:
[----:B------:R-:W-:Y:S01]  /*7fa0*/  NOP ;  /* 0x0000000000007918 */ /* 0x000fe20000000000 */
[----:B------:R-:W-:Y:S04]  /*7fb0*/  BSSY.RECONVERGENT B0, `(.L_x_110) ;  /* 0x000000f000007945 */ /* 0x000fe80003800200 */
[----:B------:R-:W-:Y:S05]  /*7fc0*/  @P5 BRA `(.L_x_111) ;  /* 0x0000000000345947 */ /* 0x000fea0003800000 */
[----:B------:R-:W5:Y:S01]  /*7fd0*/  LDS R0, [R22+0x6000] ;  /* 0x0060000016007984 */ /* 0x000f620000000800 */
[----:B------:R-:W5:Y:S01]  /*7fe0*/  LDCU UR5, c[0x0][0x3c4] ;  /* 0x00007880ff0577ac */ /* 0x000f620008000800 */
[----:B------:R-:W1:Y:S01]  /*7ff0*/  LDCU.64 UR8, c[0x0][0x3a0] ;  /* 0x00007400ff0877ac */ /* 0x000e620008000a00 */
[----:B-----5:R-:W-:-:S04]  /*8000*/  SHF.R.U32.HI R6, RZ, UR5, R0 ;  /* 0x00000005ff067c19 */ /* 0x020fc80008011600 */
[----:B------:R-:W-:-:S05]  /*8010*/  LOP3.LUT R6, R6, UR4, RZ, 0x30, !PT ;  /* 0x0000000406067c12 */ /* 0x000fca000f8e30ff */
[----:B0-----:R-:W-:-:S05]  /*8020*/  IMAD R8, R6, 0x8, R7 ;  /* 0x0000000806087824 */ /* 0x001fca00078e0207 */
[----:B------:R-:W0:Y:S02]  /*8030*/  LDS.64 R6, [R8+0x6600] ;  /* 0x0066000008067984 */ /* 0x000e240000000a00 */
[----:B0-----:R-:W-:-:S05]  /*8040*/  IADD3 R9, P1, PT, R6, R3, RZ ;  /* 0x0000000306097210 */ /* 0x001fca0007f3e0ff */
[----:B-1234-:R-:W-:Y:S01]  /*8050*/  IMAD.X R10, RZ, RZ, R7, P1 ;  /* 0x000000ffff0a7224 */ /* 0x01efe200008e0607 */
[----:B------:R-:W-:-:S04]  /*8060*/  LEA R6, P1, R9, UR8, 0x2 ;  /* 0x0000000809067c11 */ /* 0x000fc8000f8210ff */
[----:B------:R-:W-:Y:S02]  /*8070*/  LEA.HI.X R7, R9, UR9, R10, 0x2, P1 ;  /* 0x0000000909077c11 */ /* 0x000fe400088f140a */
[----:B------:R-:W-:-:S05]  /*8080*/  LOP3.LUT R9, R0, 0x80000000, RZ, 0x3c, !PT ;  /* 0x8000000000097812 */ /* 0x000fca00078e3cff */
[----:B------:R0:W-:Y:S02]  /*8090*/  STG.E desc[UR6][R6.64+0x6000], R9 ;  /* 0x0060000906007986 */ /* 0x0001e4000c101906 */
.L_x_111:
[----:B------:R-:W-:Y:S05]  /*80a0*/  BSYNC.RECONVERGENT B0 ;  /* 0x0000000000007941 */ /* 0x000fea0003800200 */
.L_x_110:
[----:B------:R-:W-:Y:S01]  /*80b0*/  NOP ;  /* 0x0000000000007918 */ /* 0x000fe20000000000 */
.L_x_77:
[----:B------:R-:W5:Y:S01]  /*80c0*/  LDS R0, [R22] ;  /* 0x0000000016007984 */ /* 0x000f620000000800 */
[----:B------:R-:W5:Y:S03]  /*80d0*/  LDCU UR5, c[0x0][0x3c4] ;  /* 0x00007880ff0577ac */ /* 0x000f660008000800 */
[----:B01----:R-:W0:Y:S04]  /*80e0*/  LDS R6, [R22+0x600] ;  /* 0x0006000016067984 */ /* 0x003e280000000800 */
[----:B------:R-:W1:Y:S04]  /*80f0*/  LDS R7, [R22+0xc00] ;  /* 0x000c000016077984 */ /* 0x000e680000000800 */
[----:B------:R-:W1:Y:S04]  /*8100*/  LDS R8, [R22+0x1200] ;  /* 0x0012000016087984 */ /* 0x000e680000000800 */
[----:B------:R-:W1:Y:S04]  /*8110*/  LDS R9, [R22+0x1800] ;  /* 0x0018000016097984 */ /* 0x000e680000000800 */
[----:B--234-:R-:W2:Y:S04]  /*8120*/  LDS R10, [R22+0x1e00] ;  /* 0x001e0000160a7984 */ /* 0x01cea80000000800 */
[----:B------:R-:W3:Y:S04]  /*8130*/  LDS R11, [R22+0x2400] ;  /* 0x00240000160b7984 */ /* 0x000ee80000000800 */
[----:B------:R-:W4:Y:S04]  /*8140*/  LDS R12, [R22+0x2a00] ;  /* 0x002a0000160c7984 */ /* 0x000f280000000800 */
[----:B------:R-:W4:Y:S04]  /*8150*/  LDS R13, [R22+0x3000] ;  /* 0x00300000160d7984 */ /* 0x000f280000000800 */
[----:B------:R-:W4:Y:S04]  /*8160*/  LDS R14, [R22+0x3600] ;  /* 0x00360000160e7984 */ /* 0x000f280000000800 */
[----:B------:R-:W4:Y:S01]  /*8170*/  LDS R15, [R22+0x3c00] ;  /* 0x003c0000160f7984 */ /* 0x000f220000000800 */
[----:B-----5:R-:W-:-:S03]  /*8180*/  SHF.R.U32.HI R0, RZ, UR5, R0 ;  /* 0x00000005ff007c19 */ /* 0x020fc60008011600 */
[----:B------:R-:W5:Y:S01]  /*8190*/  LDS R16, [R22+0x4200] ;  /* 0x0042000016107984 */ /* 0x000f620000000800 */
[----:B0-----:R-:W-:-:S03]  /*81a0*/  SHF.R.U32.HI R6, RZ, UR5, R6 ;  /* 0x00000005ff067c19 */ /* 0x001fc60008011606 */
[----:B------:R-:W0:Y:S01]  /*81b0*/  LDS R17, [R22+0x4800] ;  /* 0x0048000016117984 */ /* 0x000e220000000800 */
[----:B-1----:R-:W-:-:S03]  /*81c0*/  SHF.R.U32.HI R7, RZ, UR5, R7 ;  /* 0x00000005ff077c19 */ /* 0x002fc60008011607 */
[----:B------:R-:W1:Y:S01]  /*81d0*/  LDS R18, [R22+0x4e00] ;  /* 0x004e000016127984 */ /* 0x000e620000000800 */
[----:B------:R-:W-:-:S03]  /*81e0*/  SHF.R.U32.HI R8, RZ, UR5, R8 ;  /* 0x00000005ff087c19 */ /* 0x000fc60008011608 */
[----:B------:R-:W1:Y:S01]  /*81f0*/  LDS R19, [R22+0x5400] ;  /* 0x0054000016137984 */ /* 0x000e620000000800 */
[----:B------:R-:W-:-:S03]  /*8200*/  SHF.R.U32.HI R9, RZ, UR5, R9 ;  /* 0x00000005ff097c19 */ /* 0x000fc60008011609 */
[----:B------:R-:W1:Y:S01]  /*8210*/  LDS R20, [R22+0x5a00] ;  /* 0x005a000016147984 */ /* 0x000e620000000800 */
[----:B--2---:R-:W-:-:S03]  /*8220*/  SHF.R.U32.HI R10, RZ, UR5, R10 ;  /* 0x00000005ff0a7c19 */ /* 0x004fc6000801160a */
[----:B------:R-:W2:Y:S01]  /*8230*/  LDS R21, [R22+0x6000] ;  /* 0x0060000016157984 */ /* 0x000ea20000000800 */
[----:B---3--:R-:W-:Y:S02]  /*8240*/  SHF.R.U32.HI R11, RZ, UR5, R11 ;  /* 0x00000005ff0b7c19 */ /* 0x008fe4000801160b */
[----:B----4-:R-:W-:Y:S02]  /*8250*/  SHF.R.U32.HI R12, RZ, UR5, R12 ;  /* 0x00000005ff0c7c19 */ /* 0x010fe4000801160c */
[----:B------:R-:W-:Y:S02]  /*8260*/  SHF.R.U32.HI R13, RZ, UR5, R13 ;  /* 0x00000005ff0d7c19 */ /* 0x000fe4000801160d */
[----:B------:R-:W-:Y:S02]  /*8270*/  SHF.R.U32.HI R43, RZ, UR5, R14 ;  /* 0x00000005ff2b7c19 */ /* 0x000fe4000801160e */
[----:B------:R-:W-:Y:S02]  /*8280*/  LOP3.LUT R14, R12, UR4, RZ, 0x30, !PT ;  /* 0x000000040c0e7c12 */ /* 0x000fe4000f8e30ff */
[----:B------:R-:W-:-:S02]  /*8290*/  SHF.R.U32.HI R44, RZ, UR5, R15 ;  /* 0x00000005ff2c7c19 */ /* 0x000fc4000801160f */
[----:B------:R-:W-:Y:S02]  /*82a0*/  LOP3.LUT R15, R11, UR4, RZ, 0x30, !PT ;  /* 0x000000040b0f7c12 */ /* 0x000fe4000f8e30ff */
[----:B-----5:R-:W-:Y:S02]  /*82b0*/  SHF.R.U32.HI R45, RZ, UR5, R16 ;  /* 0x00000005ff2d7c19 */ /* 0x020fe40008011610 */
[----:B------:R-:W-:Y:S02]  /*82c0*/  LOP3.LUT R16, R10, UR4, RZ, 0x30, !PT ;  /* 0x000000040a107c12 */ /* 0x000fe4000f8e30ff */
[----:B0-----:R-:W-:Y:S02]  /*82d0*/  SHF.R.U32.HI R46, RZ, UR5, R17 ;  /* 0x00000005ff2e7c19 */ /* 0x001fe40008011611 */
[----:B------:R-:W-:Y:S02]  /*82e0*/  LOP3.LUT R17, R9, UR4, RZ, 0x30, !PT ;  /* 0x0000000409117c12 */ /* 0x000fe4000f8e30ff */
[----:B-1----:R-:W-:-:S02]  /*82f0*/  SHF.R.U32.HI R47, RZ, UR5, R18 ;  /* 0x00000005ff2f7c19 */ /* 0x002fc40008011612 */
[----:B------:R-:W-:Y:S02]  /*8300*/  LOP3.LUT R18, R8, UR4, RZ, 0x30, !PT ;  /* 0x0000000408127c12 */ /* 0x000fe4000f8e30ff */
[----:B------:R-:W-:Y:S02]  /*8310*/  SHF.R.U32.HI R48, RZ, UR5, R19 ;  /* 0x00000005ff307c19 */ /* 0x000fe40008011613 */
[----:B------:R-:W-:Y:S02]  /*8320*/  LOP3.LUT R19, R7, UR4, RZ, 0x30, !PT ;  /* 0x0000000407137c12 */ /* 0x000fe4000f8e30ff */
[----:B------:R-:W-:Y:S02]  /*8330*/  SHF.R.U32.HI R49, RZ, UR5, R20 ;  /* 0x00000005ff317c19 */ /* 0x000fe40008011614 */
[----:B------:R-:W-:Y:S02]  /*8340*/  LOP3.LUT R20, R6, UR4, RZ, 0x30, !PT ;  /* 0x0000000406147c12 */ /* 0x000fe4000f8e30ff */
[----:B--2---:R-:W-:-:S02]  /*8350*/  SHF.R.U32.HI R50, RZ, UR5, R21 ;  /* 0x00000005ff327c19 */ /* 0x004fc40008011615 */
[----:B------:R-:W-:Y:S02]  /*8360*/  LOP3.LUT R21, R0, UR4, RZ, 0x30, !PT ;  /* 0x0000000400157c12 */ /* 0x000fe4000f8e30ff */
[----:B------:R-:W-:Y:S02]  /*8370*/  LOP3.LUT R13, R13, UR4, RZ, 0x30, !PT ;  /* 0x000000040d0d7c12 */ /* 0x000fe4000f8e30ff */
[----:B------:R-:W-:Y:S02]  /*8380*/  LOP3.LUT R12, R43, UR4, RZ, 0x30, !PT ;  /* 0x000000042b0c7c12 */ /* 0x000fe4000f8e30ff */
[----:B------:R-:W-:Y:S02]  /*8390*/  LOP3.LUT R11, R44, UR4, RZ, 0x30, !PT ;  /* 0x000000042c0b7c12 */ /* 0x000fe4000f8e30ff */
[----:B------:R-:W-:Y:S02]  /*83a0*/  LOP3.LUT R10, R45, UR4, RZ, 0x30, !PT ;  /* 0x000000042d0a7c12 */ /* 0x000fe4000f8e30ff */
[----:B------:R-:W-:-:S02]  /*83b0*/  LOP3.LUT R9, R46, UR4, RZ, 0x30, !PT ;  /* 0x000000042e097c12 */ /* 0x000fc4000f8e30ff */
[----:B------:R-:W-:Y:S02]  /*83c0*/  LOP3.LUT R8, R47, UR4, RZ, 0x30, !PT ;  /* 0x000000042f087c12 */ /* 0x000fe4000f8e30ff */
[----:B------:R-:W-:Y:S02]  /*83d0*/  LOP3.LUT R7, R48, UR4, RZ, 0x30, !PT ;  /* 0x0000000430077c12 */ /* 0x000fe4000f8e30ff */
[----:B------:R-:W-:Y:S02]  /*83e0*/  LOP3.LUT R6, R49, UR4, RZ, 0x30, !PT ;  /* 0x0000000431067c12 */ /* 0x000fe4000f8e30ff */
[----:B------:R-:W-:Y:S01]  /*83f0*/  LOP3.LUT R0, R50, UR4, RZ, 0x30, !PT ;  /* 0x0000000432007c12 */ /* 0x000fe2000f8e30ff */
[----:B------:R-:W-:Y:S06]  /*8400*/  @P0 BRA `(.L_x_112) ;  /* 0x0000000000640947 */ /* 0x000fec0003800000 */
[----:B------:R-:W0:Y:S01]  /*8410*/  LDCU.64 UR4, c[0x0][0x3b8] ;  /* 0x00007700ff0477ac */ /* 0x000e220008000a00 */
[----:B------:R-:W-:Y:S01]  /*8420*/  IMAD R5, R42, 0x1980, RZ ;  /* 0x000019802a057824 */ /* 0x000fe200078e02ff */
[----:B------:R-:W-:-:S04]  /*8430*/  LOP3.LUT R2, R41, 0x1f, R3, 0xf8, !PT ;  /* 0x0000001f29027812 */ /* 0x000fc800078ef803 */
[----:B------:R-:W-:-:S04]  /*8440*/  IADD3 R3, P1, PT, R5, R2, RZ ;  /* 0x0000000205037210 */ /* 0x000fc80007f3e0ff */
[----:B------:R-:W-:Y:S02]  /*8450*/  LEA.HI.X.SX32 R4, R5, RZ, 0x1, P1 ;  /* 0x000000ff05047211 */ /* 0x000fe400008f0eff */
[----:B0-----:R-:W-:-:S04]  /*8460*/  LEA R2, P1, R3, UR4, 0x2 ;  /* 0x0000000403027c11 */ /* 0x001fc8000f8210ff */
        /* <DEDUP_REMOVED lines=19> */
.L_x_112:
[----:B------:R-:W-:Y:S01]  /*85a0*/  IMAD.IADD R60, R23, 0x1, -R54 ;  /* 0x00000001173c7824 */ /* 0x000fe200078e0a36 */
[----:B------:R-:W0:Y:S01]  /*85b0*/  LDCU.64 UR4, c[0x0][0x3b8] ;  /* 0x00007700ff0477ac */ /* 0x000e220008000a00 */
[----:B------:R-:W-:-:S03]  /*85c0*/  VIADD R3, R57, 0x20 ;  /* 0x0000002039037836 */ /* 0x000fc60000000000 */
[-C--:B------:R-:W-:Y:S02]  /*85d0*/  ISETP.GE.AND P2, PT, R57, R60.reuse, PT ;  /* 0x0000003c3900720c */ /* 0x080fe40003f46270 */
[----:B------:R-:W-:Y:S01]  /*85e0*/  ISETP.GE.AND P1, PT, R3, R60, PT ;  /* 0x0000003c0300720c */ /* 0x000fe20003f26270 */
[----:B------:R-:W-:-:S05]  /*85f0*/  VIADD R3, R57, 0x40 ;  /* 0x0000004039037836 */ /* 0x000fca0000000000 */
[----:B------:R-:W-:Y:S01]  /*8600*/  ISETP.GE.AND P5, PT, R3, R60, PT ;  /* 0x0000003c0300720c */ /* 0x000fe20003fa6270 */
[----:B------:R-:W-:-:S05]  /*8610*/  VIADD R3, R57, 0x60 ;  /* 0x0000006039037836 */ /* 0x000fca0000000000 */
[----:B------:R-:W-:Y:S01]  /*8620*/  ISETP.GE.AND P4, PT, R3, R60, PT ;  /* 0x0000003c0300720c */ /* 0x000fe20003f86270 */
[----:B------:R-:W-:Y:S01]  /*8630*/  VIADD R3, R57, 0x80 ;  /* 0x0000008039037836 */ /* 0x000fe20000000000 */
[----:B0-----:R-:W-:Y:S01]  /*8640*/  IADD3 R2, P6, PT, R5, UR4, RZ ;  /* 0x0000000405027c10 */ /* 0x001fe2000ffde0ff */
[----:B------:R-:W-:-:S03]  /*8650*/  VIADD R5, R57, 0xa0 ;  /* 0x000000a039057836 */ /* 0x000fc60000000000 */
[-C--:B------:R-:W-:Y:S02]  /*8660*/  ISETP.GE.AND P3, PT, R3, R60.reuse, PT ;  /* 0x0000003c0300720c */ /* 0x080fe40003f66270 */
[----:B------:R-:W-:Y:S02]  /*8670*/  IADD3.X R3, PT, PT, R4, UR5, RZ, P6, !PT ;  /* 0x0000000504037c10 */ /* 0x000fe4000b7fe4ff */
[-C--:B------:R-:W-:Y:S01]  /*8680*/  ISETP.GE.AND P6, PT, R5, R60.reuse, PT ;  /* 0x0000003c0500720c */ /* 0x080fe20003fc6270 */
[----:B------:R-:W-:Y:S02]  /*8690*/  VIADD R5, R57, 0xc0 ;  /* 0x000000c039057836 */ /* 0x000fe40000000000 */
[----:B------:R-:W5:Y:S03]  /*86a0*/  @!P2 LDG.E R41, desc[UR6][R2.64] ;  /* 0x000000060229a981 */ /* 0x000f66000c1e1900 */
[-C--:B------:R-:W-:Y:S01]  /*86b0*/  ISETP.GE.AND P2, PT, R5, R60.reuse, PT ;  /* 0x0000003c0500720c */ /* 0x080fe20003f46270 */
[----:B------:R-:W-:Y:S01]  /*86c0*/  VIADD R5, R57, 0xe0 ;  /* 0x000000e039057836 */ /* 0x000fe20000000000 */
[----:B------:R-:W5:Y:S04]  /*86d0*/  @!P1 LDG.E R44, desc[UR6][R2.64+0x80] ;  /* 0x00008006022c9981 */ /* 0x000f68000c1e1900 */
[----:B------:R-:W-:Y:S01]  /*86e0*/  ISETP.GE.AND P1, PT, R5, R60, PT ;  /* 0x0000003c0500720c */ /* 0x000fe20003f26270 */
[----:B------:R-:W-:Y:S01]  /*86f0*/  VIADD R59, R57, 0x100 ;  /* 0x00000100393b7836 */ /* 0x000fe20000000000 */
[----:B------:R-:W5:Y:S04]  /*8700*/  @!P5 LDG.E R43, desc[UR6][R2.64+0x100] ;  /* 0x00010006022bd981 */ /* 0x000f68000c1e1900 */
[----:B------:R-:W5:Y:S04]  /*8710*/  @!P4 LDG.E R46, desc[UR6][R2.64+0x180] ;  /* 0x00018006022ec981 */ /* 0x000f68000c1e1900 */
[----:B------:R-:W5:Y:S03]  /*8720*/  @!P2 LDG.E R47, desc[UR6][R2.64+0x300] ;  /* 0x00030006022fa981 */ /* 0x000f66000c1e1900 */
[C---:B------:R-:W-:Y:S01]  /*8730*/  @!P1 IADD3 R5, P2, PT, R54.reuse, R57, RZ ;  /* 0x0000003936059210 */ /* 0x040fe20007f5e0ff */
[----:B------:R-:W5:Y:S03]  /*8740*/  @!P3 LDG.E R45, desc[UR6][R2.64+0x200] ;  /* 0x00020006022db981 */ /* 0x000f66000c1e1900 */
[----:B------:R-:W-:Y:S01]  /*8750*/  @!P1 LEA.HI.X.SX32 R62, R54, RZ, 0x1, P2 ;  /* 0x000000ff363e9211 */ /* 0x000fe200010f0eff */
[----:B------:R0:W5:Y:S01]  /*8760*/  @!P6 LDG.E R48, desc[UR6][R2.64+0x280] ;  /* 0x000280060230e981 */ /* 0x000162000c1e1900 */
[----:B------:R-:W-:-:S04]  /*8770*/  @!P1 LEA R4, P2, R5, UR4, 0x2 ;  /* 0x0000000405049c11 */ /* 0x000fc8000f8410ff */
[----:B------:R-:W-:-:S05]  /*8780*/  @!P1 LEA.HI.X R5, R5, UR5, R62, 0x2, P2 ;  /* 0x0000000505059c11 */ /* 0x000fca00090f143e */
[----:B------:R1:W5:Y:S01]  /*8790*/  @!P1 LDG.E R50, desc[UR6][R4.64+0x380] ;  /* 0x0003800604329981 */ /* 0x000362000c1e1900 */
[----:B------:R-:W-:-:S13]  /*87a0*/  ISETP.GE.AND P1, PT, R59, R60, PT ;  /* 0x0000003c3b00720c */ /* 0x000fda0003f26270 */
[----:B------:R-:W-:-:S04]  /*87b0*/  @!P1 IADD3 R59, P2, PT, R54, R57, RZ ;  /* 0x00000039363b9210 */ /* 0x000fc80007f5e0ff */
[----:B------:R-:W-:Y:S02]  /*87c0*/  @!P1 LEA.HI.X.SX32 R62, R54, RZ, 0x1, P2 ;  /* 0x000000ff363e9211 */ /* 0x000fe400010f0eff */
[----:B0-----:R-:W-:-:S04]  /*87d0*/  @!P1 LEA R2, P2, R59, UR4, 0x2 ;  /* 0x000000043b029c11 */ /* 0x001fc8000f8410ff */
[----:B------:R-:W-:Y:S01]  /*87e0*/  @!P1 LEA.HI.X R3, R59, UR5, R62, 0x2, P2 ;  /* 0x000000053b039c11 */ /* 0x000fe200090f143e */
[----:B------:R-:W-:-:S04]  /*87f0*/  VIADD R59, R57, 0x120 ;  /* 0x00000120393b7836 */ /* 0x000fc80000000000 */
[----:B------:R0:W5:Y:S01]  /*8800*/  @!P1 LDG.E R49, desc[UR6][R2.64+0x400] ;  /* 0x0004000602319981 */ /* 0x000162000c1e1900 */
[----:B------:R-:W-:-:S13]  /*8810*/  ISETP.GE.AND P1, PT, R59, R60, PT ;  /* 0x0000003c3b00720c */ /* 0x000fda0003f26270 */
[----:B------:R-:W-:-:S04]  /*8820*/  @!P1 IADD3 R59, P2, PT, R54, R57, RZ ;  /* 0x00000039363b9210 */ /* 0x000fc80007f5e0ff */
[----:B------:R-:W-:Y:S02]  /*8830*/  @!P1 LEA.HI.X.SX32 R62, R54, RZ, 0x1, P2 ;  /* 0x000000ff363e9211 */ /* 0x000fe400010f0eff */
[----:B-1----:R-:W-:-:S04]  /*8840*/  @!P1 LEA R4, P2, R59, UR4, 0x2 ;  /* 0x000000043b049c11 */ /* 0x002fc8000f8410ff */
[----:B------:R-:W-:Y:S01]  /*8850*/  @!P1 LEA.HI.X R5, R59, UR5, R62, 0x2, P2 ;  /* 0x000000053b059c11 */ /* 0x000fe200090f143e */
[----:B------:R-:W-:-:S04]  /*8860*/  VIADD R59, R57, 0x140 ;  /* 0x00000140393b7836 */ /* 0x000fc80000000000 */
        /* <DEDUP_REMOVED lines=9> */
[----:B------:R-:W-:-:S05]  /*8900*/  @!P1 IMAD R62, R42, 0x1980, RZ ;  /* 0x000019802a3e9824 */ /* 0x000fca00078e02ff */
[----:B-1----:R-:W-:-:S04]  /*8910*/  @!P1 IADD3 R5, P2, PT, R62, R57, RZ ;  /* 0x000000393e059210 */ /* 0x002fc80007f5e0ff */
[----:B------:R-:W-:Y:S02]  /*8920*/  @!P1 LEA.HI.X.SX32 R62, R62, RZ, 0x1, P2 ;  /* 0x000000ff3e3e9211 */ /* 0x000fe400010f0eff */
[----:B------:R-:W-:Y:S01]  /*8930*/  @!P1 LEA R4, P2, R5, UR4, 0x2 ;  /* 0x0000000405049c11 */ /* 0x000fe2000f8410ff */
[----:B------:R-:W-:-:S03]  /*8940*/  VIADD R59, R57, 0x180 ;  /* 0x00000180393b7836 */ /* 0x000fc60000000000 */
[----:B------:R-:W-:-:S05]  /*8950*/  @!P1 LEA.HI.X R5, R5, UR5, R62, 0x2, P2 ;  /* 0x0000000505059c11 */ /* 0x000fca00090f143e */
[----:B------:R1:W5:Y:S01]  /*8960*/  @!P1 LDG.E R56, desc[UR6][R4.64+0x580] ;  /* 0x0005800604389981 */ /* 0x000362000c1e1900 */
[----:B------:R-:W-:-:S13]  /*8970*/  ISETP.GE.AND P1, PT, R59, R60, PT ;  /* 0x0000003c3b00720c */ /* 0x000fda0003f26270 */
[----:B0-----:R-:W-:-:S05]  /*8980*/  @!P1 IMAD R2, R42, 0x1980, RZ ;  /* 0x000019802a029824 */ /* 0x001fca00078e02ff */
[----:B------:R-:W-:-:S04]  /*8990*/  @!P1 IADD3 R3, P2, PT, R2, R57, RZ ;  /* 0x0000003902039210 */ /* 0x000fc80007f5e0ff */
[----:B------:R-:W-:Y:S02]  /*89a0*/  @!P1 LEA.HI.X.SX32 R62, R2, RZ, 0x1, P2 ;  /* 0x000000ff023e9211 */ /* 0x000fe400010f0eff */
[----:B------:R-:W-:Y:S01]  /*89b0*/  @!P1 LEA R2, P2, R3, UR4, 0x2 ;  /* 0x0000000403029c11 */ /* 0x000fe2000f8410ff */
[----:B------:R-:W-:-:S03]  /*89c0*/  VIADD R59, R57, 0x1a0 ;  /* 0x000001a0393b7836 */ /* 0x000fc60000000000 */
[----:B------:R-:W-:-:S05]  /*89d0*/  @!P1 LEA.HI.X R3, R3, UR5, R62, 0x2, P2 ;  /* 0x0000000503039c11 */ /* 0x000fca00090f143e */
[----:B------:R0:W5:Y:S01]  /*89e0*/  @!P1 LDG.E R53, desc[UR6][R2.64+0x600] ;  /* 0x0006000602359981 */ /* 0x000162000c1e1900 */
[----:B------:R-:W-:-:S13]  /*89f0*/  ISETP.GE.AND P1, PT, R59, R60, PT ;  /* 0x0000003c3b00720c */ /* 0x000fda0003f26270 */
[----:B-1----:R-:W-:-:S05]  /*8a00*/  @!P1 IMAD R4, R42, 0x1980, RZ ;  /* 0x000019802a049824 */ /* 0x002fca00078e02ff */
[----:B------:R-:W-:-:S04]  /*8a10*/  @!P1 IADD3 R5, P2, PT, R4, R57, RZ ;  /* 0x0000003904059210 */ /* 0x000fc80007f5e0ff */
[----:B------:R-:W-:Y:S02]  /*8a20*/  @!P1 LEA.HI.X.SX32 R62, R4, RZ, 0x1, P2 ;  /* 0x000000ff043e9211 */ /* 0x000fe400010f0eff */
[----:B------:R-:W-:Y:S01]  /*8a30*/  @!P1 LEA R4, P2, R5, UR4, 0x2 ;  /* 0x0000000405049c11 */ /* 0x000fe2000f8410ff */
[----:B------:R-:W-:-:S03]  /*8a40*/  VIADD R59, R57, 0x1c0 ;  /* 0x000001c0393b7836 */ /* 0x000fc60000000000 */
[----:B------:R-:W-:-:S05]  /*8a50*/  @!P1 LEA.HI.X R5, R5, UR5, R62, 0x2, P2 ;  /* 0x0000000505059c11 */ /* 0x000fca00090f143e */
[----:B------:R1:W5:Y:S01]  /*8a60*/  @!P1 LDG.E R54, desc[UR6][R4.64+0x680] ;  /* 0x0006800604369981 */ /* 0x000362000c1e1900 */
[----:B------:R-:W-:Y:S01]  /*8a70*/  ISETP.GE.AND P1, PT, R59, R60, PT ;  /* 0x0000003c3b00720c */ /* 0x000fe20003f26270 */
[----:B------:R-:W-:-:S05]  /*8a80*/  VIADD R59, R57, 0x200 ;  /* 0x00000200393b7836 */ /* 0x000fca0000000000 */
[----:B------:R-:W-:-:S07]  /*8a90*/  ISETP.GE.AND P3, PT, R59, R60, PT ;  /* 0x0000003c3b00720c */ /* 0x000fce0003f66270 */
[----:B0-----:R-:W-:-:S05]  /*8aa0*/  @!P1 IMAD R2, R42, 0x1980, RZ ;  /* 0x000019802a029824 */ /* 0x001fca00078e02ff */
[C---:B------:R-:W-:Y:S01]  /*8ab0*/  @!P1 IADD3 R3, P2, PT, R2.reuse, R57, RZ ;  /* 0x0000003902039210 */ /* 0x040fe20007f5e0ff */
[----:B------:R-:W0:Y:S03]  /*8ac0*/  @!P3 S2R R59, SR_TID.X ;  /* 0x00000000003bb919 */ /* 0x000e260000002100 */
[----:B------:R-:W-:Y:S02]  /*8ad0*/  @!P1 LEA.HI.X.SX32 R62, R2, RZ, 0x1, P2 ;  /* 0x000000ff023e9211 */ /* 0x000fe400010f0eff */
[----:B------:R-:W-:Y:S01]  /*8ae0*/  @!P1 LEA R2, P2, R3, UR4, 0x2 ;  /* 0x0000000403029c11 */ /* 0x000fe2000f8410ff */
[----:B-1----:R-:W-:-:S03]  /*8af0*/  VIADD R5, R57, 0x1e0 ;  /* 0x000001e039057836 */ /* 0x002fc60000000000 */
[----:B------:R-:W-:-:S05]  /*8b00*/  @!P1 LEA.HI.X R3, R3, UR5, R62, 0x2, P2 ;  /* 0x0000000503039c11 */ /* 0x000fca00090f143e */
[----:B------:R0:W5:Y:S01]  /*8b10*/  @!P1 LDG.E R51, desc[UR6][R2.64+0x700] ;  /* 0x0007000602339981 */ /* 0x000162000c1e1900 */
[----:B------:R-:W-:-:S13]  /*8b20*/  ISETP.GE.AND P1, PT, R5, R60, PT ;  /* 0x0000003c0500720c */ /* 0x000fda0003f26270 */
[----:B------:R-:W-:-:S05]  /*8b30*/  @!P1 IMAD R4, R42, 0x1980, RZ ;  /* 0x000019802a049824 */ /* 0x000fca00078e02ff */
[C---:B------:R-:W-:Y:S02]  /*8b40*/  @!P1 IADD3 R5, P2, PT, R4.reuse, R57, RZ ;  /* 0x0000003904059210 */ /* 0x040fe40007f5e0ff */
[----:B0-----:R-:W-:Y:S02]  /*8b50*/  @!P3 LOP3.LUT R2, R59, 0x3e0, RZ, 0xc0, !PT ;  /* 0x000003e03b02b812 */ /* 0x001fe400078ec0ff */
[----:B------:R-:W-:Y:S02]  /*8b60*/  @!P1 LEA.HI.X.SX32 R60, R4, RZ, 0x1, P2 ;  /* 0x000000ff043c9211 */ /* 0x000fe400010f0eff */
[----:B------:R-:W-:Y:S02]  /*8b70*/  @!P1 LEA R4, P2, R5, UR4, 0x2 ;  /* 0x0000000405049c11 */ /* 0x000fe4000f8410ff */
[----:B------:R-:W-:Y:S01]  /*8b80*/  @!P3 LOP3.LUT R59, R59, 0x1f, RZ, 0xc0, !PT ;  /* 0x0000001f3b3bb812 */ /* 0x000fe200078ec0ff */
[----:B------:R-:W-:Y:S01]  /*8b90*/  @!P3 IMAD R3, R42, 0x1980, RZ ;  /* 0x000019802a03b824 */ /* 0x000fe200078e02ff */
[----:B------:R-:W-:-:S03]  /*8ba0*/  @!P1 LEA.HI.X R5, R5, UR5, R60, 0x2, P2 ;  /* 0x0000000505059c11 */ /* 0x000fc600090f143c */
[----:B------:R-:W-:Y:S02]  /*8bb0*/  @!P3 IMAD R2, R2, 0x11, R59 ;  /* 0x000000110202b824 */ /* 0x000fe400078e023b */
[----:B------:R1:W5:Y:S03]  /*8bc0*/  @!P1 LDG.E R58, desc[UR6][R4.64+0x780] ;  /* 0x00078006043a9981 */ /* 0x000366000c1e1900 */
[----:B------:R-:W-:-:S04]  /*8bd0*/  @!P3 IADD3 R59, P1, PT, R3, R2, RZ ;  /* 0x00000002033bb210 */ /* 0x000fc80007f3e0ff */
[----:B------:R-:W-:Y:S02]  /*8be0*/  @!P3 LEA.HI.X.SX32 R60, R3, RZ, 0x1, P1 ;  /* 0x000000ff033cb211 */ /* 0x000fe400008f0eff */
[----:B------:R-:W-:-:S04]  /*8bf0*/  @!P3 LEA R2, P1, R59, UR4, 0x2 ;  /* 0x000000043b02bc11 */ /* 0x000fc8000f8210ff */
[----:B------:R-:W-:-:S05]  /*8c00*/  @!P3 LEA.HI.X R3, R59, UR5, R60, 0x2, P1 ;  /* 0x000000053b03bc11 */ /* 0x000fca00088f143c */
[----:B------:R1:W5:Y:S04]  /*8c10*/  @!P3 LDG.E R57, desc[UR6][R2.64+0x800] ;  /* 0x000800060239b981 */ /* 0x000368000c1e1900 */
.L_x_113:
[----:B------:R-:W-:Y:S08]  /*8c20*/  BAR.SYNC.DEFER_BLOCKING 0x0 ;  /* 0x0000000000007b1d */ /* 0x000ff00000010000 */
[----:B------:R-:W2:Y:S01]  /*8c30*/  S2UR UR5, SR_CgaCtaId ;  /* 0x00000000000579c3 */ /* 0x000ea20000008800 */
[----:B------:R-:W-:Y:S01]  /*8c40*/  UMOV UR4, 0x400 ;  /* 0x0000040000047882 */ /* 0x000fe20000000000 */
[----:B01----:R-:W0:Y:S01]  /*8c50*/  S2R R2, SR_TID.X ;  /* 0x0000000000027919 */ /* 0x003e220000002100 */
[----:B-----5:R1:W-:Y:S04]  /*8c60*/  STS [R40+-0x4], R41 ;  /* 0xfffffc2928007388 */ /* 0x0203e80000000800 */
[----:B------:R1:W-:Y:S01]  /*8c70*/  STS [R39+-0x4], R44 ;  /* 0xfffffc2c27007388 */ /* 0x0003e20000000800 */
[----:B--2---:R-:W-:-:S03]  /*8c80*/  ULEA UR4, UR5, UR4, 0x18 ;  /* 0x0000000405047291 */ /* 0x004fc6000f8ec0ff */
[----:B------:R1:W-:Y:S04]  /*8c90*/  STS [R38+-0x4], R43 ;  /* 0xfffffc2b26007388 */ /* 0x0003e80000000800 */
        /* <DEDUP_REMOVED lines=13> */
[----:B------:R1:W-:Y:S01]  /*8d70*/  STS [R24+-0x4], R57 ;  /* 0xfffffc3918007388 */ /* 0x0003e20000000800 */
[----:B------:R-:W-:Y:S06]  /*8d80*/  BAR.SYNC.DEFER_BLOCKING 0x0 ;  /* 0x0000000000007b1d */ /* 0x000fec0000010000 */
[----:B0-----:R-:W-:Y:S05]  /*8d90*/  @P0 BRA `(.L_x_114) ;  /* 0x00000008006c0947 */ /* 0x001fea0003800000 */
[----:B------:R-:W-:Y:S01]  /*8da0*/  LEA R21, R21, UR4, 0x3 ;  /* 0x0000000415157c11 */ /* 0x000fe2000f8e18ff */
[----:B------:R-:W-:Y:S01]  /*8db0*/  LDS R3, [R22] ;  /* 0x0000000016037984 */ /* 0x000fe20000000800 */
[----:B------:R-:W0:Y:S01]  /*8dc0*/  LDCU.64 UR8, c[0x0][0x3b0] ;  /* 0x00007600ff0877ac */ /* 0x000e220008000a00 */
[----:B-1----:R-:W-:Y:S02]  /*8dd0*/  LEA R26, R20, UR4, 0x3 ;  /* 0x00000004141a7c11 */ /* 0x002fe4000f8e18ff */
[----:B------:R-:W1:Y:S01]  /*8de0*/  LDS.64 R4, [R21+0x6600] ;  /* 0x0066000015047984 */ /* 0x000e620000000a00 */
[----:B------:R-:W-:Y:S02]  /*8df0*/  LEA R19, R19, UR4, 0x3 ;  /* 0x0000000413137c11 */ /* 0x000fe4000f8e18ff */
[----:B------:R-:W-:Y:S02]  /*8e00*/  LEA R17, R17, UR4, 0x3 ;  /* 0x0000000411117c11 */ /* 0x000fe4000f8e18ff */
[----:B------:R-:W-:-:S02]  /*8e10*/  LEA R15, R15, UR4, 0x3 ;  /* 0x000000040f0f7c11 */ /* 0x000fc4000f8e18ff */
[----:B------:R-:W-:Y:S02]  /*8e20*/  LEA R13, R13, UR4, 0x3 ;  /* 0x000000040d0d7c11 */ /* 0x000fe4000f8e18ff */
[----:B------:R-:W-:Y:S02]  /*8e30*/  LEA R11, R11, UR4, 0x3 ;  /* 0x000000040b0b7c11 */ /* 0x000fe4000f8e18ff */
[----:B------:R-:W-:Y:S02]  /*8e40*/  LEA R9, R9, UR4, 0x3 ;  /* 0x0000000409097c11 */ /* 0x000fe4000f8e18ff */
[----:B------:R-:W-:Y:S02]  /*8e50*/  LEA R7, R7, UR4, 0x3 ;  /* 0x0000000407077c11 */ /* 0x000fe4000f8e18ff */
[----:B-1----:R-:W-:-:S05]  /*8e60*/  IADD3 R4, P0, PT, R4, R2, RZ ;  /* 0x0000000204047210 */ /* 0x002fca0007f1e0ff */
[----:B------:R-:W-:Y:S01]  /*8e70*/  IMAD.X R5, RZ, RZ, R5, P0 ;  /* 0x000000ffff057224 */ /* 0x000fe200000e0605 */
[----:B0-----:R-:W-:-:S04]  /*8e80*/  LEA R24, P0, R4, UR8, 0x2 ;  /* 0x0000000804187c11 */ /* 0x001fc8000f8010ff */
[----:B------:R-:W-:-:S05]  /*8e90*/  LEA.HI.X R25, R4, UR9, R5, 0x2, P0 ;  /* 0x0000000904197c11 */ /* 0x000fca00080f1405 */
[----:B------:R-:W-:Y:S01]  /*8ea0*/  STG.E desc[UR6][R24.64], R3 ;  /* 0x0000000318007986 */ /* 0x000fe2000c101906 */
[----:B------:R-:W-:-:S03]  /*8eb0*/  NOP ;  /* 0x0000000000007918 */ /* 0x000fc60000000000 */
[----:B------:R0:W1:Y:S04]  /*8ec0*/  LDS.64 R4, [R26+0x6600] ;  /* 0x006600001a047984 */ /* 0x0000680000000a00 */
[----:B------:R-:W2:Y:S01]  /*8ed0*/  LDS R23, [R22+0x600] ;  /* 0x0006000016177984 */ /* 0x000ea20000000800 */
[----:B0-----:R-:W-:Y:S02]  /*8ee0*/  LEA R26, R18, UR4, 0x3 ;  /* 0x00000004121a7c11 */ /* 0x001fe4000f8e18ff */
[----:B-1----:R-:W-:-:S05]  /*8ef0*/  IADD3 R4, P0, PT, R4, R2, RZ ;  /* 0x0000000204047210 */ /* 0x002fca0007f1e0ff */
[----:B------:R-:W-:Y:S01]  /*8f00*/  IMAD.X R5, RZ, RZ, R5, P0 ;  /* 0x000000ffff057224 */ /* 0x000fe200000e0605 */
[----:B------:R-:W-:-:S04]  /*8f10*/  LEA R20, P0, R4, UR8, 0x2 ;  /* 0x0000000804147c11 */ /* 0x000fc8000f8010ff */
[----:B------:R-:W-:-:S05]  /*8f20*/  LEA.HI.X R21, R4, UR9, R5, 0x2, P0 ;  /* 0x0000000904157c11 */ /* 0x000fca00080f1405 */
[----:B--2---:R-:W-:Y:S01]  /*8f30*/  STG.E desc[UR6][R20.64+0x600], R23 ;  /* 0x0006001714007986 */ /* 0x004fe2000c101906 */
[----:B------:R-:W-:-:S03]  /*8f40*/  NOP ;  /* 0x0000000000007918 */ /* 0x000fc60000000000 */
[----:B------:R-:W0:Y:S04]  /*8f50*/  LDS.64 R4, [R19+0x6600] ;  /* 0x0066000013047984 */ /* 0x000e280000000a00 */
[----:B------:R-:W1:Y:S01]  /*8f60*/  LDS R3, [R22+0xc00] ;  /* 0x000c000016037984 */ /* 0x000e620000000800 */
[----:B0-----:R-:W-:-:S05]  /*8f70*/  IADD3 R4, P0, PT, R4, R2, RZ ;  /* 0x0000000204047210 */ /* 0x001fca0007f1e0ff */
[----:B------:R-:W-:Y:S01]  /*8f80*/  IMAD.X R5, RZ, RZ, R5, P0 ;  /* 0x000000ffff057224 */ /* 0x000fe200000e0605 */
[----:B------:R-:W-:-:S04]  /*8f90*/  LEA R24, P0, R4, UR8, 0x2 ;  /* 0x0000000804187c11 */ /* 0x000fc8000f8010ff */
[----:B------:R-:W-:-:S05]  /*8fa0*/  LEA.HI.X R25, R4, UR9, R5, 0x2, P0 ;  /* 0x0000000904197c11 */ /* 0x000fca00080f1405 */
[----:B-1----:R0:W-:Y:S01]  /*8fb0*/  STG.E desc[UR6][R24.64+0xc00], R3 ;  /* 0x000c000318007986 */ /* 0x0021e2000c101906 */
[----:B------:R-:W-:-:S03]  /*8fc0*/  NOP ;  /* 0x0000000000007918 */ /* 0x000fc60000000000 */
[----:B------:R-:W1:Y:S04]  /*8fd0*/  LDS.64 R4, [R26+0x6600] ;  /* 0x006600001a047984 */ /* 0x000e680000000a00 */
        /* <DEDUP_REMOVED lines=99> */
[----:B-1----:R-:W-:Y:S01]  /*9610*/  STG.E desc[UR6][R10.64+0x5400], R3 ;  /* 0x005400030a007986 */ /* 0x002fe2000c101906 */
[----:B------:R-:W-:-:S03]  /*9620*/  NOP ;  /* 0x0000000000007918 */ /* 0x000fc60000000000 */
[----:B------:R-:W0:Y:S04]  /*9630*/  LDS.64 R4, [R12+0x6600] ;  /* 0x006600000c047984 */ /* 0x000e280000000a00 */
[----:B------:R-:W1:Y:S01]  /*9640*/  LDS R9, [R22+0x5a00] ;  /* 0x005a000016097984 */ /* 0x000e620000000800 */
[----:B0-----:R-:W-:-:S05]  /*9650*/  IADD3 R4, P0, PT, R4, R2, RZ ;  /* 0x0000000204047210 */ /* 0x001fca0007f1e0ff */
[----:B------:R-:W-:Y:S01]  /*9660*/  IMAD.X R5, RZ, RZ, R5, P0 ;  /* 0x000000ffff057224 */ /* 0x000fe200000e0605 */
[----:B------:R-:W-:-:S04]  /*9670*/  LEA R6, P0, R4, UR8, 0x2 ;  /* 0x0000000804067c11 */ /* 0x000fc8000f8010ff */
[----:B------:R-:W-:Y:S02]  /*9680*/  LEA.HI.X R7, R4, UR9, R5, 0x2, P0 ;  /* 0x0000000904077c11 */ /* 0x000fe400080f1405 */
[----:B------:R-:W-:-:S03]  /*9690*/  LEA R4, R0, UR4, 0x3 ;  /* 0x0000000400047c11 */ /* 0x000fc6000f8e18ff */
[----:B-1----:R-:W-:Y:S01]  /*96a0*/  STG.E desc[UR6][R6.64+0x5a00], R9 ;  /* 0x005a000906007986 */ /* 0x002fe2000c101906 */
        /* <DEDUP_REMOVED lines=8> */
[----:B------:R-:W-:Y:S01]  /*9730*/  NOP ;  /* 0x0000000000007918 */ /* 0x000fe20000000000 */
[----:B------:R-:W-:Y:S05]  /*9740*/  EXIT ;  /* 0x000000000000794d */ /* 0x000fea0003800000 */
.L_x_114:
[----:B------:R-:W-:Y:S01]  /*9750*/  LEA R21, R21, UR4, 0x3 ;  /* 0x0000000415157c11 */ /* 0x000fe2000f8e18ff */
[----:B------:R-:W-:Y:S01]  /*9760*/  IMAD R23, R42, -0x1980, R23 ;  /* 0xffffe6802a177824 */ /* 0x000fe200078e0217 */
[----:B-1----:R-:W-:Y:S01]  /*9770*/  LEA R26, R20, UR4, 0x3 ;  /* 0x00000004141a7c11 */ /* 0x002fe2000f8e18ff */
[C---:B------:R-:W-:Y:S01]  /*9780*/  VIADD R20, R2.reuse, 0x180 ;  /* 0x0000018002147836 */ /* 0x040fe20000000000 */
[----:B------:R-:W-:Y:S01]  /*9790*/  LEA R19, R19, UR4, 0x3 ;  /* 0x0000000413137c11 */ /* 0x000fe2000f8e18ff */
[----:B------:R-:W0:Y:S01]  /*97a0*/  LDS.64 R4, [R21+0x6600] ;  /* 0x0066000015047984 */ /* 0x000e220000000a00 */
[----:B------:R-:W-:Y:S02]  /*97b0*/  ISETP.GE.AND P1, PT, R2, R23, PT ;  /* 0x000000170200720c */ /* 0x000fe40003f26270 */
[----:B------:R-:W-:Y:S02]  /*97c0*/  LEA R17, R17, UR4, 0x3 ;  /* 0x0000000411117c11 */ /* 0x000fe4000f8e18ff */
[----:B------:R-:W-:-:S02]  /*97d0*/  LEA R15, R15, UR4, 0x3 ;  /* 0x000000040f0f7c11 */ /* 0x000fc4000f8e18ff */
[----:B------:R-:W-:Y:S02]  /*97e0*/  LEA R13, R13, UR4, 0x3 ;  /* 0x000000040d0d7c11 */ /* 0x000fe4000f8e18ff */
[----:B------:R-:W-:Y:S02]  /*97f0*/  LEA R11, R11, UR4, 0x3 ;  /* 0x000000040b0b7c11 */ /* 0x000fe4000f8e18ff */
[----:B------:R-:W-:Y:S02]  /*9800*/  LEA R9, R9, UR4, 0x3 ;  /* 0x0000000409097c11 */ /* 0x000fe4000f8e18ff */
[----:B------:R-:W-:Y:S01]  /*9810*/  LEA R7, R7, UR4, 0x3 ;  /* 0x0000000407077c11 */ /* 0x000fe2000f8e18ff */
[----:B------:R-:W1:Y:S01]  /*9820*/  @!P1 LDS R3, [R22] ;  /* 0x0000000016039984 */ /* 0x000e620000000800 */
[----:B------:R-:W2:Y:S01]  /*9830*/  @!P1 LDC.64 R24, c[0x0][0x3b0] ;  /* 0x0000ec00ff189b82 */ /* 0x000ea20000000a00 */
[----:B0-----:R-:W-:-:S05]  /*9840*/  @!P1 IADD3 R4, P0, PT, R4, R2, RZ ;  /* 0x0000000204049210 */ /* 0x001fca0007f1e0ff */
[----:B------:R-:W-:Y:S01]  /*9850*/  @!P1 IMAD.X R5, RZ, RZ, R5, P0 ;  /* 0x000000ffff059224 */ /* 0x000fe200000e0605 */
[----:B--2---:R-:W-:-:S04]  /*9860*/  @!P1 LEA R24, P0, R4, R24, 0x2 ;  /* 0x0000001804189211 */ /* 0x004fc800078010ff */
[----:B------:R-:W-:-:S05]  /*9870*/  @!P1 LEA.HI.X R25, R4, R25, R5, 0x2, P0 ;  /* 0x0000001904199211 */ /* 0x000fca00000f1405 */
[----:B-1----:R0:W-:Y:S01]  /*9880*/  @!P1 STG.E desc[UR6][R24.64], R3 ;  /* 0x0000000318009986 */ /* 0x0021e2000c101906 */
[----:B------:R-:W-:-:S03]  /*9890*/  NOP ;  /* 0x0000000000007918 */ /* 0x000fc60000000000 */
[----:B------:R1:W2:Y:S01]  /*98a0*/  LDS.64 R4, [R26+0x6600] ;  /* 0x006600001a047984 */ /* 0x0002a20000000a00 */
[----:B------:R-:W-:Y:S01]  /*98b0*/  ISETP.GE.AND P1, PT, R20, R23, PT ;  /* 0x000000171400720c */ /* 0x000fe20003f26270 */
[----:B0-----:R-:W-:Y:S01]  /*98c0*/  VIADD R24, R2, 0x300 ;  /* 0x0000030002187836 */ /* 0x001fe20000000000 */
[----:B-1----:R-:W-:Y:S01]  /*98d0*/  LEA R26, R18, UR4, 0x3 ;  /* 0x00000004121a7c11 */ /* 0x002fe2000f8e18ff */
[----:B------:R-:W-:-:S10]  /*98e0*/  VIADD R18, R2, 0x480 ;  /* 0x0000048002127836 */ /* 0x000fd40000000000 */
[----:B------:R-:W0:Y:S01]  /*98f0*/  @!P1 LDS R27, [R22+0x600] ;  /* 0x00060000161b9984 */ /* 0x000e220000000800 */
[----:B------:R-:W1:Y:S01]  /*9900*/  @!P1 LDC.64 R20, c[0x0][0x3b0] ;  /* 0x0000ec00ff149b82 */ /* 0x000e620000000a00 */
[----:B--2---:R-:W-:-:S05]  /*9910*/  @!P1 IADD3 R4, P0, PT, R4, R2, RZ ;  /* 0x0000000204049210 */ /* 0x004fca0007f1e0ff */
[----:B------:R-:W-:Y:S01]  /*9920*/  @!P1 IMAD.X R5, RZ, RZ, R5, P0 ;  /* 0x000000ffff059224 */ /* 0x000fe200000e0605 */
[----:B-1----:R-:W-:-:S04]  /*9930*/  @!P1 LEA R20, P0, R4, R20, 0x2 ;  /* 0x0000001404149211 */ /* 0x002fc800078010ff */
[----:B------:R-:W-:-:S05]  /*9940*/  @!P1 LEA.HI.X R21, R4, R21, R5, 0x2, P0 ;  /* 0x0000001504159211 */ /* 0x000fca00000f1405 */
[----:B0-----:R0:W-:Y:S01]  /*9950*/  @!P1 STG.E desc[UR6][R20.64+0x600], R27 ;  /* 0x0006001b14009986 */ /* 0x0011e2000c101906 */
[----:B------:R-:W-:-:S03]  /*9960*/  NOP ;  /* 0x0000000000007918 */ /* 0x000fc60000000000 */
[----:B------:R-:W1:Y:S01]  /*9970*/  LDS.64 R4, [R19+0x6600] ;  /* 0x0066000013047984 */ /* 0x000e620000000a00 */
[----:B------:R-:W-:Y:S01]  /*9980*/  ISETP.GE.AND P1, PT, R24, R23, PT ;  /* 0x000000171800720c */ /* 0x000fe20003f26270 */
[----:B0-----:R-:W-:-:S12]  /*9990*/  VIADD R20, R2, 0x600 ;  /* 0x0000060002147836 */ /* 0x001fd80000000000 */
[----:B------:R-:W0:Y:S01]  /*99a0*/  @!P1 LDS R3, [R22+0xc00] ;  /* 0x000c000016039984 */ /* 0x000e220000000800 */
[----:B------:R-:W2:Y:S01]  /*99b0*/  @!P1 LDC.64 R24, c[0x0][0x3b0] ;  /* 0x0000ec00ff189b82 */ /* 0x000ea20000000a00 */
[----:B-1----:R-:W-:-:S05]  /*99c0*/  @!P1 IADD3 R4, P0, PT, R4, R2, RZ ;  /* 0x0000000204049210 */ /* 0x002fca0007f1e0ff */
[----:B------:R-:W-:Y:S01]  /*99d0*/  @!P1 IMAD.X R5, RZ, RZ, R5, P0 ;  /* 0x000000ffff059224 */ /* 0x000fe200000e0605 */
[----:B--2---:R-:W-:-:S04]  /*99e0*/  @!P1 LEA R24, P0, R4, R24, 0x2 ;  /* 0x0000001804189211 */ /* 0x004fc800078010ff */
[----:B------:R-:W-:-:S05]  /*99f0*/  @!P1 LEA.HI.X R25, R4, R25, R5, 0x2, P0 ;  /* 0x0000001904199211 */ /* 0x000fca00000f1405 */
[----:B0-----:R0:W-:Y:S01]  /*9a00*/  @!P1 STG.E desc[UR6][R24.64+0xc00], R3 ;  /* 0x000c000318009986 */ /* 0x0011e2000c101906 */
[----:B------:R-:W-:-:S03]  /*9a10*/  NOP ;  /* 0x0000000000007918 */ /* 0x000fc60000000000 */
[----:B------:R-:W1:Y:S01]  /*9a20*/  LDS.64 R4, [R26+0x6600] ;  /* 0x006600001a047984 */ /* 0x000e620000000a00 */
[----:B------:R-:W-:Y:S02]  /*9a30*/  ISETP.GE.AND P1, PT, R18, R23, PT ;  /* 0x000000171200720c */ /* 0x000fe40003f26270 */
[----:B0-----:R-:W-:Y:S01]  /*9a40*/  LEA R24, R16, UR4, 0x3 ;  /* 0x0000000410187c11 */ /* 0x001fe2000f8e18ff */
[----:B------:R-:W-:-:S10]  /*9a50*/  VIADD R16, R2, 0x780 ;  /* 0x0000078002107836 */ /* 0x000fd40000000000 */
        /* <DEDUP_REMOVED lines=33> */
[----:B0-----:R-:W-:-:S11]  /*9c70*/  LOP3.LUT R16, R2, 0xc00, RZ, 0xfc, !PT ;  /* 0x00000c0002107812 */ /* 0x001fd600078efcff */
        /* <DEDUP_REMOVED lines=87> */
[----:B0-----:R-:W-:Y:S01]  /*a1f0*/  @!P1 STG.E desc[UR6][R8.64+0x4e00], R15 ;  /* 0x004e000f08009986 */ /* 0x001fe2000c101906 */
[----:B------:R-:W-:-:S03]  /*a200*/  NOP ;  /* 0x0000000000007918 */ /* 0x000fc60000000000 */
[----:B------:R-:W0:Y:S01]  /*a210*/  LDS.64 R4, [R7+0x6600] ;  /* 0x0066000007047984 */ /* 0x000e220000000a00 */
[----:B------:R-:W-:-:S13]  /*a220*/  ISETP.GE.AND P1, PT, R10, R23, PT ;  /* 0x000000170a00720c */ /* 0x000fda0003f26270 */
[----:B------:R-:W1:Y:S01]  /*a230*/  @!P1 LDS R3, [R22+0x5400] ;  /* 0x0054000016039984 */ /* 0x000e620000000800 */
[----:B------:R-:W2:Y:S01]  /*a240*/  @!P1 LDC.64 R10, c[0x0][0x3b0] ;  /* 0x0000ec00ff0a9b82 */ /* 0x000ea20000000a00 */
[----:B0-----:R-:W-:-:S05]  /*a250*/  @!P1 IADD3 R4, P0, PT, R4, R2, RZ ;  /* 0x0000000204049210 */ /* 0x001fca0007f1e0ff */
[----:B------:R-:W-:Y:S01]  /*a260*/  @!P1 IMAD.X R5, RZ, RZ, R5, P0 ;  /* 0x000000ffff059224 */ /* 0x000fe200000e0605 */
[----:B--2---:R-:W-:-:S04]  /*a270*/  @!P1 LEA R10, P0, R4, R10, 0x2 ;  /* 0x0000000a040a9211 */ /* 0x004fc800078010ff */
[----:B------:R-:W-:-:S05]  /*a280*/  @!P1 LEA.HI.X R11, R4, R11, R5, 0x2, P0 ;  /* 0x0000000b040b9211 */ /* 0x000fca00000f1405 */
[----:B-1----:R-:W-:Y:S01]  /*a290*/  @!P1 STG.E desc[UR6][R10.64+0x5400], R3 ;  /* 0x005400030a009986 */ /* 0x002fe2000c101906 */
        /* <DEDUP_REMOVED lines=8> */
[----:B------:R-:W-:Y:S02]  /*a320*/  @!P1 LEA.HI.X R7, R4, R7, R5, 0x2, P0 ;  /* 0x0000000704079211 */ /* 0x000fe400000f1405 */
[----:B------:R-:W-:Y:S02]  /*a330*/  LEA R5, R0, UR4, 0x3 ;  /* 0x0000000400057c11 */ /* 0x000fe4000f8e18ff */
[----:B------:R-:W-:Y:S01]  /*a340*/  LOP3.LUT R0, R2, 0x1800, RZ, 0xfc, !PT ;  /* 0x0000180002007812 */ /* 0x000fe200078efcff */
[----:B-1----:R-:W-:Y:S01]  /*a350*/  @!P1 STG.E desc[UR6][R6.64+0x5a00], R9 ;  /* 0x005a000906009986 */ /* 0x002fe2000c101906 */
[----:B------:R-:W-:-:S03]  /*a360*/  NOP ;  /* 0x0000000000007918 */ /* 0x000fc60000000000 */
[----:B------:R-:W0:Y:S01]  /*a370*/  LDS.64 R4, [R5+0x6600] ;  /* 0x0066000005047984 */ /* 0x000e220000000a00 */
[----:B------:R-:W-:-:S13]  /*a380*/  ISETP.GE.AND P1, PT, R0, R23, PT ;  /* 0x000000170000720c */ /* 0x000fda0003f26270 */
[----:B------:R-:W1:Y:S01]  /*a390*/  @!P1 LDS R11, [R22+0x6000] ;  /* 0x00600000160b9984 */ /* 0x000e620000000800 */
[----:B------:R-:W2:Y:S01]  /*a3a0*/  @!P1 LDC.64 R12, c[0x0][0x3b0] ;  /* 0x0000ec00ff0c9b82 */ /* 0x000ea20000000a00 */
[----:B0-----:R-:W-:-:S05]  /*a3b0*/  IADD3 R0, P0, PT, R4, R2, RZ ;  /* 0x0000000204007210 */ /* 0x001fca0007f1e0ff */
[----:B------:R-:W-:Y:S01]  /*a3c0*/  IMAD.X R4, RZ, RZ, R5, P0 ;  /* 0x000000ffff047224 */ /* 0x000fe200000e0605 */
[----:B--2---:R-:W-:-:S04]  /*a3d0*/  @!P1 LEA R2, P0, R0, R12, 0x2 ;  /* 0x0000000c00029211 */ /* 0x004fc800078010ff */
[----:B------:R-:W-:-:S05]  /*a3e0*/  @!P1 LEA.HI.X R3, R0, R13, R4, 0x2, P0 ;  /* 0x0000000d00039211 */ /* 0x000fca00000f1404 */
[----:B-1----:R-:W-:Y:S01]  /*a3f0*/  @!P1 STG.E desc[UR6][R2.64+0x6000], R11 ;  /* 0x0060000b02009986 */ /* 0x002fe2000c101906 */
[----:B------:R-:W-:Y:S01]  /*a400*/  NOP ;  /* 0x0000000000007918 */ /* 0x000fe20000000000 */
[----:B------:R-:W-:Y:S05]  /*a410*/  EXIT ;  /* 0x000000000000794d */ /* 0x000fea0003800000 */
.L_x_30:
[----:B------:R-:W-:Y:S02]  /*a420*/  IMAD.MOV.U32 R58, RZ, RZ, R39 ;  /* 0x000000ffff3a7224 */ /* 0x000fe400078e0027 */
[----:B------:R-:W-:Y:S02]  /*a430*/  IMAD.MOV.U32 R49, RZ, RZ, 0x1 ;  /* 0x00000001ff317424 */ /* 0x000fe400078e00ff */
[----:B------:R-:W-:Y:S02]  /*a440*/  IMAD.MOV.U32 R60, RZ, RZ, RZ ;  /* 0x000000ffff3c7224 */ /* 0x000fe400078e00ff */
[----:B------:R-:W-:-:S07]  /*a450*/  IMAD.MOV.U32 R47, RZ, RZ, -0x1 ;  /* 0xffffffffff2f7424 */ /* 0x000fce00078e00ff */
[----:B------:R-:W-:Y:S05]  /*a460*/  WARPSYNC.COLLECTIVE R47, `(.L_x_115) ;  /* 0x000000002f087348 */ /* 0x000fea0003c00000 */
[----:B------:R0:W1:Y:S02]  /*a470*/  SHFL.UP P0, R46, R58, R49, R60 ;  /* 0x040000313a2e7389 */ /* 0x000064000000003c */
[----:B01----:R-:W-:Y:S05]  /*a480*/  ENDCOLLECTIVE ;  /* 0x000000000000791b */ /* 0x003fea0003800000 */
.L_x_115:
[----:B------:R-:W-:Y:S02]  /*a490*/  IMAD.MOV.U32 R49, RZ, RZ, 0x2 ;  /* 0x00000002ff317424 */ /* 0x000fe400078e00ff */
[----:B------:R-:W-:-:S04]  /*a4a0*/  IMAD.MOV.U32 R40, RZ, RZ, R46 ;  /* 0x000000ffff287224 */ /* 0x000fc800078e002e */
[----:B------:R-:W-:-:S04]  /*a4b0*/  @P0 IMAD.IADD R40, R39, 0x1, R40 ;  /* 0x0000000127280824 */ /* 0x000fc800078e0228 */
[----:B------:R-:W-:-:S07]  /*a4c0*/  IMAD.MOV.U32 R58, RZ, RZ, R40 ;  /* 0x000000ffff3a7224 */ /* 0x000fce00078e0028 */
[----:B------:R-:W-:Y:S05]  /*a4d0*/  WARPSYNC.COLLECTIVE R47, `(.L_x_116) ;  /* 0x000000002f087348 */ /* 0x000fea0003c00000 */
[----:B------:R0:W1:Y:S02]  /*a4e0*/  SHFL.UP P0, R46, R58, R49, R60 ;  /* 0x040000313a2e7389 */ /* 0x000064000000003c */
[----:B01----:R-:W-:Y:S05]  /*a4f0*/  ENDCOLLECTIVE ;  /* 0x000000000000791b */ /* 0x003fea0003800000 */
.L_x_116:
[----:B------:R-:W-:Y:S02]  /*a500*/  IMAD.MOV.U32 R49, RZ, RZ, 0x4 ;  /* 0x00000004ff317424 */ /* 0x000fe400078e00ff */
[----:B------:R-:W-:-:S04]  /*a510*/  IMAD.MOV.U32 R43, RZ, RZ, R46 ;  /* 0x000000ffff2b7224 */ /* 0x000fc800078e002e */
[----:B------:R-:W-:-:S04]  /*a520*/  @P0 IMAD.IADD R43, R40, 0x1, R43 ;  /* 0x00000001282b0824 */ /* 0x000fc800078e022b */
[----:B------:R-:W-:-:S07]  /*a530*/  IMAD.MOV.U32 R58, RZ, RZ, R43 ;  /* 0x000000ffff3a7224 */ /* 0x000fce00078e002b */
[----:B------:R-:W-:Y:S05]  /*a540*/  WARPSYNC.COLLECTIVE R47, `(.L_x_117) ;  /* 0x000000002f087348 */ /* 0x000fea0003c00000 */
[----:B------:R0:W1:Y:S02]  /*a550*/  SHFL.UP P0, R46, R58, R49, R60 ;  /* 0x040000313a2e7389 */ /* 0x000064000000003c */
[----:B01----:R-:W-:Y:S05]  /*a560*/  ENDCOLLECTIVE ;  /* 0x000000000000791b */ /* 0x003fea0003800000 */
.L_x_117:
[----:B------:R-:W-:Y:S02]  /*a570*/  IMAD.MOV.U32 R49, RZ, RZ, 0x8 ;  /* 0x00000008ff317424 */ /* 0x000fe400078e00ff */
[----:B------:R-:W-:-:S04]  /*a580*/  IMAD.MOV.U32 R44, RZ, RZ, R46 ;  /* 0x000000ffff2c7224 */ /* 0x000fc800078e002e */
[----:B------:R-:W-:-:S04]  /*a590*/  @P0 IMAD.IADD R44, R43, 0x1, R44 ;  /* 0x000000012b2c0824 */ /* 0x000fc800078e022c */
[----:B------:R-:W-:-:S07]  /*a5a0*/  IMAD.MOV.U32 R58, RZ, RZ, R44 ;  /* 0x000000ffff3a7224 */ /* 0x000fce00078e002c */
[----:B------:R-:W-:Y:S05]  /*a5b0*/  WARPSYNC.COLLECTIVE R47, `(.L_x_118) ;  /* 0x000000002f087348 */ /* 0x000fea0003c00000 */
[----:B------:R0:W1:Y:S02]  /*a5c0*/  SHFL.UP P0, R46, R58, R49, R60 ;  /* 0x040000313a2e7389 */ /* 0x000064000000003c */
[----:B01----:R-:W-:Y:S05]  /*a5d0*/  ENDCOLLECTIVE ;  /* 0x000000000000791b */ /* 0x003fea0003800000 */
.L_x_118:
[----:B------:R-:W-:Y:S02]  /*a5e0*/  IMAD.MOV.U32 R49, RZ, RZ, 0x10 ;  /* 0x00000010ff317424 */ /* 0x000fe400078e00ff */
[----:B------:R-:W-:-:S04]  /*a5f0*/  IMAD.MOV.U32 R45, RZ, RZ, R46 ;  /* 0x000000ffff2d7224 */ /* 0x000fc800078e002e */
[----:B------:R-:W-:-:S04]  /*a600*/  @P0 IMAD.IADD R45, R44, 0x1, R45 ;  /* 0x000000012c2d0824 */ /* 0x000fc800078e022d */
[----:B------:R-:W-:-:S07]  /*a610*/  IMAD.MOV.U32 R58, RZ, RZ, R45 ;  /* 0x000000ffff3a7224 */ /* 0x000fce00078e002d */
[----:B------:R-:W-:Y:S05]  /*a620*/  WARPSYNC.COLLECTIVE R47, `(.L_x_119) ;  /* 0x000000002f087348 */ /* 0x000fea0003c00000 */
[----:B------:R0:W1:Y:S02]  /*a630*/  SHFL.UP P0, R46, R58, R49, R60 ;  /* 0x040000313a2e7389 */ /* 0x000064000000003c */
[----:B01----:R-:W-:Y:S05]  /*a640*/  ENDCOLLECTIVE ;  /* 0x000000000000791b */ /* 0x003fea0003800000 */
.L_x_119:
[----:B------:R-:W-:Y:S05]  /*a650*/  BRA `(.L_x_120) ;  /* 0xffffff8400407947 */ /* 0x000fea000383ffff */
.L_x_121:
[----:B------:R-:W-:-:S00]  /*a660*/  BRA `(.L_x_121) ;  /* 0xfffffffc00fc7947 */ /* 0x000fc0000383ffff */
[----:B------:R-:W-:-:S00]  /*a670*/  NOP ;  /* 0x0000000000007918 */ /* 0x000fc00000000000 */
        /* <DEDUP_REMOVED lines=8> */
.L_x_1222:


//--------------------- .text._ZN3cub18CUB_300001_SM_10006detail10radix_sort33DeviceRadixSortExclusiveSumKernelINS1_5radix10policy_hubIiiyE10Policy1000EyEEvPT0_ --------------------------
	.section	.text._ZN3cub18CUB_300001_SM_10006detail10radix_sort33DeviceRadixSortExclusiveSumKernelINS1_5radix10policy_hubIiiyE10Policy1000EyEEvPT0_,"ax",@progbits
	.align	128
        .global         _ZN3cub18CUB_300001_SM_10006detail10radix_sort33DeviceRadixSortExclusiveSumKernelINS1_5radix10policy_hubIiiyE10Policy1000EyEEvPT0_
        .type           _ZN3cub18CUB_300001_SM_10006detail10radix_sort33DeviceRadixSortExclusiveSumKernelINS1_5radix10policy_hubIiiyE10Policy1000EyEEvPT0_,@function
        .size           _ZN3cub18CUB_300001_SM_10006detail10radix_sort33DeviceRadixSortExclusiveSumKernelINS1_5radix10policy_hubIiiyE10Policy1000EyEEvPT0_,(.L_x_1223 - _ZN3cub18CUB_300001_SM_10006detail10radix_sort33DeviceRadixSortExclusiveSumKernelINS1_5radix10policy_hubIiiyE10Policy1000EyEEvPT0_)
        .other          _ZN3cub18CUB_300001_SM_10006detail10radix_sort33DeviceRadixSortExclusiveSumKernelINS1_5radix10policy_hubIiiyE10Policy1000EyEEvPT0_,@"STO_CUDA_ENTRY STV_DEFAULT"
_ZN3cub18CUB_300001_SM_10006detail10radix_sort33DeviceRadixSortExclusiveSumKernelINS1_5radix10policy_hubIiiyE10Policy1000EyEEvPT0_:
.text._ZN3cub18CUB_300001_SM_10006detail10radix_sort33DeviceRadixSortExclusiveSumKernelINS1_5radix10policy_hubIiiyE10Policy1000EyEEvPT0_:
[----:B------:R-:W-:Y:S01]  /*0000*/  LDC R1, c[0x0][0x37c] ;  /* 0x0000df00ff017b82 */ /* 0x000fe20000000800 */
[----:B------:R-:W0:Y:S07]  /*0010*/  S2R R18, SR_TID.X ;  /* 0x0000000000127919 */ /* 0x000e2e0000002100 */
[----:B------:R-:W1:Y:S01]  /*0020*/  LDC.64 R16, c[0x0][0x380] ;  /* 0x0000e000ff107b82 */ /* 0x000e620000000a00 */
[----:B------:R-:W2:Y:S01]  /*0030*/  LDCU.64 UR4, c[0x0][0x358] ;  /* 0x00006b00ff0477ac */ /* 0x000ea20008000a00 */
[----:B------:R-:W3:Y:S01]  /*0040*/  S2R R5, SR_CTAID.X ;  /* 0x0000000000057919 */ /* 0x000ee20000002500 */
[----:B0-----:R-:W-:Y:S01]  /*0050*/  ISETP.GT.U32.AND P1, PT, R18, 0xff, PT ;  /* 0x000000ff1200780c */ /* 0x001fe20003f24070 */
[----:B---3--:R-:W-:-:S04]  /*0060*/  IMAD R5, R5, 0x100, R18 ;  /* 0x0000010005057824 */ /* 0x008fc800078e0212 */
[----:B-1----:R-:W-:-:S08]  /*0070*/  IMAD.WIDE R16, R5, 0x8, R16 ;  /* 0x0000000805107825 */ /* 0x002fd000078e0210 */
[----:B--2---:R-:W2:Y:S01]  /*0080*/  @!P1 LDG.E.64 R2, desc[UR4][R16.64] ;  /* 0x0000000410029981 */ /* 0x004ea2000c1e1b00 */
[----:B------:R-:W-:Y:S02]  /*0090*/  MOV R0, 0x400 ;  /* 0x0000040000007802 */ /* 0x000fe40000000f00 */
[C---:B------:R-:W-:Y:S01]  /*00a0*/  ISETP.GT.U32.AND P0, PT, R18.reuse, 0x1f, PT ;  /* 0x0000001f1200780c */ /* 0x040fe20003f04070 */
[----:B------:R-:W0:Y:S02]  /*00b0*/  S2R R5, SR_CgaCtaId ;  /* 0x0000000000057919 */ /* 0x000e240000008800 */
[----:B0-----:R-:W-:Y:S02]  /*00c0*/  LEA R5, R5, R0, 0x18 ;  /* 0x0000000005057211 */ /* 0x001fe400078ec0ff */
[----:B------:R-:W-:-:S05]  /*00d0*/  LEA.HI R0, R18, R18, RZ, 0x1d ;  /* 0x0000001212007211 */ /* 0x000fca00078fe8ff */
[----:B------:R-:W-:-:S05]  /*00e0*/  IMAD R0, R0, 0x8, R5 ;  /* 0x0000000800007824 */ /* 0x000fca00078e0205 */
[----:B--2---:R0:W-:Y:S01]  /*00f0*/  STS.64 [R0+0x10], R2 ;  /* 0x0000100200007388 */ /* 0x0041e20000000a00 */
[----:B------:R-:W-:Y:S06]  /*0100*/  BAR.SYNC.DEFER_BLOCKING 0x0 ;  /* 0x0000000000007b1d */ /* 0x000fec0000010000 */
[----:B------:R-:W-:Y:S05]  /*0110*/  @P0 BRA `(.L_x_122) ;  /* 0x0000000400240947 */ /* 0x000fea0003800000 */
[----:B------:R-:W-:Y:S01]  /*0120*/  IMAD R18, R18, 0x48, R5 ;  /* 0x0000004812127824 */ /* 0x000fe200078e0205 */
[----:B------:R-:W-:-:S04]  /*0130*/  UMOV UR6, 0xffffffff ;  /* 0xffffffff00067882 */ /* 0x000fc80000000000 */
[----:B------:R-:W-:Y:S04]  /*0140*/  LDS.64 R14, [R18+0x10] ;  /* 0x00001000120e7984 */ /* 0x000fe80000000a00 */
[----:B------:R-:W-:Y:S04]  /*0150*/  LDS.64 R12, [R18+0x18] ;  /* 0x00001800120c7984 */ /* 0x000fe80000000a00 */
[----:B------:R-:W1:Y:S04]  /*0160*/  LDS.64 R10, [R18+0x20] ;  /* 0x00002000120a7984 */ /* 0x000e680000000a00 */
[----:B------:R-:W-:Y:S04]  /*0170*/  LDS.64 R8, [R18+0x28] ;  /* 0x0000280012087984 */ /* 0x000fe80000000a00 */
[----:B------:R-:W2:Y:S04]  /*0180*/  LDS.64 R6, [R18+0x30] ;  /* 0x0000300012067984 */ /* 0x000ea80000000a00 */
[----:B------:R-:W-:Y:S04]  /*0190*/  LDS.64 R4, [R18+0x38] ;  /* 0x0000380012047984 */ /* 0x000fe80000000a00 */
[----:B0-----:R-:W0:Y:S04]  /*01a0*/  LDS.64 R2, [R18+0x40] ;  /* 0x0000400012027984 */ /* 0x001e280000000a00 */
[----:B------:R-:W3:Y:S01]  /*01b0*/  LDS.64 R20, [R18+0x48] ;  /* 0x0000480012147984 */ /* 0x000ee20000000a00 */
[----:B-1----:R-:W-:-:S04]  /*01c0*/  IADD3 R19, P3, P4, R10, R12, R14 ;  /* 0x0000000c0a137210 */ /* 0x002fc80007c7e00e */
[----:B------:R-:W-:Y:S02]  /*01d0*/  IADD3.X R23, PT, PT, R11, R13, R15, P3, P4 ;  /* 0x0000000d0b177210 */ /* 0x000fe40001fe840f */
[----:B--2---:R-:W-:-:S04]  /*01e0*/  IADD3 R19, P0, P2, R6, R19, R8 ;  /* 0x0000001306137210 */ /* 0x004fc80007a1e008 */
[----:B------:R-:W-:Y:S02]  /*01f0*/  IADD3.X R23, PT, PT, R7, R23, R9, P0, P2 ;  /* 0x0000001707177210 */ /* 0x000fe400007e4409 */
[----:B0-----:R-:W-:-:S04]  /*0200*/  IADD3 R19, P3, P4, R2, R19, R4 ;  /* 0x0000001302137210 */ /* 0x001fc80007c7e004 */
[----:B---3--:R-:W-:Y:S02]  /*0210*/  IADD3 R20, P0, PT, R20, R19, RZ ;  /* 0x0000001314147210 */ /* 0x008fe40007f1e0ff */
[----:B------:R-:W-:-:S05]  /*0220*/  IADD3.X R19, PT, PT, R3, R23, R5, P3, P4 ;  /* 0x0000001703137210 */ /* 0x000fca0001fe8405 */
[----:B------:R-:W-:Y:S01]  /*0230*/  IMAD.X R19, R21, 0x1, R19, P0 ;  /* 0x0000000115137824 */ /* 0x000fe200000e0613 */
[----:B------:R-:W-:Y:S06]  /*0240*/  BRA.DIV UR6, `(.L_x_123) ;  /* 0x0000000206f07947 */ /* 0x000fec000b800000 */
[----:B------:R-:W0:Y:S04]  /*0250*/  SHFL.UP PT, R27, R20, 0x1, RZ ;  /* 0x04200000141b7989 */ /* 0x000e2800000e00ff */
[----:B------:R-:W1:Y:S01]  /*0260*/  SHFL.UP P0, R25, R19, 0x1, RZ ;  /* 0x0420000013197989 */ /* 0x000e6200000000ff */
[----:B0-----:R-:W-:-:S04]  /*0270*/  IADD3 R22, P2, PT, R27, R20, RZ ;  /* 0x000000141b167210 */ /* 0x001fc80007f5e0ff */
[----:B-1----:R-:W-:Y:S01]  /*0280*/  SEL R27, R22, R27, P0 ;  /* 0x0000001b161b7207 */ /* 0x002fe20000000000 */
[----:B------:R-:W-:-:S04]  /*0290*/  IMAD.X R26, R25, 0x1, R19, P2 ;  /* 0x00000001191a7824 */ /* 0x000fc800010e0613 */
[----:B------:R-:W0:Y:S01]  /*02a0*/  SHFL.UP PT, R28, R27, 0x2, RZ ;  /* 0x044000001b1c7989 */ /* 0x000e2200000e00ff */
[----:B------:R-:W-:-:S05]  /*02b0*/  SEL R26, R26, R25, P0 ;  /* 0x000000191a1a7207 */ /* 0x000fca0000000000 */
[----:B------:R-:W1:Y:S01]  /*02c0*/  SHFL.UP P0, R25, R26, 0x2, RZ ;  /* 0x044000001a197989 */ /* 0x000e6200000000ff */
[----:B0-----:R-:W-:-:S05]  /*02d0*/  IADD3 R21, P2, PT, R28, R27, RZ ;  /* 0x0000001b1c157210 */ /* 0x001fca0007f5e0ff */
[----:B-1----:R-:W-:Y:S01]  /*02e0*/  IMAD.X R22, R25, 0x1, R26, P2 ;  /* 0x0000000119167824 */ /* 0x002fe200010e061a */
[----:B------:R-:W-:-:S04]  /*02f0*/  SEL R28, R21, R28, P0 ;  /* 0x0000001c151c7207 */ /* 0x000fc80000000000 */
[----:B------:R-:W-:Y:S01]  /*0300*/  SEL R29, R22, R25, P0 ;  /* 0x00000019161d7207 */ /* 0x000fe20000000000 */
        /* <DEDUP_REMOVED lines=12> */
[----:B------:R0:W1:Y:S04]  /*03d0*/  SHFL.UP PT, R28, R27, 0x10, RZ ;  /* 0x060000001b1c7989 */ /* 0x00006800000e00ff */
[----:B------:R0:W2:Y:S02]  /*03e0*/  SHFL.UP P0, R25, R26, 0x10, RZ ;  /* 0x060000001a197989 */ /* 0x0000a400000000ff */
.L_x_134:
[----:B-1----:R-:W-:-:S04]  /*03f0*/  IADD3 R21, P2, PT, R28, R27, RZ ;  /* 0x0000001b1c157210 */ /* 0x002fc80007f5e0ff */
[----:B--2---:R-:W-:Y:S01]  /*0400*/  SEL R21, R21, R28, P0 ;  /* 0x0000001c15157207 */ /* 0x004fe20000000000 */
[----:B------:R-:W-:-:S05]  /*0410*/  IMAD.X R22, R25, 0x1, R26, P2 ;  /* 0x0000000119167824 */ /* 0x000fca00010e061a */
[----:B------:R-:W-:Y:S02]  /*0420*/  SEL R22, R22, R25, P0 ;  /* 0x0000001916167207 */ /* 0x000fe40000000000 */
[----:B------:R-:W-:-:S05]  /*0430*/  IADD3 R20, P0, PT, R21, -R20, RZ ;  /* 0x8000001415147210 */ /* 0x000fca0007f1e0ff */
[----:B------:R-:W-:Y:S01]  /*0440*/  IMAD.X R21, R22, 0x1, ~R19, P0 ;  /* 0x0000000116157824 */ /* 0x000fe200000e0e13 */
[----:B------:R-:W-:-:S04]  /*0450*/  IADD3 R14, P0, PT, R14, R20, RZ ;  /* 0x000000140e0e7210 */ /* 0x000fc80007f1e0ff */
[----:B------:R1:W-:Y:S01]  /*0460*/  STS.64 [R18+0x10], R20 ;  /* 0x0000101412007388 */ /* 0x0003e20000000a00 */
[----:B------:R-:W-:Y:S01]  /*0470*/  IMAD.X R15, R15, 0x1, R21, P0 ;  /* 0x000000010f0f7824 */ /* 0x000fe200000e0615 */
        /* <DEDUP_REMOVED lines=17> */
[----:B------:R-:W-:-:S05]  /*0590*/  IMAD.X R3, R3, 0x1, R5, P0 ;  /* 0x0000000103037824 */ /* 0x000fca00000e0605 */
[----:B------:R1:W-:Y:S03]  /*05a0*/  STS.64 [R18+0x48], R2 ;  /* 0x0000480212007388 */ /* 0x0003e60000000a00 */
.L_x_122:
[----:B------:R-:W-:Y:S05]  /*05b0*/  WARPSYNC.ALL ;  /* 0x0000000000007948 */ /* 0x000fea0003800000 */
[----:B------:R-:W-:Y:S06]  /*05c0*/  BAR.SYNC.DEFER_BLOCKING 0x0 ;  /* 0x0000000000007b1d */ /* 0x000fec0000010000 */
[----:B------:R-:W-:Y:S05]  /*05d0*/  @P1 EXIT ;  /* 0x000000000000194d */ /* 0x000fea0003800000 */
[----:B01----:R-:W0:Y:S04]  /*05e0*/  LDS.64 R2, [R0+0x10] ;  /* 0x0000100000027984 */ /* 0x003e280000000a00 */
[----:B0-----:R-:W-:Y:S01]  /*05f0*/  STG.E.64 desc[UR4][R16.64], R2 ;  /* 0x0000000210007986 */ /* 0x001fe2000c101b04 */
[----:B------:R-:W-:Y:S05]  /*0600*/  EXIT ;  /* 0x000000000000794d */ /* 0x000fea0003800000 */
.L_x_123:
[----:B------:R-:W-:Y:S02]  /*0610*/  IMAD.MOV.U32 R24, RZ, RZ, R20 ;  /* 0x000000ffff187224 */ /* 0x000fe400078e0014 */
[----:B------:R-:W-:Y:S02]  /*0620*/  IMAD.MOV.U32 R23, RZ, RZ, 0x1 ;  /* 0x00000001ff177424 */ /* 0x000fe400078e00ff */
[----:B------:R-:W-:Y:S02]  /*0630*/  IMAD.MOV.U32 R22, RZ, RZ, RZ ;  /* 0x000000ffff167224 */ /* 0x000fe400078e00ff */
[----:B------:R-:W-:-:S07]  /*0640*/  IMAD.MOV.U32 R21, RZ, RZ, -0x1 ;  /* 0xffffffffff157424 */ /* 0x000fce00078e00ff */
[----:B------:R-:W-:Y:S05]  /*0650*/  WARPSYNC.COLLECTIVE R21, `(.L_x_124) ;  /* 0x0000000015087348 */ /* 0x000fea0003c00000 */
[----:B------:R0:W1:Y:S02]  /*0660*/  SHFL.UP P0, R25, R24, R23, R22 ;  /* 0x0400001718197389 */ /* 0x0000640000000016 */
[----:B01----:R-:W-:Y:S05]  /*0670*/  ENDCOLLECTIVE ;  /* 0x000000000000791b */ /* 0x003fea0003800000 */
.L_x_124:
[----:B------:R-:W-:Y:S02]  /*0680*/  IMAD.MOV.U32 R24, RZ, RZ, R19 ;  /* 0x000000ffff187224 */ /* 0x000fe400078e0013 */
[----:B------:R-:W-:-:S07]  /*0690*/  IMAD.MOV.U32 R27, RZ, RZ, R25 ;  /* 0x000000ffff1b7224 */ /* 0x000fce00078e0019 */
[----:B------:R-:W-:Y:S05]  /*06a0*/  WARPSYNC.COLLECTIVE R21, `(.L_x_125) ;  /* 0x0000000015087348 */ /* 0x000fea0003c00000 */
[----:B------:R0:W1:Y:S02]  /*06b0*/  SHFL.UP P0, R25, R24, R23, R22 ;  /* 0x0400001718197389 */ /* 0x0000640000000016 */
[----:B01----:R-:W-:Y:S05]  /*06c0*/  ENDCOLLECTIVE ;  /* 0x000000000000791b */ /* 0x003fea0003800000 */
.L_x_125:
[----:B------:R-:W-:Y:S01]  /*06d0*/  IADD3 R26, P2, PT, R27, R20, RZ ;  /* 0x000000141b1a7210 */ /* 0x000fe20007f5e0ff */
[----:B------:R-:W-:-:S03]  /*06e0*/  IMAD.MOV.U32 R23, RZ, RZ, 0x2 ;  /* 0x00000002ff177424 */ /* 0x000fc600078e00ff */
[----:B------:R-:W-:Y:S01]  /*06f0*/  SEL R27, R26, R27, P0 ;  /* 0x0000001b1a1b7207 */ /* 0x000fe20000000000 */
[----:B------:R-:W-:-:S04]  /*0700*/  IMAD.X R26, R25, 0x1, R19, P2 ;  /* 0x00000001191a7824 */ /* 0x000fc800010e0613 */
[----:B------:R-:W-:Y:S01]  /*0710*/  IMAD.MOV.U32 R24, RZ, RZ, R27 ;  /* 0x000000ffff187224 */ /* 0x000fe200078e001b */
[----:B------:R-:W-:-:S07]  /*0720*/  SEL R26, R26, R25, P0 ;  /* 0x000000191a1a7207 */ /* 0x000fce0000000000 */
[----:B------:R-:W-:Y:S05]  /*0730*/  WARPSYNC.COLLECTIVE R21, `(.L_x_126) ;  /* 0x0000000015087348 */ /* 0x000fea0003c00000 */
[----:B------:R0:W1:Y:S02]  /*0740*/  SHFL.UP P0, R25, R24, R23, R22 ;  /* 0x0400001718197389 */ /* 0x0000640000000016 */
[----:B01----:R-:W-:Y:S05]  /*0750*/  ENDCOLLECTIVE ;  /* 0x000000000000791b */ /* 0x003fea0003800000 */
.L_x_126:
[----:B------:R-:W-:Y:S02]  /*0760*/  IMAD.MOV.U32 R24, RZ, RZ, R26 ;  /* 0x000000ffff187224 */ /* 0x000fe400078e001a */
[----:B------:R-:W-:-:S07]  /*0770*/  IMAD.MOV.U32 R28, RZ, RZ, R25 ;  /* 0x000000ffff1c7224 */ /* 0x000fce00078e0019 */
[----:B------:R-:W-:Y:S05]  /*0780*/  WARPSYNC.COLLECTIVE R21, `(.L_x_127) ;  /* 0x0000000015087348 */ /* 0x000fea0003c00000 */
[----:B------:R0:W1:Y:S02]  /*0790*/  SHFL.UP P0, R25, R24, R23, R22 ;  /* 0x0400001718197389 */ /* 0x0000640000000016 */
[----:B01----:R-:W-:Y:S05]  /*07a0*/  ENDCOLLECTIVE ;  /* 0x000000000000791b */ /* 0x003fea0003800000 */
.L_x_127:
        /* <DEDUP_REMOVED lines=9> */
.L_x_128:
[----:B------:R-:W-:Y:S02]  /*0840*/  IMAD.MOV.U32 R24, RZ, RZ, R29 ;  /* 0x000000ffff187224 */ /* 0x000fe400078e001d */
[----:B------:R-:W-:-:S07]  /*0850*/  IMAD.MOV.U32 R27, RZ, RZ, R25 ;  /* 0x000000ffff1b7224 */ /* 0x000fce00078e0019 */
[----:B------:R-:W-:Y:S05]  /*0860*/  WARPSYNC.COLLECTIVE R21, `(.L_x_129) ;  /* 0x0000000015087348 */ /* 0x000fea0003c00000 */
[----:B------:R0:W1:Y:S02]  /*0870*/  SHFL.UP P0, R25, R24, R23, R22 ;  /* 0x0400001718197389 */ /* 0x0000640000000016 */
[----:B01----:R-:W-:Y:S05]  /*0880*/  ENDCOLLECTIVE ;  /* 0x000000000000791b */ /* 0x003fea0003800000 */
.L_x_129:
        /* <DEDUP_REMOVED lines=9> */
.L_x_130:
[----:B------:R-:W-:Y:S02]  /*0920*/  IMAD.MOV.U32 R24, RZ, RZ, R29 ;  /* 0x000000ffff187224 */ /* 0x000fe400078e001d */
[----:B------:R-:W-:-:S07]  /*0930*/  IMAD.MOV.U32 R27, RZ, RZ, R25 ;  /* 0x000000ffff1b7224 */ /* 0x000fce00078e0019 */
[----:B------:R-:W-:Y:S05]  /*0940*/  WARPSYNC.COLLECTIVE R21, `(.L_x_131) ;  /* 0x0000000015087348 */ /* 0x000fea0003c00000 */
[----:B------:R0:W1:Y:S02]  /*0950*/  SHFL.UP P0, R25, R24, R23, R22 ;  /* 0x0400001718197389 */ /* 0x0000640000000016 */
[----:B01----:R-:W-:Y:S05]  /*0960*/  ENDCOLLECTIVE ;  /* 0x000000000000791b */ /* 0x003fea0003800000 */
.L_x_131:
        /* <DEDUP_REMOVED lines=9> */
.L_x_132:
[----:B------:R-:W-:Y:S02]  /*0a00*/  IMAD.MOV.U32 R24, RZ, RZ, R26 ;  /* 0x000000ffff187224 */ /* 0x000fe400078e001a */
[----:B------:R-:W-:-:S07]  /*0a10*/  IMAD.MOV.U32 R28, RZ, RZ, R25 ;  /* 0x000000ffff1c7224 */ /* 0x000fce00078e0019 */
[----:B------:R-:W-:Y:S05]  /*0a20*/  WARPSYNC.COLLECTIVE R21, `(.L_x_133) ;  /* 0x0000000015087348 */ /* 0x000fea0003c00000 */
[----:B------:R0:W1:Y:S02]  /*0a30*/  SHFL.UP P0, R25, R24, R23, R22 ;  /* 0x0400001718197389 */ /* 0x0000640000000016 */
[----:B01----:R-:W-:Y:S05]  /*0a40*/  ENDCOLLECTIVE ;  /* 0x000000000000791b */ /* 0x003fea0003800000 */
.L_x_133:
[----:B------:R-:W-:Y:S05]  /*0a50*/  BRA `(.L_x_134) ;  /* 0xfffffff800647947 */ /* 0x000fea000383ffff */
.L_x_135:
        /* <DEDUP_REMOVED lines=10> */
.L_x_1223:


//--------------------- .text._ZN3cub18CUB_300001_SM_10006detail10radix_sort30DeviceRadixSortHistogramKernelINS1_5radix10policy_hubIiiyE10Policy1000ELNS0_9SortOrderE0EiyNS1_21identity_decomposer_tEEEvPT2_PKT1_SA_iiT3_ --------------------------
	.section	.text._ZN3cub18CUB_300001_SM_10006detail10radix_sort30DeviceRadixSortHistogramKernelINS1_5radix10policy_hubIiiyE10Policy1000ELNS0_9SortOrderE0EiyNS1_21identity_decomposer_tEEEvPT2_PKT1_SA_iiT3_,"ax",@progbits
	.align	128
        .global         _ZN3cub18CUB_300001_SM_10006detail10radix_sort30DeviceRadixSortHistogramKernelINS1_5radix10policy_hubIiiyE10Policy1000ELNS0_9SortOrderE0EiyNS1_21identity_decomposer_tEEEvPT2_PKT1_SA_iiT3_
        .type           _ZN3cub18CUB_300001_SM_10006detail10radix_sort30DeviceRadixSortHistogramKernelINS1_5radix10policy_hubIiiyE10Policy1000ELNS0_9SortOrderE0EiyNS1_21identity_decomposer_tEEEvPT2_PKT1_SA_iiT3_,@function
        .size           _ZN3cub18CUB_300001_SM_10006detail10radix_sort30DeviceRadixSortHistogramKernelINS1_5radix10policy_hubIiiyE10Policy1000ELNS0_9SortOrderE0EiyNS1_21identity_decomposer_tEEEvPT2_PKT1_SA_iiT3_,(.L_x_1224 - _ZN3cub18CUB_300001_SM_10006detail10radix_sort30DeviceRadixSortHistogramKernelINS1_5radix10policy_hubIiiyE10Policy1000ELNS0_9SortOrderE0EiyNS1_21identity_decomposer_tEEEvPT2_PKT1_SA_iiT3_)
        .other          _ZN3cub18CUB_300001_SM_10006detail10radix_sort30DeviceRadixSortHistogramKernelINS1_5radix10policy_hubIiiyE10Policy1000ELNS0_9SortOrderE0EiyNS1_21identity_decomposer_tEEEvPT2_PKT1_SA_iiT3_,@"STO_CUDA_ENTRY STV_DEFAULT"
_ZN3cub18CUB_300001_SM_10006detail10radix_sort30DeviceRadixSortHistogramKernelINS1_5radix10policy_hubIiiyE10Policy1000ELNS0_9SortOrderE0EiyNS1_21identity_decomposer_tEEEvPT2_PKT1_SA_iiT3_:
.text._ZN3cub18CUB_300001_SM_10006detail10radix_sort30DeviceRadixSortHistogramKernelINS1_5radix10policy_hubIiiyE10Policy1000ELNS0_9SortOrderE0EiyNS1_21identity_decomposer_tEEEvPT2_PKT1_SA_iiT3_:
[----:B------:R-:W-:Y:S01]  /*0000*/  LDC R1, c[0x0][0x37c] ;  /* 0x0000df00ff017b82 */ /* 0x000fe20000000800 */
[----:B------:R-:W0:Y:S02]  /*0010*/  LDCU.64 UR14, c[0x0][0x390] ;  /* 0x00007200ff0e77ac */ /* 0x000e240008000a00 */
[----:B0-----:R-:W-:-:S04]  /*0020*/  ISETP.NE.U32.AND P0, PT, RZ, UR14, PT ;  /* 0x0000000eff007c0c */ /* 0x001fc8000bf05070 */
[----:B------:R-:W-:-:S13]  /*0030*/  ISETP.NE.AND.EX P0, PT, RZ, UR15, PT, P0 ;  /* 0x0000000fff007c0c */ /* 0x000fda000bf05300 */
[----:B------:R-:W-:Y:S05]  /*0040*/  @!P0 EXIT ;  /* 0x000000000000894d */ /* 0x000fea0003800000 */
[----:B------:R-:W-:Y:S01]  /*0050*/  UIADD3 UR11, UP0, UPT, UR14, -0x1, URZ ;  /* 0xffffffff0e0b7890 */ /* 0x000fe2000ff1e0ff */
[----:B------:R-:W0:Y:S01]  /*0060*/  S2R R4, SR_TID.X ;  /* 0x0000000000047919 */ /* 0x000e220000002100 */
[----:B------:R-:W1:Y:S01]  /*0070*/  LDCU.64 UR4, c[0x0][0x398] ;  /* 0x00007300ff0477ac */ /* 0x000e620008000a00 */
[----:B------:R-:W2:Y:S01]  /*0080*/  S2UR UR7, SR_CgaCtaId ;  /* 0x00000000000779c3 */ /* 0x000ea20000008800 */
[----:B------:R-:W-:Y:S01]  /*0090*/  UIADD3.X UR12, UPT, UPT, UR15, -0x1, URZ, UP0, !UPT ;  /* 0xffffffff0f0c7890 */ /* 0x000fe200087fe4ff */
[----:B------:R-:W-:Y:S01]  /*00a0*/  UMOV UR6, 0x400 ;  /* 0x0000040000067882 */ /* 0x000fe20000000000 */
[----:B------:R-:W3:Y:S05]  /*00b0*/  LDCU.64 UR20, c[0x0][0x358] ;  /* 0x00006b00ff1477ac */ /* 0x000eea0008000a00 */
[----:B------:R-:W4:Y:S01]  /*00c0*/  S2UR UR8, SR_CTAID.X ;  /* 0x00000000000879c3 */ /* 0x000f220000002500 */
[----:B------:R-:W-:Y:S01]  /*00d0*/  USHF.R.U64 UR11, UR11, 0x1e, UR12 ;  /* 0x0000001e0b0b7899 */ /* 0x000fe2000800120c */
[----:B------:R-:W0:Y:S03]  /*00e0*/  LDCU UR28, c[0x0][0x370] ;  /* 0x00006e00ff1c77ac */ /* 0x000e260008000800 */
[----:B------:R-:W-:-:S02]  /*00f0*/  UIADD3 UR11, UP0, UPT, UR11, 0x1, URZ ;  /* 0x000000010b0b7890 */ /* 0x000fc4000ff1e0ff */
[----:B-1----:R-:W-:Y:S02]  /*0100*/  UIADD3 UR4, UPT, UPT, UR5, 0x7, -UR4 ;  /* 0x0000000705047890 */ /* 0x002fe4000fffe804 */
[----:B------:R-:W-:Y:S02]  /*0110*/  ULEA.HI.X UR12, UR12, URZ, URZ, 0x2, UP0 ;  /* 0x000000ff0c0c7291 */ /* 0x000fe400080f14ff */
[----:B------:R-:W-:Y:S02]  /*0120*/  UISETP.LT.U32.AND UP0, UPT, UR11, UR14, UPT ;  /* 0x0000000e0b00728c */ /* 0x000fe4000bf01070 */
[----:B------:R-:W-:Y:S02]  /*0130*/  USHF.R.S32.HI UR5, URZ, 0x1f, UR4 ;  /* 0x0000001fff057899 */ /* 0x000fe40008011404 */
[----:B------:R-:W-:Y:S02]  /*0140*/  UISETP.LT.U32.AND.EX UP0, UPT, UR12, UR15, UPT, UP0 ;  /* 0x0000000f0c00728c */ /* 0x000fe4000bf01100 */
[----:B------:R-:W-:-:S02]  /*0150*/  ULEA.HI UR5, UR5, UR4, URZ, 0x3 ;  /* 0x0000000405057291 */ /* 0x000fc4000f8f18ff */
[----:B------:R-:W-:Y:S01]  /*0160*/  USEL UR11, UR11, UR14, UP0 ;  /* 0x0000000e0b0b7287 */ /* 0x000fe20008000000 */
[C---:B0-----:R-:W-:Y:S01]  /*0170*/  VIADD R21, R4.reuse, 0x780 ;  /* 0x0000078004157836 */ /* 0x041fe20000000000 */
[----:B------:R-:W-:Y:S02]  /*0180*/  USEL UR12, UR12, UR15, UP0 ;  /* 0x0000000f0c0c7287 */ /* 0x000fe40008000000 */
[----:B------:R-:W-:Y:S02]  /*0190*/  UISETP.GE.AND UP0, UPT, UR4, 0x8, UPT ;  /* 0x000000080400788c */ /* 0x000fe4000bf06270 */
[----:B--2---:R-:W-:Y:S02]  /*01a0*/  ULEA UR6, UR7, UR6, 0x18 ;  /* 0x0000000607067291 */ /* 0x004fe4000f8ec0ff */
[----:B------:R-:W-:Y:S02]  /*01b0*/  USHF.R.S32.HI UR5, URZ, 0x3, UR5 ;  /* 0x00000003ff057899 */ /* 0x000fe40008011405 */
[----:B------:R-:W-:Y:S01]  /*01c0*/  PLOP3.LUT P0, PT, PT, PT, UP0, 0x80, 0x8 ;  /* 0x000000000008781c */ /* 0x000fe20003f0f008 */
[----:B----4-:R-:W-:Y:S01]  /*01d0*/  USHF.L.U32 UR8, UR8, 0xb, URZ ;  /* 0x0000000b08087899 */ /* 0x010fe200080006ff */
[C---:B------:R-:W-:Y:S01]  /*01e0*/  LEA R0, R4.reuse, UR6, 0x2 ;  /* 0x0000000604007c11 */ /* 0x040fe2000f8e10ff */
[----:B------:R-:W-:Y:S01]  /*01f0*/  UIADD3 UR22, UPT, UPT, UR5, -0x1, URZ ;  /* 0xffffffff05167890 */ /* 0x000fe2000fffe0ff */
[----:B------:R-:W-:Y:S01]  /*0200*/  ISETP.GT.U32.OR P0, PT, R4, 0xff, !P0 ;  /* 0x000000ff0400780c */ /* 0x000fe20004704470 */
[----:B------:R-:W-:-:S02]  /*0210*/  ULOP3.LUT UR23, UR5, 0xf, URZ, 0xc0, !UPT ;  /* 0x0000000f05177892 */ /* 0x000fc4000f8ec0ff */
[----:B------:R-:W-:Y:S01]  /*0220*/  ULOP3.LUT UR24, UR5, 0x7, URZ, 0xc0, !UPT ;  /* 0x0000000705187892 */ /* 0x000fe2000f8ec0ff */
[----:B------:R-:W-:Y:S01]  /*0230*/  P2R R20, PR, RZ, 0x1 ;  /* 0x00000001ff147803 */ /* 0x000fe20000000000 */
[----:B------:R-:W-:Y:S02]  /*0240*/  ULOP3.LUT UR25, UR5, 0x3, URZ, 0xc0, !UPT ;  /* 0x0000000305197892 */ /* 0x000fe4000f8ec0ff */
[----:B------:R-:W-:Y:S02]  /*0250*/  ULOP3.LUT UR26, UR5, 0xffffff0, URZ, 0xc0, !UPT ;  /* 0x0ffffff0051a7892 */ /* 0x000fe4000f8ec0ff */
[----:B------:R-:W-:Y:S02]  /*0260*/  ULOP3.LUT UR27, UR5, 0xffffff8, URZ, 0xc0, !UPT ;  /* 0x0ffffff8051b7892 */ /* 0x000fe4000f8ec0ff */
[----:B------:R-:W-:Y:S01]  /*0270*/  ULOP3.LUT UR9, UR5, 0x1, URZ, 0xc0, !UPT ;  /* 0x0000000105097892 */ /* 0x000fe2000f8ec0ff */
[----:B------:R-:W-:Y:S01]  /*0280*/  UMOV UR6, URZ ;  /* 0x000000ff00067c82 */ /* 0x000fe20008000000 */
[----:B---3--:R-:W-:-:S10]  /*0290*/  UMOV UR7, URZ ;  /* 0x000000ff00077c82 */ /* 0x008fd40008000000 */
.L_x_219:
[----:B------:R-:W-:Y:S01]  /*02a0*/  ISETP.NE.AND P0, PT, R20, RZ, PT ;  /* 0x000000ff1400720c */ /* 0x000fe20003f05270 */
[----:B------:R-:W-:-:S12]  /*02b0*/  BSSY.RECONVERGENT B0, `(.L_x_136) ;  /* 0x000007c000007945 */ /* 0x000fd80003800200 */
[----:B012345:R-:W-:Y:S05]  /*02c0*/  @P0 BRA `(.L_x_137) ;  /* 0x0000000400e80947 */ /* 0x03ffea0003800000 */
[----:B------:R-:W-:Y:S02]  /*02d0*/  IMAD.U32 R2, RZ, RZ, UR22 ;  /* 0x00000016ff027e24 */ /* 0x000fe4000f8e00ff */
[----:B------:R-:W-:-:S03]  /*02e0*/  IMAD.MOV.U32 R3, RZ, RZ, RZ ;  /* 0x000000ffff037224 */ /* 0x000fc600078e00ff */
[----:B------:R-:W-:-:S13]  /*02f0*/  ISETP.GE.U32.AND P1, PT, R2, 0xf, PT ;  /* 0x0000000f0200780c */ /* 0x000fda0003f26070 */
[----:B------:R-:W-:Y:S05]  /*0300*/  @!P1 BRA `(.L_x_138) ;  /* 0x00000000005c9947 */ /* 0x000fea0003800000 */
[----:B------:R-:W-:Y:S01]  /*0310*/  VIADD R2, R0, 0x2000 ;  /* 0x0000200000027836 */ /* 0x000fe20000000000 */
[----:B------:R-:W-:-:S12]  /*0320*/  UIADD3 UR4, UPT, UPT, -UR26, URZ, URZ ;  /* 0x000000ff1a047290 */ /* 0x000fd8000fffe1ff */
.L_x_139:
[----:B------:R-:W-:Y:S01]  /*0330*/  UIADD3 UR4, UPT, UPT, UR4, 0x10, URZ ;  /* 0x0000001004047890 */ /* 0x000fe2000fffe0ff */
[----:B------:R-:W-:Y:S03]  /*0340*/  STS [R2+-0x2000], RZ ;  /* 0xffe000ff02007388 */ /* 0x000fe60000000800 */
[----:B------:R-:W-:Y:S01]  /*0350*/  UISETP.NE.AND UP0, UPT, UR4, URZ, UPT ;  /* 0x000000ff0400728c */ /* 0x000fe2000bf05270 */
        /* <DEDUP_REMOVED lines=16> */
[----:B------:R-:W-:Y:S06]  /*0460*/  BRA.U UP0, `(.L_x_139) ;  /* 0xfffffffd00b07547 */ /* 0x000fec000b83ffff */
[----:B------:R-:W-:-:S07]  /*0470*/  IMAD.U32 R3, RZ, RZ, UR26 ;  /* 0x0000001aff037e24 */ /* 0x000fce000f8e00ff */
.L_x_138:
[----:B------:R-:W-:Y:S01]  /*0480*/  ISETP.NE.AND P0, PT, RZ, UR23, PT ;  /* 0x00000017ff007c0c */ /* 0x000fe2000bf05270 */
[----:B------:R-:W-:Y:S01]  /*0490*/  IMAD.U32 R6, RZ, RZ, UR24 ;  /* 0x00000018ff067e24 */ /* 0x000fe2000f8e00ff */
[----:B------:R-:W-:-:S03]  /*04a0*/  MOV R2, UR23 ;  /* 0x0000001700027c02 */ /* 0x000fc60008000f00 */
[----:B------:R-:W-:Y:S02]  /*04b0*/  VIADD R6, R6, 0xffffffff ;  /* 0xffffffff06067836 */ /* 0x000fe40000000000 */
[----:B------:R-:W-:-:S06]  /*04c0*/  VIADD R2, R2, 0xffffffff ;  /* 0xffffffff02027836 */ /* 0x000fcc0000000000 */
[----:B------:R-:W-:Y:S05]  /*04d0*/  @!P0 BRA `(.L_x_140) ;  /* 0x00000000007c8947 */ /* 0x000fea0003800000 */
[----:B------:R-:W-:Y:S01]  /*04e0*/  ISETP.GE.U32.AND P2, PT, R2, 0x7, PT ;  /* 0x000000070200780c */ /* 0x000fe20003f46070 */
[----:B------:R-:W-:-:S12]  /*04f0*/  UISETP.NE.AND UP0, UPT, UR24, URZ, UPT ;  /* 0x000000ff1800728c */ /* 0x000fd8000bf05270 */
[----:B------:R-:W-:Y:S05]  /*0500*/  @!P2 BRA `(.L_x_141) ;  /* 0x000000000028a947 */ /* 0x000fea0003800000 */
        /* <DEDUP_REMOVED lines=10> */
.L_x_141:
[----:B------:R-:W-:Y:S05]  /*05b0*/  BRA.U !UP0, `(.L_x_140) ;  /* 0x0000000108447547 */ /* 0x000fea000b800000 */
[----:B------:R-:W-:Y:S01]  /*05c0*/  ISETP.GE.U32.AND P2, PT, R6, 0x3, PT ;  /* 0x000000030600780c */ /* 0x000fe20003f46070 */
[----:B------:R-:W-:-:S12]  /*05d0*/  UISETP.NE.AND UP0, UPT, UR25, URZ, UPT ;  /* 0x000000ff1900728c */ /* 0x000fd8000bf05270 */
[C---:B0-----:R-:W-:Y:S02]  /*05e0*/  @P2 IMAD R5, R3.reuse, 0x400, R0 ;  /* 0x0000040003052824 */ /* 0x041fe400078e0200 */
[----:B------:R-:W-:-:S03]  /*05f0*/  @P2 VIADD R3, R3, 0x4 ;  /* 0x0000000403032836 */ /* 0x000fc60000000000 */
[----:B------:R1:W-:Y:S04]  /*0600*/  @P2 STS [R5], RZ ;  /* 0x000000ff05002388 */ /* 0x0003e80000000800 */
[----:B------:R1:W-:Y:S04]  /*0610*/  @P2 STS [R5+0x400], RZ ;  /* 0x000400ff05002388 */ /* 0x0003e80000000800 */
[----:B------:R1:W-:Y:S04]  /*0620*/  @P2 STS [R5+0x800], RZ ;  /* 0x000800ff05002388 */ /* 0x0003e80000000800 */
[----:B------:R1:W-:Y:S01]  /*0630*/  @P2 STS [R5+0xc00], RZ ;  /* 0x000c00ff05002388 */ /* 0x0003e20000000800 */
[----:B------:R-:W-:Y:S05]  /*0640*/  BRA.U !UP0, `(.L_x_140) ;  /* 0x0000000108207547 */ /* 0x000fea000b800000 */
[----:B------:R-:W-:Y:S01]  /*0650*/  IMAD R3, R3, 0x400, R0 ;  /* 0x0000040003037824 */ /* 0x000fe200078e0200 */
[----:B------:R-:W-:-:S04]  /*0660*/  UISETP.NE.AND UP0, UPT, UR25, 0x1, UPT ;  /* 0x000000011900788c */ /* 0x000fc8000bf05270 */
[----:B------:R2:W-:Y:S05]  /*0670*/  STS [R3], RZ ;  /* 0x000000ff03007388 */ /* 0x0005ea0000000800 */
[----:B------:R-:W-:Y:S05]  /*0680*/  BRA.U !UP0, `(.L_x_140) ;  /* 0x0000000108107547 */ /* 0x000fea000b800000 */
[----:B------:R-:W-:Y:S01]  /*0690*/  UISETP.NE.AND UP0, UPT, UR25, 0x2, UPT ;  /* 0x000000021900788c */ /* 0x000fe2000bf05270 */
[----:B------:R3:W-:Y:S05]  /*06a0*/  STS [R3+0x400], RZ ;  /* 0x000400ff03007388 */ /* 0x0007ea0000000800 */
[----:B------:R-:W-:-:S13]  /*06b0*/  PLOP3.LUT P2, PT, PT, PT, UP0, 0x80, 0x8 ;  /* 0x000000000008781c */ /* 0x000fda0003f4f008 */
[----:B------:R3:W-:Y:S02]  /*06c0*/  @P2 STS [R3+0x800], RZ ;  /* 0x000800ff03002388 */ /* 0x0007e40000000800 */
.L_x_140:
[----:B------:R-:W-:-:S13]  /*06d0*/  ISETP.GT.U32.AND P2, PT, R4, 0x7f, PT ;  /* 0x0000007f0400780c */ /* 0x000fda0003f44070 */
[----:B------:R-:W-:Y:S05]  /*06e0*/  @P2 BRA `(.L_x_137) ;  /* 0x0000000000e02947 */ /* 0x000fea0003800000 */
[----:B--23--:R-:W-:Y:S01]  /*06f0*/  HFMA2 R3, -RZ, RZ, 0, 0 ;  /* 0x00000000ff037431 */ /* 0x00cfe200000001ff */
[----:B------:R-:W-:Y:S06]  /*0700*/  @!P1 BRA `(.L_x_142) ;  /* 0x0000000000589947 */ /* 0x000fec0003800000 */
[----:B------:R-:W-:-:S07]  /*0710*/  IMAD.MOV.U32 R3, RZ, RZ, RZ ;  /* 0x000000ffff037224 */ /* 0x000fce00078e00ff */
.L_x_143:
[C---:B012---:R-:W-:Y:S02]  /*0720*/  IMAD R5, R3.reuse, 0x400, R0 ;  /* 0x0000040003057824 */ /* 0x047fe400078e0200 */
[----:B------:R-:W-:-:S03]  /*0730*/  VIADD R3, R3, 0x10 ;  /* 0x0000001003037836 */ /* 0x000fc60000000000 */
[----:B------:R2:W-:Y:S02]  /*0740*/  STS [R5+0x200], RZ ;  /* 0x000200ff05007388 */ /* 0x0005e40000000800 */
[----:B------:R-:W-:Y:S02]  /*0750*/  ISETP.NE.AND P1, PT, R3, UR26, PT ;  /* 0x0000001a03007c0c */ /* 0x000fe4000bf25270 */
[----:B------:R2:W-:Y:S04]  /*0760*/  STS [R5+0x600], RZ ;  /* 0x000600ff05007388 */ /* 0x0005e80000000800 */
        /* <DEDUP_REMOVED lines=13> */
[----:B------:R2:W-:Y:S01]  /*0840*/  STS [R5+0x3e00], RZ ;  /* 0x003e00ff05007388 */ /* 0x0005e20000000800 */
[----:B------:R-:W-:Y:S05]  /*0850*/  @P1 BRA `(.L_x_143) ;  /* 0xfffffffc00b01947 */ /* 0x000fea000383ffff */
[----:B------:R-:W-:-:S07]  /*0860*/  IMAD.U32 R3, RZ, RZ, UR26 ;  /* 0x0000001aff037e24 */ /* 0x000fce000f8e00ff */
.L_x_142:
[----:B------:R-:W-:Y:S05]  /*0870*/  @!P0 BRA `(.L_x_137) ;  /* 0x00000000007c8947 */ /* 0x000fea0003800000 */
[----:B------:R-:W-:Y:S01]  /*0880*/  ISETP.GE.U32.AND P0, PT, R2, 0x7, PT ;  /* 0x000000070200780c */ /* 0x000fe20003f06070 */
[----:B------:R-:W-:-:S12]  /*0890*/  UISETP.NE.AND UP0, UPT, UR24, URZ, UPT ;  /* 0x000000ff1800728c */ /* 0x000fd8000bf05270 */
[----:B------:R-:W-:Y:S05]  /*08a0*/  @!P0 BRA `(.L_x_144) ;  /* 0x0000000000288947 */ /* 0x000fea0003800000 */
[C---:B------:R-:W-:Y:S02]  /*08b0*/  IMAD R2, R3.reuse, 0x400, R0 ;  /* 0x0000040003027824 */ /* 0x040fe400078e0200 */
[----:B------:R-:W-:-:S03]  /*08c0*/  VIADD R3, R3, 0x8 ;  /* 0x0000000803037836 */ /* 0x000fc60000000000 */
[----:B------:R3:W-:Y:S04]  /*08d0*/  STS [R2+0x200], RZ ;  /* 0x000200ff02007388 */ /* 0x0007e80000000800 */
[----:B------:R3:W-:Y:S04]  /*08e0*/  STS [R2+0x600], RZ ;  /* 0x000600ff02007388 */ /* 0x0007e80000000800 */
[----:B------:R3:W-:Y:S04]  /*08f0*/  STS [R2+0xa00], RZ ;  /* 0x000a00ff02007388 */ /* 0x0007e80000000800 */
[----:B------:R3:W-:Y:S04]  /*0900*/  STS [R2+0xe00], RZ ;  /* 0x000e00ff02007388 */ /* 0x0007e80000000800 */
[----:B------:R3:W-:Y:S04]  /*0910*/  STS [R2+0x1200], RZ ;  /* 0x001200ff02007388 */ /* 0x0007e80000000800 */
[----:B------:R3:W-:Y:S04]  /*0920*/  STS [R2+0x1600], RZ ;  /* 0x001600ff02007388 */ /* 0x0007e80000000800 */
[----:B------:R3:W-:Y:S04]  /*0930*/  STS [R2+0x1a00], RZ ;  /* 0x001a00ff02007388 */ /* 0x0007e80000000800 */
[----:B------:R3:W-:Y:S02]  /*0940*/  STS [R2+0x1e00], RZ ;  /* 0x001e00ff02007388 */ /* 0x0007e40000000800 */
.L_x_144:
[----:B------:R-:W-:Y:S05]  /*0950*/  BRA.U !UP0, `(.L_x_137) ;  /* 0x0000000108447547 */ /* 0x000fea000b800000 */
[----:B------:R-:W-:Y:S01]  /*0960*/  ISETP.GE.U32.AND P0, PT, R6, 0x3, PT ;  /* 0x000000030600780c */ /* 0x000fe20003f06070 */
[----:B------:R-:W-:-:S12]  /*0970*/  UISETP.NE.AND UP0, UPT, UR25, URZ, UPT ;  /* 0x000000ff1900728c */ /* 0x000fd8000bf05270 */
[C---:B---3--:R-:W-:Y:S01]  /*0980*/  @P0 IMAD R2, R3.reuse, 0x400, R0 ;  /* 0x0000040003020824 */ /* 0x048fe200078e0200 */
[----:B------:R-:W-:-:S04]  /*0990*/  @P0 IADD3 R3, PT, PT, R3, 0x4, RZ ;  /* 0x0000000403030810 */ /* 0x000fc80007ffe0ff */
[----:B------:R4:W-:Y:S04]  /*09a0*/  @P0 STS [R2+0x200], RZ ;  /* 0x000200ff02000388 */ /* 0x0009e80000000800 */
[----:B------:R4:W-:Y:S04]  /*09b0*/  @P0 STS [R2+0x600], RZ ;  /* 0x000600ff02000388 */ /* 0x0009e80000000800 */
[----:B------:R4:W-:Y:S04]  /*09c0*/  @P0 STS [R2+0xa00], RZ ;  /* 0x000a00ff02000388 */ /* 0x0009e80000000800 */
[----:B------:R4:W-:Y:S01]  /*09d0*/  @P0 STS [R2+0xe00], RZ ;  /* 0x000e00ff02000388 */ /* 0x0009e20000000800 */
[----:B------:R-:W-:Y:S05]  /*09e0*/  BRA.U !UP0, `(.L_x_137) ;  /* 0x0000000108207547 */ /* 0x000fea000b800000 */
[----:B------:R-:W-:Y:S01]  /*09f0*/  IMAD R3, R3, 0x400, R0 ;  /* 0x0000040003037824 */ /* 0x000fe200078e0200 */
[----:B------:R-:W-:-:S04]  /*0a00*/  UISETP.NE.AND UP0, UPT, UR25, 0x1, UPT ;  /* 0x000000011900788c */ /* 0x000fc8000bf05270 */
[----:B------:R3:W-:Y:S05]  /*0a10*/  STS [R3+0x200], RZ ;  /* 0x000200ff03007388 */ /* 0x0007ea0000000800 */
[----:B------:R-:W-:Y:S05]  /*0a20*/  BRA.U !UP0, `(.L_x_137) ;  /* 0x0000000108107547 */ /* 0x000fea000b800000 */
[----:B------:R-:W-:Y:S01]  /*0a30*/  UISETP.NE.AND UP0, UPT, UR25, 0x2, UPT ;  /* 0x000000021900788c */ /* 0x000fe2000bf05270 */
[----:B------:R0:W-:Y:S05]  /*0a40*/  STS [R3+0x600], RZ ;  /* 0x000600ff03007388 */ /* 0x0001ea0000000800 */
[----:B------:R-:W-:-:S13]  /*0a50*/  PLOP3.LUT P0, PT, PT, PT, UP0, 0x80, 0x8 ;  /* 0x000000000008781c */ /* 0x000fda0003f0f008 */
[----:B------:R0:W-:Y:S02]  /*0a60*/  @P0 STS [R3+0xa00], RZ ;  /* 0x000a00ff03000388 */ /* 0x0001e40000000800 */
.L_x_137:
[----:B------:R-:W-:Y:S05]  /*0a70*/  BSYNC.RECONVERGENT B0 ;  /* 0x0000000000007941 */ /* 0x000fea0003800200 */
.L_x_136:
[----:B------:R-:W5:Y:S01]  /*0a80*/  LDCU.64 UR14, c[0x0][0x390] ;  /* 0x00007200ff0e77ac */ /* 0x000f620008000a00 */
[----:B------:R-:W-:Y:S02]  /*0a90*/  USHF.L.U32 UR4, UR6, 0x1e, URZ ;  /* 0x0000001e06047899 */ /* 0x000fe400080006ff */
[----:B------:R-:W-:Y:S02]  /*0aa0*/  USHF.L.U64.HI UR5, UR6, 0x1e, UR7 ;  /* 0x0000001e06057899 */ /* 0x000fe40008010207 */
[----:B-----5:R-:W-:-:S04]  /*0ab0*/  UIADD3 UR4, UP0, UPT, -UR4, UR14, URZ ;  /* 0x0000000e04047290 */ /* 0x020fc8000ff1e1ff */
[----:B------:R-:W-:Y:S02]  /*0ac0*/  UIADD3.X UR5, UPT, UPT, ~UR5, UR15, URZ, UP0, !UPT ;  /* 0x0000000f05057290 */ /* 0x000fe400087fe5ff */
[----:B------:R-:W-:-:S04]  /*0ad0*/  UISETP.LT.U32.AND UP0, UPT, UR4, 0x40000000, UPT ;  /* 0x400000000400788c */ /* 0x000fc8000bf01070 */
[----:B------:R-:W-:-:S04]  /*0ae0*/  UISETP.LT.U32.AND.EX UP0, UPT, UR5, URZ, UPT, UP0 ;  /* 0x000000ff0500728c */ /* 0x000fc8000bf01100 */
[----:B------:R-:W-:Y:S02]  /*0af0*/  USEL UR13, UR4, 0x40000000, UP0 ;  /* 0x40000000040d7887 */ /* 0x000fe40008000000 */
[----:B------:R-:W-:Y:S02]  /*0b00*/  USEL UR14, UR5, URZ, UP0 ;  /* 0x000000ff050e7287 */ /* 0x000fe40008000000 */
[----:B------:R-:W-:-:S04]  /*0b10*/  UISETP.GT.U32.AND UP0, UPT, UR13, UR8, UPT ;  /* 0x000000080d00728c */ /* 0x000fc8000bf04070 */
[----:B------:R-:W-:Y:S01]  /*0b20*/  UISETP.GT.U32.AND.EX UP0, UPT, UR14, URZ, UPT, UP0 ;  /* 0x000000ff0e00728c */ /* 0x000fe2000bf04100 */
[----:B------:R-:W-:Y:S08]  /*0b30*/  BAR.SYNC.DEFER_BLOCKING 0x0 ;  /* 0x0000000000007b1d */ /* 0x000ff00000010000 */
[----:B------:R-:W-:Y:S06]  /*0b40*/  BAR.SYNC.DEFER_BLOCKING 0x0 ;  /* 0x0000000000007b1d */ /* 0x000fec0000010000 */
[----:B------:R-:W-:Y:S05]  /*0b50*/  BRA.U !UP0, `(.L_x_145) ;  /* 0x0000000d082c7547 */ /* 0x000fea000b800000 */
[----:B------:R-:W-:Y:S01]  /*0b60*/  UMOV UR10, UR8 ;  /* 0x00000008000a7c82 */ /* 0x000fe20008000000 */
[----:B------:R-:W-:-:S05]  /*0b70*/  UMOV UR5, URZ ;  /* 0x000000ff00057c82 */ /* 0x000fca0008000000 */
.L_x_150:
[----:B-----5:R-:W5:Y:S01]  /*0b80*/  LDCU.64 UR18, c[0x0][0x390] ;  /* 0x00007200ff1277ac */ /* 0x020f620008000a00 */
[----:B------:R-:W-:Y:S02]  /*0b90*/  USHF.L.U32 UR15, UR6, 0x1e, URZ ;  /* 0x0000001e060f7899 */ /* 0x000fe400080006ff */
[----:B------:R-:W-:Y:S02]  /*0ba0*/  USHF.L.U64.HI UR16, UR6, 0x1e, UR7 ;  /* 0x0000001e06107899 */ /* 0x000fe40008010207 */
[----:B------:R-:W-:-:S04]  /*0bb0*/  UIADD3 UR15, UP0, UPT, UR10, UR15, URZ ;  /* 0x0000000f0a0f7290 */ /* 0x000fc8000ff1e0ff */
[----:B------:R-:W-:Y:S02]  /*0bc0*/  UIADD3.X UR16, UPT, UPT, UR5, UR16, URZ, UP0, !UPT ;  /* 0x0000001005107290 */ /* 0x000fe400087fe4ff */
[----:B------:R-:W-:Y:S02]  /*0bd0*/  ULEA UR10, UP0, UR28, UR10, 0xb ;  /* 0x0000000a1c0a7291 */ /* 0x000fe4000f8058ff */
[----:B-----5:R-:W-:Y:S02]  /*0be0*/  UIADD3 UR17, UP1, UPT, -UR15, UR18, URZ ;  /* 0x000000120f117290 */ /* 0x020fe4000ff3e1ff */
[----:B------:R-:W-:Y:S02]  /*0bf0*/  UIADD3.X UR5, UPT, UPT, URZ, UR5, URZ, UP0, !UPT ;  /* 0x00000005ff057290 */ /* 0x000fe400087fe4ff */
[----:B------:R-:W-:Y:S02]  /*0c00*/  UIADD3.X UR4, UPT, UPT, ~UR16, UR19, URZ, UP1, !UPT ;  /* 0x0000001310047290 */ /* 0x000fe40008ffe5ff */
[----:B------:R-:W-:-:S02]  /*0c10*/  UISETP.GE.U32.AND UP1, UPT, UR17, 0x800, UPT ;  /* 0x000008001100788c */ /* 0x000fc4000bf26070 */
[----:B------:R-:W-:Y:S02]  /*0c20*/  UISETP.GE.U32.AND UP0, UPT, UR10, UR13, UPT ;  /* 0x0000000d0a00728c */ /* 0x000fe4000bf06070 */
[----:B------:R-:W-:Y:S02]  /*0c30*/  UISETP.GE.U32.AND.EX UP1, UPT, UR4, URZ, UPT, UP1 ;  /* 0x000000ff0400728c */ /* 0x000fe4000bf26110 */
[----:B------:R-:W-:-:S07]  /*0c40*/  UISETP.GE.U32.AND.EX UP0, UPT, UR5, UR14, UPT, UP0 ;  /* 0x0000000e0500728c */ /* 0x000fce000bf06100 */
[----:B0-----:R-:W-:Y:S05]  /*0c50*/  BRA.U !UP1, `(.L_x_146) ;  /* 0x0000000109587547 */ /* 0x001fea000b800000 */
[----:B------:R-:W4:Y:S01]  /*0c60*/  LDCU.64 UR18, c[0x0][0x388] ;  /* 0x00007100ff1277ac */ /* 0x000f220008000a00 */
[----:B0-23--:R-:W-:-:S05]  /*0c70*/  IADD3 R3, P0, PT, R4, UR15, RZ ;  /* 0x0000000f04037c10 */ /* 0x00dfca000ff1e0ff */
[----:B------:R-:W-:Y:S01]  /*0c80*/  IMAD.X R6, RZ, RZ, UR16, P0 ;  /* 0x00000010ff067e24 */ /* 0x000fe200080e06ff */
[----:B----4-:R-:W-:-:S04]  /*0c90*/  LEA R2, P0, R3, UR18, 0x2 ;  /* 0x0000001203027c11 */ /* 0x010fc8000f8010ff */
        /* <DEDUP_REMOVED lines=18> */
.L_x_146:
[----:B------:R-:W4:Y:S01]  /*0dc0*/  LDCU.64 UR18, c[0x0][0x388] ;  /* 0x00007100ff1277ac */ /* 0x000f220008000a00 */
[C---:B012---:R-:W-:Y:S01]  /*0dd0*/  VIADD R5, R4.reuse, 0x100 ;  /* 0x0000010004057836 */ /* 0x047fe20000000000 */
[C---:B---3--:R-:W-:Y:S01]  /*0de0*/  IADD3 R3, P0, PT, R4.reuse, UR15, RZ ;  /* 0x0000000f04037c10 */ /* 0x048fe2000ff1e0ff */
[C---:B----4-:R-:W-:Y:S01]  /*0df0*/  VIADD R2, R4.reuse, 0x80 ;  /* 0x0000008004027836 */ /* 0x050fe20000000000 */
[C---:B------:R-:W-:Y:S01]  /*0e00*/  ISETP.GE.AND P1, PT, R4.reuse, UR17, PT ;  /* 0x0000001104007c0c */ /* 0x040fe2000bf26270 */
[----:B------:R-:W-:Y:S01]  /*0e10*/  VIADD R7, R4, 0x180 ;  /* 0x0000018004077836 */ /* 0x000fe20000000000 */
[----:B------:R-:W-:Y:S01]  /*0e20*/  ISETP.GE.AND P3, PT, R5, UR17, PT ;  /* 0x0000001105007c0c */ /* 0x000fe2000bf66270 */
[----:B------:R-:W-:Y:S01]  /*0e30*/  IMAD.X R6, RZ, RZ, UR16, P0 ;  /* 0x00000010ff067e24 */ /* 0x000fe200080e06ff */
[----:B------:R-:W-:Y:S01]  /*0e40*/  ISETP.GE.AND P2, PT, R2, UR17, PT ;  /* 0x0000001102007c0c */ /* 0x000fe2000bf46270 */
[----:B------:R-:W-:Y:S01]  /*0e50*/  VIADD R5, R4, 0x200 ;  /* 0x0000020004057836 */ /* 0x000fe20000000000 */
[----:B------:R-:W-:Y:S01]  /*0e60*/  ISETP.GE.AND P4, PT, R7, UR17, PT ;  /* 0x0000001107007c0c */ /* 0x000fe2000bf86270 */
[----:B------:R-:W-:-:S03]  /*0e70*/  IMAD.MOV.U32 R12, RZ, RZ, 0x7fffffff ;  /* 0x7fffffffff0c7424 */ /* 0x000fc600078e00ff */
[----:B------:R-:W-:Y:S01]  /*0e80*/  ISETP.GE.AND P5, PT, R5, UR17, PT ;  /* 0x0000001105007c0c */ /* 0x000fe2000bfa6270 */
[----:B------:R-:W-:Y:S01]  /*0e90*/  VIADD R5, R4, 0x300 ;  /* 0x0000030004057836 */ /* 0x000fe20000000000 */
[----:B------:R-:W-:-:S04]  /*0ea0*/  LEA R2, P0, R3, UR18, 0x2 ;  /* 0x0000001203027c11 */ /* 0x000fc8000f8010ff */
[----:B------:R-:W-:Y:S01]  /*0eb0*/  LEA.HI.X R3, R3, UR19, R6, 0x2, P0 ;  /* 0x0000001303037c11 */ /* 0x000fe200080f1406 */
[----:B------:R-:W-:Y:S01]  /*0ec0*/  IMAD.MOV.U32 R11, RZ, RZ, 0x7fffffff ;  /* 0x7fffffffff0b7424 */ /* 0x000fe200078e00ff */
[----:B------:R-:W-:-:S03]  /*0ed0*/  IADD3 R6, PT, PT, R4, 0x280, RZ ;  /* 0x0000028004067810 */ /* 0x000fc60007ffe0ff */
[----:B------:R1:W5:Y:S01]  /*0ee0*/  @!P1 LDG.E R12, desc[UR20][R2.64] ;  /* 0x00000014020c9981 */ /* 0x000362000c1e1900 */
[----:B------:R-:W-:Y:S01]  /*0ef0*/  ISETP.GE.AND P1, PT, R5, UR17, PT ;  /* 0x0000001105007c0c */ /* 0x000fe2000bf26270 */
[----:B------:R-:W-:Y:S01]  /*0f00*/  VIADD R5, R4, 0x380 ;  /* 0x0000038004057836 */ /* 0x000fe20000000000 */
[----:B------:R-:W-:Y:S01]  /*0f10*/  ISETP.GE.AND P0, PT, R6, UR17, PT ;  /* 0x0000001106007c0c */ /* 0x000fe2000bf06270 */
[----:B------:R-:W-:Y:S01]  /*0f20*/  IMAD.MOV.U32 R9, RZ, RZ, 0x7fffffff ;  /* 0x7fffffffff097424 */ /* 0x000fe200078e00ff */
[----:B------:R1:W5:Y:S02]  /*0f30*/  @!P2 LDG.E R11, desc[UR20][R2.64+0x200] ;  /* 0x00020014020ba981 */ /* 0x000364000c1e1900 */
[----:B------:R-:W-:Y:S01]  /*0f40*/  ISETP.GE.AND P2, PT, R5, UR17, PT ;  /* 0x0000001105007c0c */ /* 0x000fe2000bf46270 */
[----:B------:R-:W-:Y:S02]  /*0f50*/  VIADD R5, R4, 0x480 ;  /* 0x0000048004057836 */ /* 0x000fe40000000000 */
[----:B------:R-:W-:Y:S01]  /*0f60*/  IMAD.MOV.U32 R10, RZ, RZ, 0x7fffffff ;  /* 0x7fffffffff0a7424 */ /* 0x000fe200078e00ff */
[----:B------:R1:W5:Y:S01]  /*0f70*/  @!P4 LDG.E R9, desc[UR20][R2.64+0x600] ;  /* 0x000600140209c981 */ /* 0x000362000c1e1900 */
[----:B------:R-:W-:-:S02]  /*0f80*/  MOV R8, 0x7fffffff ;  /* 0x7fffffff00087802 */ /* 0x000fc40000000f00 */
[C---:B------:R-:W-:Y:S02]  /*0f90*/  LOP3.LUT R6, R4.reuse, 0x400, RZ, 0xfc, !PT ;  /* 0x0000040004067812 */ /* 0x040fe400078efcff */
[----:B------:R-:W-:Y:S01]  /*0fa0*/  ISETP.GE.AND P4, PT, R5, UR17, PT ;  /* 0x0000001105007c0c */ /* 0x000fe2000bf86270 */
[----:B------:R-:W-:Y:S01]  /*0fb0*/  VIADD R5, R4, 0x500 ;  /* 0x0000050004057836 */ /* 0x000fe20000000000 */
[----:B------:R1:W5:Y:S01]  /*0fc0*/  @!P3 LDG.E R10, desc[UR20][R2.64+0x400] ;  /* 0x00040014020ab981 */ /* 0x000362000c1e1900 */
[----:B------:R-:W-:Y:S01]  /*0fd0*/  ISETP.GE.AND P3, PT, R6, UR17, PT ;  /* 0x0000001106007c0c */ /* 0x000fe2000bf66270 */
[----:B------:R-:W-:Y:S02]  /*0fe0*/  IMAD.MOV.U32 R6, RZ, RZ, 0x7fffffff ;  /* 0x7fffffffff067424 */ /* 0x000fe400078e00ff */
[----:B------:R1:W5:Y:S01]  /*0ff0*/  @!P5 LDG.E R8, desc[UR20][R2.64+0x800] ;  /* 0x000800140208d981 */ /* 0x000362000c1e1900 */
[----:B------:R-:W-:Y:S01]  /*1000*/  ISETP.GE.AND P5, PT, R5, UR17, PT ;  /* 0x0000001105007c0c */ /* 0x000fe2000bfa6270 */
[----:B------:R-:W-:-:S02]  /*1010*/  VIADD R5, R4, 0x600 ;  /* 0x0000060004057836 */ /* 0x000fc40000000000 */
[----:B------:R-:W-:Y:S01]  /*1020*/  IMAD.MOV.U32 R7, RZ, RZ, 0x7fffffff ;  /* 0x7fffffffff077424 */ /* 0x000fe200078e00ff */
[----:B------:R1:W5:Y:S01]  /*1030*/  @!P1 LDG.E R6, desc[UR20][R2.64+0xc00] ;  /* 0x000c001402069981 */ /* 0x000362000c1e1900 */
[C---:B------:R-:W-:Y:S01]  /*1040*/  VIADD R13, R4.reuse, 0x580 ;  /* 0x00000580040d7836 */ /* 0x040fe20000000000 */
[----:B------:R-:W-:Y:S01]  /*1050*/  ISETP.GE.AND P1, PT, R5, UR17, PT ;  /* 0x0000001105007c0c */ /* 0x000fe2000bf26270 */
[----:B------:R-:W-:Y:S02]  /*1060*/  IMAD.MOV.U32 R5, RZ, RZ, 0x7fffffff ;  /* 0x7fffffffff057424 */ /* 0x000fe400078e00ff */
[----:B------:R-:W-:Y:S01]  /*1070*/  IMAD.MOV.U32 R19, RZ, RZ, 0x7fffffff ;  /* 0x7fffffffff137424 */ /* 0x000fe200078e00ff */
[----:B------:R1:W5:Y:S01]  /*1080*/  @!P0 LDG.E R7, desc[UR20][R2.64+0xa00] ;  /* 0x000a001402078981 */ /* 0x000362000c1e1900 */
[----:B------:R-:W-:Y:S01]  /*1090*/  IMAD.MOV.U32 R18, RZ, RZ, 0x7fffffff ;  /* 0x7fffffffff127424 */ /* 0x000fe200078e00ff */
[----:B------:R-:W-:Y:S01]  /*10a0*/  ISETP.GE.AND P0, PT, R13, UR17, PT ;  /* 0x000000110d007c0c */ /* 0x000fe2000bf06270 */
[C---:B------:R-:W-:Y:S01]  /*10b0*/  VIADD R14, R4.reuse, 0x700 ;  /* 0x00000700040e7836 */ /* 0x040fe20000000000 */
[----:B------:R-:W-:Y:S01]  /*10c0*/  IADD3 R13, PT, PT, R4, 0x680, RZ ;  /* 0x00000680040d7810 */ /* 0x000fe20007ffe0ff */
[----:B------:R1:W5:Y:S03]  /*10d0*/  @!P2 LDG.E R5, desc[UR20][R2.64+0xe00] ;  /* 0x000e00140205a981 */ /* 0x000366000c1e1900 */
[----:B------:R-:W-:Y:S01]  /*10e0*/  ISETP.GE.AND P2, PT, R13, UR17, PT ;  /* 0x000000110d007c0c */ /* 0x000fe2000bf46270 */
[----:B------:R1:W5:Y:S01]  /*10f0*/  @!P3 LDG.E R19, desc[UR20][R2.64+0x1000] ;  /* 0x001000140213b981 */ /* 0x000362000c1e1900 */
[----:B------:R-:W-:-:S03]  /*1100*/  ISETP.GE.AND P3, PT, R14, UR17, PT ;  /* 0x000000110e007c0c */ /* 0x000fc6000bf66270 */
[----:B------:R1:W5:Y:S01]  /*1110*/  @!P4 LDG.E R18, desc[UR20][R2.64+0x1200] ;  /* 0x001200140212c981 */ /* 0x000362000c1e1900 */
[----:B------:R-:W-:Y:S01]  /*1120*/  ISETP.GE.AND P4, PT, R21, UR17, PT ;  /* 0x0000001115007c0c */ /* 0x000fe2000bf86270 */
[----:B------:R-:W-:Y:S01]  /*1130*/  IMAD.MOV.U32 R17, RZ, RZ, 0x7fffffff ;  /* 0x7fffffffff117424 */ /* 0x000fe200078e00ff */
[----:B------:R-:W-:Y:S01]  /*1140*/  MOV R14, 0x7fffffff ;  /* 0x7fffffff000e7802 */ /* 0x000fe20000000f00 */
[----:B------:R-:W-:Y:S02]  /*1150*/  IMAD.MOV.U32 R16, RZ, RZ, 0x7fffffff ;  /* 0x7fffffffff107424 */ /* 0x000fe400078e00ff */
[----:B------:R-:W-:Y:S02]  /*1160*/  IMAD.MOV.U32 R22, RZ, RZ, 0x7fffffff ;  /* 0x7fffffffff167424 */ /* 0x000fe400078e00ff */
        /* <DEDUP_REMOVED lines=8> */
.L_x_147:
[----:B01----:R-:W0:Y:S02]  /*11f0*/  LDC.64 R2, c[0x0][0x398] ;  /* 0x0000e600ff027b82 */ /* 0x003e240000000a00 */
[----:B0-----:R-:W-:-:S13]  /*1200*/  ISETP.GT.AND P0, PT, R3, R2, PT ;  /* 0x000000020300720c */ /* 0x001fda0003f04270 */
[----:B------:R-:W-:Y:S05]  /*1210*/  @!P0 BRA `(.L_x_148) ;  /* 0x0000000400788947 */ /* 0x000fea0003800000 */
[----:B------:R-:W0:Y:S01]  /*1220*/  S2UR UR15, SR_CgaCtaId ;  /* 0x00000000000f79c3 */ /* 0x000e220000008800 */
[----:B-----5:R-:W-:Y:S01]  /*1230*/  LOP3.LUT R15, R15, 0x80000000, RZ, 0x3c, !PT ;  /* 0x800000000f0f7812 */ /* 0x020fe200078e3cff */
[----:B------:R-:W-:Y:S01]  /*1240*/  UMOV UR4, 0x400 ;  /* 0x0000040000047882 */ /* 0x000fe20000000000 */
[----:B------:R-:W-:Y:S01]  /*1250*/  LOP3.LUT R14, R14, 0x80000000, RZ, 0x3c, !PT ;  /* 0x800000000e0e7812 */ /* 0x000fe200078e3cff */
[----:B------:R-:W1:Y:S01]  /*1260*/  LDCU UR16, c[0x0][0x398] ;  /* 0x00007300ff1077ac */ /* 0x000e620008000800 */
[----:B------:R-:W-:Y:S02]  /*1270*/  LOP3.LUT R13, R13, 0x80000000, RZ, 0x3c, !PT ;  /* 0x800000000d0d7812 */ /* 0x000fe400078e3cff */
[----:B------:R-:W-:Y:S02]  /*1280*/  LOP3.LUT R2, R22, 0x80000000, RZ, 0x3c, !PT ;  /* 0x8000000016027812 */ /* 0x000fe400078e3cff */
[----:B------:R-:W-:Y:S02]  /*1290*/  LOP3.LUT R16, R16, 0x80000000, RZ, 0x3c, !PT ;  /* 0x8000000010107812 */ /* 0x000fe400078e3cff */
[----:B------:R-:W-:-:S02]  /*12a0*/  LOP3.LUT R17, R17, 0x80000000, RZ, 0x3c, !PT ;  /* 0x8000000011117812 */ /* 0x000fc400078e3cff */
[----:B------:R-:W-:Y:S02]  /*12b0*/  LOP3.LUT R18, R18, 0x80000000, RZ, 0x3c, !PT ;  /* 0x8000000012127812 */ /* 0x000fe400078e3cff */
[----:B------:R-:W-:Y:S02]  /*12c0*/  LOP3.LUT R19, R19, 0x80000000, RZ, 0x3c, !PT ;  /* 0x8000000013137812 */ /* 0x000fe400078e3cff */
[----:B------:R-:W-:Y:S02]  /*12d0*/  LOP3.LUT R5, R5, 0x80000000, RZ, 0x3c, !PT ;  /* 0x8000000005057812 */ /* 0x000fe400078e3cff */
[----:B------:R-:W-:Y:S02]  /*12e0*/  LOP3.LUT R6, R6, 0x80000000, RZ, 0x3c, !PT ;  /* 0x8000000006067812 */ /* 0x000fe400078e3cff */
[----:B------:R-:W-:Y:S02]  /*12f0*/  LOP3.LUT R7, R7, 0x80000000, RZ, 0x3c, !PT ;  /* 0x8000000007077812 */ /* 0x000fe400078e3cff */
[----:B------:R-:W-:Y:S01]  /*1300*/  LOP3.LUT R8, R8, 0x80000000, RZ, 0x3c, !PT ;  /* 0x8000000008087812 */ /* 0x000fe200078e3cff */
[----:B0-----:R-:W-:Y:S01]  /*1310*/  ULEA UR15, UR15, UR4, 0x18 ;  /* 0x000000040f0f7291 */ /* 0x001fe2000f8ec0ff */
[----:B------:R-:W-:-:S02]  /*1320*/  LOP3.LUT R9, R9, 0x80000000, RZ, 0x3c, !PT ;  /* 0x8000000009097812 */ /* 0x000fc400078e3cff */
[----:B------:R-:W-:Y:S01]  /*1330*/  LOP3.LUT R10, R10, 0x80000000, RZ, 0x3c, !PT ;  /* 0x800000000a0a7812 */ /* 0x000fe200078e3cff */
[----:B------:R-:W-:Y:S01]  /*1340*/  UMOV UR4, URZ ;  /* 0x000000ff00047c82 */ /* 0x000fe20008000000 */
[----:B------:R-:W-:Y:S02]  /*1350*/  LOP3.LUT R11, R11, 0x80000000, RZ, 0x3c, !PT ;  /* 0x800000000b0b7812 */ /* 0x000fe400078e3cff */
[----:B-1----:R-:W-:-:S07]  /*1360*/  LOP3.LUT R12, R12, 0x80000000, RZ, 0x3c, !PT ;  /* 0x800000000c0c7812 */ /* 0x002fce00078e3cff */
.L_x_149:
[----:B------:R-:W-:Y:S01]  /*1370*/  IMAD R22, RZ, RZ, -UR16 ;  /* 0x80000010ff167e24 */ /* 0x000fe2000f8e02ff */
[----:B0-----:R-:W-:Y:S01]  /*1380*/  SHF.R.U32.HI R23, RZ, UR16, R12 ;  /* 0x00000010ff177c19 */ /* 0x001fe2000801160c */
[----:B------:R-:W-:Y:S01]  /*1390*/  IMAD.MOV.U32 R25, RZ, RZ, -0x1 ;  /* 0xffffffffff197424 */ /* 0x000fe200078e00ff */
[----:B------:R-:W-:Y:S01]  /*13a0*/  ULEA UR17, UR4, UR15, 0xa ;  /* 0x0000000f04117291 */ /* 0x000fe2000f8e50ff */
[----:B------:R-:W-:Y:S01]  /*13b0*/  SHF.R.U32.HI R27, RZ, UR16, R10 ;  /* 0x00000010ff1b7c19 */ /* 0x000fe2000801160a */
[----:B------:R-:W-:Y:S01]  /*13c0*/  UIADD3 UR4, UPT, UPT, UR4, 0x1, URZ ;  /* 0x0000000104047890 */ /* 0x000fe2000fffe0ff */
[----:B------:R-:W-:Y:S02]  /*13d0*/  VIADDMNMX R22, R22, R3, 0x8, PT ;  /* 0x0000000816167446 */ /* 0x000fe40003800103 */
[----:B------:R-:W-:Y:S02]  /*13e0*/  SHF.R.U32.HI R29, RZ, UR16, R9 ;  /* 0x00000010ff1d7c19 */ /* 0x000fe40008011609 */
[----:B------:R-:W-:-:S02]  /*13f0*/  SHF.L.U32 R22, R25, R22, RZ ;  /* 0x0000001619167219 */ /* 0x000fc400000006ff */
[----:B------:R-:W-:Y:S02]  /*1400*/  SHF.R.U32.HI R25, RZ, UR16, R11 ;  /* 0x00000010ff197c19 */ /* 0x000fe4000801160b */
[-C--:B------:R-:W-:Y:S02]  /*1410*/  LOP3.LUT R23, R23, R22.reuse, RZ, 0x30, !PT ;  /* 0x0000001617177212 */ /* 0x080fe400078e30ff */
[-C--:B------:R-:W-:Y:S02]  /*1420*/  LOP3.LUT R25, R25, R22.reuse, RZ, 0x30, !PT ;  /* 0x0000001619197212 */ /* 0x080fe400078e30ff */
[----:B------:R-:W-:Y:S02]  /*1430*/  LOP3.LUT R27, R27, R22, RZ, 0x30, !PT ;  /* 0x000000161b1b7212 */ /* 0x000fe400078e30ff */
[----:B------:R-:W-:Y:S02]  /*1440*/  LEA R23, R23, UR17, 0x2 ;  /* 0x0000001117177c11 */ /* 0x000fe4000f8e10ff */
[----:B------:R-:W-:-:S02]  /*1450*/  LEA R25, R25, UR17, 0x2 ;  /* 0x0000001119197c11 */ /* 0x000fc4000f8e10ff */
[----:B------:R-:W-:Y:S01]  /*1460*/  LEA R27, R27, UR17, 0x2 ;  /* 0x000000111b1b7c11 */ /* 0x000fe2000f8e10ff */
[----:B------:R0:W-:Y:S01]  /*1470*/  ATOMS.POPC.INC.32 RZ, [R23+URZ] ;  /* 0x0000000017ff7f8c */ /* 0x0001e2000d8000ff */
[----:B------:R-:W-:Y:S02]  /*1480*/  SHF.R.U32.HI R24, RZ, UR16, R8 ;  /* 0x00000010ff187c19 */ /* 0x000fe40008011608 */
[----:B------:R-:W-:Y:S01]  /*1490*/  SHF.R.U32.HI R26, RZ, UR16, R7 ;  /* 0x00000010ff1a7c19 */ /* 0x000fe20008011607 */
[----:B------:R1:W-:Y:S01]  /*14a0*/  ATOMS.POPC.INC.32 RZ, [R25+URZ] ;  /* 0x0000000019ff7f8c */ /* 0x0003e2000d8000ff */
[-C--:B------:R-:W-:Y:S02]  /*14b0*/  LOP3.LUT R29, R29, R22.reuse, RZ, 0x30, !PT ;  /* 0x000000161d1d7212 */ /* 0x080fe400078e30ff */
[----:B------:R-:W-:Y:S01]  /*14c0*/  LOP3.LUT R24, R24, R22, RZ, 0x30, !PT ;  /* 0x0000001618187212 */ /* 0x000fe200078e30ff */
[----:B------:R2:W-:Y:S01]  /*14d0*/  ATOMS.POPC.INC.32 RZ, [R27+URZ] ;  /* 0x000000001bff7f8c */ /* 0x0005e2000d8000ff */
[----:B0-----:R-:W-:-:S02]  /*14e0*/  SHF.R.U32.HI R23, RZ, UR16, R6 ;  /* 0x00000010ff177c19 */ /* 0x001fc40008011606 */
[-C--:B------:R-:W-:Y:S02]  /*14f0*/  LOP3.LUT R26, R26, R22.reuse, RZ, 0x30, !PT ;  /* 0x000000161a1a7212 */ /* 0x080fe400078e30ff */
[----:B-1----:R-:W-:Y:S02]  /*1500*/  SHF.R.U32.HI R25, RZ, UR16, R5 ;  /* 0x00000010ff197c19 */ /* 0x002fe40008011605 */
[-C--:B------:R-:W-:Y:S02]  /*1510*/  LOP3.LUT R23, R23, R22.reuse, RZ, 0x30, !PT ;  /* 0x0000001617177212 */ /* 0x080fe400078e30ff */
[----:B--2---:R-:W-:Y:S02]  /*1520*/  SHF.R.U32.HI R27, RZ, UR16, R19 ;  /* 0x00000010ff1b7c19 */ /* 0x004fe40008011613 */
[----:B------:R-:W-:Y:S02]  /*1530*/  LEA R29, R29, UR17, 0x2 ;  /* 0x000000111d1d7c11 */ /* 0x000fe4000f8e10ff */
[----:B------:R-:W-:-:S02]  /*1540*/  LOP3.LUT R25, R25, R22, RZ, 0x30, !PT ;  /* 0x0000001619197212 */ /* 0x000fc400078e30ff */
[----:B------:R-:W-:Y:S01]  /*1550*/  LEA R24, R24, UR17, 0x2 ;  /* 0x0000001118187c11 */ /* 0x000fe2000f8e10ff */
[----:B------:R0:W-:Y:S01]  /*1560*/  ATOMS.POPC.INC.32 RZ, [R29+URZ] ;  /* 0x000000001dff7f8c */ /* 0x0001e2000d8000ff */
[----:B------:R-:W-:Y:S02]  /*1570*/  LOP3.LUT R27, R27, R22, RZ, 0x30, !PT ;  /* 0x000000161b1b7212 */ /* 0x000fe400078e30ff */
[----:B------:R-:W-:Y:S01]  /*1580*/  LEA R26, R26, UR17, 0x2 ;  /* 0x000000111a1a7c11 */ /* 0x000fe2000f8e10ff */
[----:B------:R1:W-:Y:S01]  /*1590*/  ATOMS.POPC.INC.32 RZ, [R24+URZ] ;  /* 0x0000000018ff7f8c */ /* 0x0003e2000d8000ff */
[----:B------:R-:W-:Y:S02]  /*15a0*/  LEA R23, R23, UR17, 0x2 ;  /* 0x0000001117177c11 */ /* 0x000fe4000f8e10ff */
[----:B------:R-:W-:Y:S01]  /*15b0*/  LEA R25, R25, UR17, 0x2 ;  /* 0x0000001119197c11 */ /* 0x000fe2000f8e10ff */
[----:B------:R2:W-:Y:S01]  /*15c0*/  ATOMS.POPC.INC.32 RZ, [R26+URZ] ;  /* 0x000000001aff7f8c */ /* 0x0005e2000d8000ff */
[----:B------:R-:W-:-:S02]  /*15d0*/  LEA R27, R27, UR17, 0x2 ;  /* 0x000000111b1b7c11 */ /* 0x000fc4000f8e10ff */
[----:B0-----:R-:W-:Y:S01]  /*15e0*/  SHF.R.U32.HI R29, RZ, UR16, R18 ;  /* 0x00000010ff1d7c19 */ /* 0x001fe20008011612 */
[----:B------:R0:W-:Y:S01]  /*15f0*/  ATOMS.POPC.INC.32 RZ, [R23+URZ] ;  /* 0x0000000017ff7f8c */ /* 0x0001e2000d8000ff */
[----:B-1----:R-:W-:Y:S02]  /*1600*/  SHF.R.U32.HI R24, RZ, UR16, R17 ;  /* 0x00000010ff187c19 */ /* 0x002fe40008011611 */
[----:B------:R-:W-:Y:S01]  /*1610*/  SHF.R.U32.HI R28, RZ, UR16, R15 ;  /* 0x00000010ff1c7c19 */ /* 0x000fe2000801160f */
[----:B------:R1:W-:Y:S01]  /*1620*/  ATOMS.POPC.INC.32 RZ, [R25+URZ] ;  /* 0x0000000019ff7f8c */ /* 0x0003e2000d8000ff */
[----:B--2---:R-:W-:Y:S02]  /*1630*/  SHF.R.U32.HI R26, RZ, UR16, R16 ;  /* 0x00000010ff1a7c19 */ /* 0x004fe40008011610 */
[----:B------:R-:W-:Y:S01]  /*1640*/  LOP3.LUT R29, R29, R22, RZ, 0x30, !PT ;  /* 0x000000161d1d7212 */ /* 0x000fe200078e30ff */
[----:B------:R2:W-:Y:S01]  /*1650*/  ATOMS.POPC.INC.32 RZ, [R27+URZ] ;  /* 0x000000001bff7f8c */ /* 0x0005e2000d8000ff */
[----:B0-----:R-:W-:-:S02]  /*1660*/  SHF.R.U32.HI R23, RZ, UR16, R2 ;  /* 0x00000010ff177c19 */ /* 0x001fc40008011602 */
[-C--:B------:R-:W-:Y:S02]  /*1670*/  LOP3.LUT R24, R24, R22.reuse, RZ, 0x30, !PT ;  /* 0x0000001618187212 */ /* 0x080fe400078e30ff */
[----:B-1----:R-:W-:Y:S02]  /*1680*/  SHF.R.U32.HI R25, RZ, UR16, R13 ;  /* 0x00000010ff197c19 */ /* 0x002fe4000801160d */
[-C--:B------:R-:W-:Y:S02]  /*1690*/  LOP3.LUT R26, R26, R22.reuse, RZ, 0x30, !PT ;  /* 0x000000161a1a7212 */ /* 0x080fe400078e30ff */
[----:B--2---:R-:W-:Y:S01]  /*16a0*/  SHF.R.U32.HI R27, RZ, UR16, R14 ;  /* 0x00000010ff1b7c19 */ /* 0x004fe2000801160e */
[----:B------:R-:W-:Y:S01]  /*16b0*/  UIADD3 UR16, UPT, UPT, UR16, 0x8, URZ ;  /* 0x0000000810107890 */ /* 0x000fe2000fffe0ff */
[----:B------:R-:W-:Y:S02]  /*16c0*/  LOP3.LUT R23, R23, R22, RZ, 0x30, !PT ;  /* 0x0000001617177212 */ /* 0x000fe400078e30ff */
[----:B------:R-:W-:-:S02]  /*16d0*/  LEA R29, R29, UR17, 0x2 ;  /* 0x000000111d1d7c11 */ /* 0x000fc4000f8e10ff */
[-C--:B------:R-:W-:Y:S02]  /*16e0*/  LOP3.LUT R25, R25, R22.reuse, RZ, 0x30, !PT ;  /* 0x0000001619197212 */ /* 0x080fe400078e30ff */
[----:B------:R-:W-:Y:S01]  /*16f0*/  ISETP.LE.AND P0, PT, R3, UR16, PT ;  /* 0x0000001003007c0c */ /* 0x000fe2000bf03270 */
[----:B------:R0:W-:Y:S01]  /*1700*/  ATOMS.POPC.INC.32 RZ, [R29+URZ] ;  /* 0x000000001dff7f8c */ /* 0x0001e2000d8000ff */
[----:B------:R-:W-:Y:S02]  /*1710*/  LEA R24, R24, UR17, 0x2 ;  /* 0x0000001118187c11 */ /* 0x000fe4000f8e10ff */
[-C--:B------:R-:W-:Y:S02]  /*1720*/  LOP3.LUT R27, R27, R22.reuse, RZ, 0x30, !PT ;  /* 0x000000161b1b7212 */ /* 0x080fe400078e30ff */
[----:B------:R-:W-:Y:S01]  /*1730*/  LEA R26, R26, UR17, 0x2 ;  /* 0x000000111a1a7c11 */ /* 0x000fe2000f8e10ff */
[----:B------:R0:W-:Y:S01]  /*1740*/  ATOMS.POPC.INC.32 RZ, [R24+URZ] ;  /* 0x0000000018ff7f8c */ /* 0x0001e2000d8000ff */
[----:B------:R-:W-:-:S02]  /*1750*/  LOP3.LUT R28, R28, R22, RZ, 0x30, !PT ;  /* 0x000000161c1c7212 */ /* 0x000fc400078e30ff */
[----:B------:R-:W-:Y:S01]  /*1760*/  LEA R23, R23, UR17, 0x2 ;  /* 0x0000001117177c11 */ /* 0x000fe2000f8e10ff */
[----:B------:R0:W-:Y:S01]  /*1770*/  ATOMS.POPC.INC.32 RZ, [R26+URZ] ;  /* 0x000000001aff7f8c */ /* 0x0001e2000d8000ff */
[----:B------:R-:W-:Y:S02]  /*1780*/  LEA R25, R25, UR17, 0x2 ;  /* 0x0000001119197c11 */ /* 0x000fe4000f8e10ff */
[----:B------:R-:W-:Y:S01]  /*1790*/  LEA R27, R27, UR17, 0x2 ;  /* 0x000000111b1b7c11 */ /* 0x000fe2000f8e10ff */
[----:B------:R0:W-:Y:S01]  /*17a0*/  ATOMS.POPC.INC.32 RZ, [R23+URZ] ;  /* 0x0000000017ff7f8c */ /* 0x0001e2000d8000ff */
[----:B------:R-:W-:-:S03]  /*17b0*/  LEA R28, R28, UR17, 0x2 ;  /* 0x000000111c1c7c11 */ /* 0x000fc6000f8e10ff */
[----:B------:R0:W-:Y:S04]  /*17c0*/  ATOMS.POPC.INC.32 RZ, [R25+URZ] ;  /* 0x0000000019ff7f8c */ /* 0x0001e8000d8000ff */
[----:B------:R0:W-:Y:S04]  /*17d0*/  ATOMS.POPC.INC.32 RZ, [R27+URZ] ;  /* 0x000000001bff7f8c */ /* 0x0001e8000d8000ff */
[----:B------:R0:W-:Y:S01]  /*17e0*/  ATOMS.POPC.INC.32 RZ, [R28+URZ] ;  /* 0x000000001cff7f8c */ /* 0x0001e2000d8000ff */
[----:B------:R-:W-:Y:S05]  /*17f0*/  @!P0 BRA `(.L_x_149) ;  /* 0xfffffff800dc8947 */ /* 0x000fea000383ffff */
.L_x_148:
[----:B------:R-:W-:Y:S05]  /*1800*/  BRA.U !UP0, `(.L_x_150) ;  /* 0xfffffff108dc7547 */ /* 0x000fea000b83ffff */
.L_x_145:
[----:B------:R-:W-:Y:S01]  /*1810*/  BAR.SYNC.DEFER_BLOCKING 0x0 ;  /* 0x0000000000007b1d */ /* 0x000fe20000010000 */
[----:B------:R-:W-:-:S05]  /*1820*/  ISETP.NE.AND P0, PT, R20, RZ, PT ;  /* 0x000000ff1400720c */ /* 0x000fca0003f05270 */
[----:B------:R-:W-:Y:S08]  /*1830*/  BSSY.RECONVERGENT B0, `(.L_x_151) ;  /* 0x0000164000007945 */ /* 0x000ff00003800200 */
[----:B------:R-:W-:Y:S05]  /*1840*/  @P0 BRA `(.L_x_152) ;  /* 0x0000001400880947 */ /* 0x000fea0003800000 */
[----:B------:R-:W-:Y:S01]  /*1850*/  UISETP.GE.U32.AND UP0, UPT, UR22, 0x7, UPT ;  /* 0x000000071600788c */ /* 0x000fe2000bf06070 */
[----:B0-23--:R-:W-:-:S08]  /*1860*/  IMAD.MOV.U32 R3, RZ, RZ, RZ ;  /* 0x000000ffff037224 */ /* 0x00dfd000078e00ff */
[----:B------:R-:W-:Y:S05]  /*1870*/  BRA.U !UP0, `(.L_x_153) ;  /* 0x00000005085c7547 */ /* 0x000fea000b800000 */
[----:B----4-:R-:W0:Y:S01]  /*1880*/  LDC.64 R2, c[0x0][0x380] ;  /* 0x0000e000ff027b82 */ /* 0x010e220000000a00 */
[----:B-1---5:R-:W-:-:S07]  /*1890*/  IMAD.MOV.U32 R5, RZ, RZ, RZ ;  /* 0x000000ffff057224 */ /* 0x022fce00078e00ff */
.L_x_170:
[----:B----4-:R-:W-:Y:S01]  /*18a0*/  IMAD R7, R5, 0x400, R0 ;  /* 0x0000040005077824 */ /* 0x010fe200078e0200 */
[----:B------:R-:W-:Y:S04]  /*18b0*/  BSSY.RECONVERGENT B1, `(.L_x_154) ;  /* 0x000000f000017945 */ /* 0x000fe80003800200 */
[----:B01----:R-:W1:Y:S04]  /*18c0*/  LDS R18, [R7] ;  /* 0x0000000007127984 */ /* 0x003e680000000800 */
[----:B--23--:R2:W3:Y:S04]  /*18d0*/  LDS R9, [R7+0x400] ;  /* 0x0004000007097984 */ /* 0x00c4e80000000800 */
[----:B------:R2:W4:Y:S04]  /*18e0*/  LDS R22, [R7+0x800] ;  /* 0x0008000007167984 */ /* 0x0005280000000800 */
[----:B------:R2:W0:Y:S04]  /*18f0*/  LDS R14, [R7+0xc00] ;  /* 0x000c0000070e7984 */ /* 0x0004280000000800 */
[----:B------:R2:W0:Y:S04]  /*1900*/  LDS R12, [R7+0x1000] ;  /* 0x00100000070c7984 */ /* 0x0004280000000800 */
[----:B------:R2:W0:Y:S04]  /*1910*/  LDS R6, [R7+0x1400] ;  /* 0x0014000007067984 */ /* 0x0004280000000800 */
[----:B------:R2:W0:Y:S04]  /*1920*/  LDS R8, [R7+0x1800] ;  /* 0x0018000007087984 */ /* 0x0004280000000800 */
[----:B------:R2:W0:Y:S01]  /*1930*/  LDS R10, [R7+0x1c00] ;  /* 0x001c0000070a7984 */ /* 0x0004220000000800 */
[----:B-1----:R-:W-:-:S13]  /*1940*/  ISETP.NE.AND P0, PT, R18, RZ, PT ;  /* 0x000000ff1200720c */ /* 0x002fda0003f05270 */
[----:B--234-:R-:W-:Y:S05]  /*1950*/  @!P0 BRA `(.L_x_155) ;  /* 0x0000000000108947 */ /* 0x01cfea0003800000 */
[----:B------:R-:W-:Y:S01]  /*1960*/  LEA R17, R5, R4, 0x8 ;  /* 0x0000000405117211 */ /* 0x000fe200078e40ff */
[----:B------:R-:W-:-:S04]  /*1970*/  IMAD.MOV.U32 R19, RZ, RZ, RZ ;  /* 0x000000ffff137224 */ /* 0x000fc800078e00ff */
[----:B0-----:R-:W-:-:S05]  /*1980*/  IMAD.WIDE.U32 R16, R17, 0x8, R2 ;  /* 0x0000000811107825 */ /* 0x001fca00078e0002 */
[----:B------:R1:W-:Y:S02]  /*1990*/  REDG.E.ADD.64.STRONG.GPU desc[UR20][R16.64], R18 ;  /* 0x000000121000798e */ /* 0x0003e4000c12e514 */
.L_x_155:
[----:B------:R-:W-:Y:S05]  /*19a0*/  BSYNC.RECONVERGENT B1 ;  /* 0x0000000000017941 */ /* 0x000fea0003800200 */
.L_x_154:
[----:B------:R-:W-:Y:S01]  /*19b0*/  ISETP.NE.AND P6, PT, R9, RZ, PT ;  /* 0x000000ff0900720c */ /* 0x000fe20003fc5270 */
[----:B------:R-:W-:Y:S01]  /*19c0*/  BSSY.RECONVERGENT B1, `(.L_x_156) ;  /* 0x000000e000017945 */ /* 0x000fe20003800200 */
[----:B------:R-:W-:Y:S02]  /*19d0*/  ISETP.NE.AND P0, PT, R22, RZ, PT ;  /* 0x000000ff1600720c */ /* 0x000fe40003f05270 */
[----:B0-----:R-:W-:Y:S02]  /*19e0*/  ISETP.NE.AND P1, PT, R14, RZ, PT ;  /* 0x000000ff0e00720c */ /* 0x001fe40003f25270 */
[----:B------:R-:W-:Y:S02]  /*19f0*/  ISETP.NE.AND P2, PT, R12, RZ, PT ;  /* 0x000000ff0c00720c */ /* 0x000fe40003f45270 */
[----:B------:R-:W-:Y:S02]  /*1a00*/  ISETP.NE.AND P3, PT, R6, RZ, PT ;  /* 0x000000ff0600720c */ /* 0x000fe40003f65270 */
[----:B------:R-:W-:-:S02]  /*1a10*/  ISETP.NE.AND P4, PT, R8, RZ, PT ;  /* 0x000000ff0800720c */ /* 0x000fc40003f85270 */
[----:B------:R-:W-:Y:S01]  /*1a20*/  ISETP.NE.AND P5, PT, R10, RZ, PT ;  /* 0x000000ff0a00720c */ /* 0x000fe20003fa5270 */
[----:B------:R-:W-:-:S12]  /*1a30*/  @!P6 BRA `(.L_x_157) ;  /* 0x000000000018e947 */ /* 0x000fd80003800000 */
[----:B-1----:R-:W-:Y:S02]  /*1a40*/  IMAD R17, R5, 0x100, R4 ;  /* 0x0000010005117824 */ /* 0x002fe400078e0204 */
[----:B------:R-:W-:Y:S02]  /*1a50*/  IMAD.MOV.U32 R18, RZ, RZ, R9 ;  /* 0x000000ffff127224 */ /* 0x000fe400078e0009 */
[----:B------:R-:W-:Y:S02]  /*1a60*/  VIADD R17, R17, 0x100 ;  /* 0x0000010011117836 */ /* 0x000fe40000000000 */
[----:B------:R-:W-:Y:S02]  /*1a70*/  IMAD.MOV.U32 R19, RZ, RZ, RZ ;  /* 0x000000ffff137224 */ /* 0x000fe400078e00ff */
[----:B------:R-:W-:-:S05]  /*1a80*/  IMAD.WIDE.U32 R16, R17, 0x8, R2 ;  /* 0x0000000811107825 */ /* 0x000fca00078e0002 */
[----:B------:R0:W-:Y:S02]  /*1a90*/  REDG.E.ADD.64.STRONG.GPU desc[UR20][R16.64], R18 ;  /* 0x000000121000798e */ /* 0x0001e4000c12e514 */
.L_x_157:
[----:B------:R-:W-:Y:S05]  /*1aa0*/  BSYNC.RECONVERGENT B1 ;  /* 0x0000000000017941 */ /* 0x000fea0003800200 */
.L_x_156:
[----:B------:R-:W-:Y:S04]  /*1ab0*/  BSSY.RECONVERGENT B1, `(.L_x_158) ;  /* 0x0000007000017945 */ /* 0x000fe80003800200 */
[----:B------:R-:W-:Y:S05]  /*1ac0*/  @!P0 BRA `(.L_x_159) ;  /* 0x0000000000148947 */ /* 0x000fea0003800000 */
[----:B01----:R-:W-:Y:S02]  /*1ad0*/  IMAD R17, R5, 0x100, R4 ;  /* 0x0000010005117824 */ /* 0x003fe400078e0204 */
[----:B------:R-:W-:-:S03]  /*1ae0*/  IMAD.MOV.U32 R23, RZ, RZ, RZ ;  /* 0x000000ffff177224 */ /* 0x000fc600078e00ff */
[----:B------:R-:W-:-:S05]  /*1af0*/  IADD3 R17, PT, PT, R17, 0x200, RZ ;  /* 0x0000020011117810 */ /* 0x000fca0007ffe0ff */
[----:B------:R-:W-:-:S05]  /*1b00*/  IMAD.WIDE.U32 R16, R17, 0x8, R2 ;  /* 0x0000000811107825 */ /* 0x000fca00078e0002 */
[----:B------:R2:W-:Y:S02]  /*1b10*/  REDG.E.ADD.64.STRONG.GPU desc[UR20][R16.64], R22 ;  /* 0x000000161000798e */ /* 0x0005e4000c12e514 */
.L_x_159:
[----:B------:R-:W-:Y:S05]  /*1b20*/  BSYNC.RECONVERGENT B1 ;  /* 0x0000000000017941 */ /* 0x000fea0003800200 */
.L_x_158:
[----:B------:R-:W-:Y:S04]  /*1b30*/  BSSY.RECONVERGENT B1, `(.L_x_160) ;  /* 0x0000007000017945 */ /* 0x000fe80003800200 */
[----:B------:R-:W-:Y:S05]  /*1b40*/  @!P1 BRA `(.L_x_161) ;  /* 0x0000000000149947 */ /* 0x000fea0003800000 */
[----:B012---:R-:W-:Y:S02]  /*1b50*/  IMAD R17, R5, 0x100, R4 ;  /* 0x0000010005117824 */ /* 0x007fe400078e0204 */
[----:B------:R-:W-:Y:S02]  /*1b60*/  IMAD.MOV.U32 R15, RZ, RZ, RZ ;  /* 0x000000ffff0f7224 */ /* 0x000fe400078e00ff */
[----:B------:R-:W-:-:S04]  /*1b70*/  VIADD R17, R17, 0x300 ;  /* 0x0000030011117836 */ /* 0x000fc80000000000 */
[----:B------:R-:W-:-:S05]  /*1b80*/  IMAD.WIDE.U32 R16, R17, 0x8, R2 ;  /* 0x0000000811107825 */ /* 0x000fca00078e0002 */
[----:B------:R3:W-:Y:S02]  /*1b90*/  REDG.E.ADD.64.STRONG.GPU desc[UR20][R16.64], R14 ;  /* 0x0000000e1000798e */ /* 0x0007e4000c12e514 */
.L_x_161:
[----:B------:R-:W-:Y:S05]  /*1ba0*/  BSYNC.RECONVERGENT B1 ;  /* 0x0000000000017941 */ /* 0x000fea0003800200 */
.L_x_160:
[----:B------:R-:W-:Y:S04]  /*1bb0*/  BSSY.RECONVERGENT B1, `(.L_x_162) ;  /* 0x0000007000017945 */ /* 0x000fe80003800200 */
[----:B------:R-:W-:Y:S05]  /*1bc0*/  @!P2 BRA `(.L_x_163) ;  /* 0x000000000014a947 */ /* 0x000fea0003800000 */
[----:B---3--:R-:W-:Y:S02]  /*1bd0*/  IMAD R15, R5, 0x100, R4 ;  /* 0x00000100050f7824 */ /* 0x008fe400078e0204 */
[----:B------:R-:W-:Y:S02]  /*1be0*/  HFMA2 R13, -RZ, RZ, 0, 0 ;  /* 0x00000000ff0d7431 */ /* 0x000fe400000001ff */
[----:B------:R-:W-:-:S04]  /*1bf0*/  VIADD R15, R15, 0x400 ;  /* 0x000004000f0f7836 */ /* 0x000fc80000000000 */
[----:B------:R-:W-:-:S05]  /*1c00*/  IMAD.WIDE.U32 R14, R15, 0x8, R2 ;  /* 0x000000080f0e7825 */ /* 0x000fca00078e0002 */
[----:B------:R4:W-:Y:S02]  /*1c10*/  REDG.E.ADD.64.STRONG.GPU desc[UR20][R14.64], R12 ;  /* 0x0000000c0e00798e */ /* 0x0009e4000c12e514 */
.L_x_163:
[----:B------:R-:W-:Y:S05]  /*1c20*/  BSYNC.RECONVERGENT B1 ;  /* 0x0000000000017941 */ /* 0x000fea0003800200 */
.L_x_162:
[----:B------:R-:W-:Y:S04]  /*1c30*/  BSSY.RECONVERGENT B1, `(.L_x_164) ;  /* 0x0000007000017945 */ /* 0x000fe80003800200 */
[----:B------:R-:W-:Y:S05]  /*1c40*/  @!P3 BRA `(.L_x_165) ;  /* 0x000000000014b947 */ /* 0x000fea0003800000 */
[----:B----4-:R-:W-:Y:S02]  /*1c50*/  IMAD R13, R5, 0x100, R4 ;  /* 0x00000100050d7824 */ /* 0x010fe400078e0204 */
[----:B------:R-:W-:Y:S02]  /*1c60*/  IMAD.MOV.U32 R7, RZ, RZ, RZ ;  /* 0x000000ffff077224 */ /* 0x000fe400078e00ff */
[----:B------:R-:W-:-:S04]  /*1c70*/  VIADD R13, R13, 0x500 ;  /* 0x000005000d0d7836 */ /* 0x000fc80000000000 */
[----:B------:R-:W-:-:S05]  /*1c80*/  IMAD.WIDE.U32 R12, R13, 0x8, R2 ;  /* 0x000000080d0c7825 */ /* 0x000fca00078e0002 */
[----:B------:R4:W-:Y:S02]  /*1c90*/  REDG.E.ADD.64.STRONG.GPU desc[UR20][R12.64], R6 ;  /* 0x000000060c00798e */ /* 0x0009e4000c12e514 */
.L_x_165:
[----:B------:R-:W-:Y:S05]  /*1ca0*/  BSYNC.RECONVERGENT B1 ;  /* 0x0000000000017941 */ /* 0x000fea0003800200 */
.L_x_164:
[----:B------:R-:W-:Y:S04]  /*1cb0*/  BSSY.RECONVERGENT B1, `(.L_x_166) ;  /* 0x0000007000017945 */ /* 0x000fe80003800200 */
[----:B------:R-:W-:Y:S05]  /*1cc0*/  @!P4 BRA `(.L_x_167) ;  /* 0x000000000014c947 */ /* 0x000fea0003800000 */
[----:B----4-:R-:W-:Y:S02]  /*1cd0*/  IMAD R7, R5, 0x100, R4 ;  /* 0x0000010005077824 */ /* 0x010fe400078e0204 */
[----:B------:R-:W-:Y:S02]  /*1ce0*/  IMAD.MOV.U32 R9, RZ, RZ, RZ ;  /* 0x000000ffff097224 */ /* 0x000fe400078e00ff */
[----:B------:R-:W-:-:S04]  /*1cf0*/  VIADD R7, R7, 0x600 ;  /* 0x0000060007077836 */ /* 0x000fc80000000000 */
[----:B------:R-:W-:-:S05]  /*1d00*/  IMAD.WIDE.U32 R6, R7, 0x8, R2 ;  /* 0x0000000807067825 */ /* 0x000fca00078e0002 */
[----:B------:R4:W-:Y:S02]  /*1d10*/  REDG.E.ADD.64.STRONG.GPU desc[UR20][R6.64], R8 ;  /* 0x000000080600798e */ /* 0x0009e4000c12e514 */
.L_x_167:
[----:B------:R-:W-:Y:S05]  /*1d20*/  BSYNC.RECONVERGENT B1 ;  /* 0x0000000000017941 */ /* 0x000fea0003800200 */
.L_x_166:
[----:B------:R-:W-:Y:S04]  /*1d30*/  BSSY.RECONVERGENT B1, `(.L_x_168) ;  /* 0x0000007000017945 */ /* 0x000fe80003800200 */
[----:B------:R-:W-:Y:S05]  /*1d40*/  @!P5 BRA `(.L_x_169) ;  /* 0x000000000014d947 */ /* 0x000fea0003800000 */
[----:B----4-:R-:W-:Y:S01]  /*1d50*/  LEA R7, R5, R4, 0x8 ;  /* 0x0000000405077211 */ /* 0x010fe200078e40ff */
[----:B------:R-:W-:-:S04]  /*1d60*/  IMAD.MOV.U32 R11, RZ, RZ, RZ ;  /* 0x000000ffff0b7224 */ /* 0x000fc800078e00ff */
[----:B------:R-:W-:-:S04]  /*1d70*/  VIADD R7, R7, 0x700 ;  /* 0x0000070007077836 */ /* 0x000fc80000000000 */
[----:B------:R-:W-:-:S05]  /*1d80*/  IMAD.WIDE.U32 R6, R7, 0x8, R2 ;  /* 0x0000000807067825 */ /* 0x000fca00078e0002 */
[----:B------:R4:W-:Y:S02]  /*1d90*/  REDG.E.ADD.64.STRONG.GPU desc[UR20][R6.64], R10 ;  /* 0x0000000a0600798e */ /* 0x0009e4000c12e514 */
.L_x_169:
[----:B------:R-:W-:Y:S05]  /*1da0*/  BSYNC.RECONVERGENT B1 ;  /* 0x0000000000017941 */ /* 0x000fea0003800200 */
.L_x_168:
[----:B------:R-:W-:-:S05]  /*1db0*/  VIADD R5, R5, 0x8 ;  /* 0x0000000805057836 */ /* 0x000fca0000000000 */
[----:B------:R-:W-:-:S13]  /*1dc0*/  ISETP.NE.AND P0, PT, R5, UR27, PT ;  /* 0x0000001b05007c0c */ /* 0x000fda000bf05270 */
[----:B------:R-:W-:Y:S05]  /*1dd0*/  @P0 BRA `(.L_x_170) ;  /* 0xfffffff800b00947 */ /* 0x000fea000383ffff */
[----:B------:R-:W-:-:S07]  /*1de0*/  IMAD.U32 R3, RZ, RZ, UR27 ;  /* 0x0000001bff037e24 */ /* 0x000fce000f8e00ff */
.L_x_153:
[----:B------:R-:W-:Y:S02]  /*1df0*/  UISETP.NE.AND UP0, UPT, UR24, URZ, UPT ;  /* 0x000000ff1800728c */ /* 0x000fe4000bf05270 */
[----:B----45:R-:W-:Y:S02]  /*1e00*/  IMAD.U32 R8, RZ, RZ, UR24 ;  /* 0x00000018ff087e24 */ /* 0x030fe4000f8e00ff */
[----:B-1----:R-:W-:-:S03]  /*1e10*/  IMAD.U32 R5, RZ, RZ, UR25 ;  /* 0x00000019ff057e24 */ /* 0x002fc6000f8e00ff */
[----:B------:R-:W-:Y:S01]  /*1e20*/  IADD3 R8, PT, PT, R8, -0x1, RZ ;  /* 0xffffffff08087810 */ /* 0x000fe20007ffe0ff */
[----:B------:R-:W-:Y:S01]  /*1e30*/  VIADD R5, R5, 0xffffffff ;  /* 0xffffffff05057836 */ /* 0x000fe20000000000 */
[----:B------:R-:W-:Y:S06]  /*1e40*/  BRA.U !UP0, `(.L_x_171) ;  /* 0x0000000508707547 */ /* 0x000fec000b800000 */
[----:B------:R-:W-:-:S13]  /*1e50*/  ISETP.GE.U32.AND P0, PT, R8, 0x3, PT ;  /* 0x000000030800780c */ /* 0x000fda0003f06070 */
[----:B------:R-:W-:Y:S05]  /*1e60*/  @!P0 BRA `(.L_x_172) ;  /* 0x0000000000bc8947 */ /* 0x000fea0003800000 */
[----:B------:R-:W-:Y:S01]  /*1e70*/  IMAD R7, R3, 0x400, R0 ;  /* 0x0000040003077824 */ /* 0x000fe200078e0200 */
[----:B------:R-:W-:Y:S04]  /*1e80*/  BSSY.RECONVERGENT B1, `(.L_x_173) ;  /* 0x000000f000017945 */ /* 0x000fe80003800200 */
[----:B------:R-:W1:Y:S04]  /*1e90*/  LDS R12, [R7] ;  /* 0x00000000070c7984 */ /* 0x000e680000000800 */
[----:B------:R-:W4:Y:S04]  /*1ea0*/  LDS R9, [R7+0x400] ;  /* 0x0004000007097984 */ /* 0x000f280000000800 */
[----:B------:R-:W5:Y:S04]  /*1eb0*/  LDS R6, [R7+0x800] ;  /* 0x0008000007067984 */ /* 0x000f680000000800 */
[----:B------:R-:W0:Y:S01]  /*1ec0*/  LDS R2, [R7+0xc00] ;  /* 0x000c000007027984 */ /* 0x000e220000000800 */
[----:B-1----:R-:W-:-:S02]  /*1ed0*/  ISETP.NE.AND P0, PT, R12, RZ, PT ;  /* 0x000000ff0c00720c */ /* 0x002fc40003f05270 */
[----:B----4-:R-:W-:Y:S02]  /*1ee0*/  ISETP.NE.AND P1, PT, R9, RZ, PT ;  /* 0x000000ff0900720c */ /* 0x010fe40003f25270 */
[----:B-----5:R-:W-:Y:S02]  /*1ef0*/  ISETP.NE.AND P2, PT, R6, RZ, PT ;  /* 0x000000ff0600720c */ /* 0x020fe40003f45270 */
[----:B0-----:R-:W-:-:S07]  /*1f00*/  ISETP.NE.AND P3, PT, R2, RZ, PT ;  /* 0x000000ff0200720c */ /* 0x001fce0003f65270 */
[----:B------:R-:W-:Y:S06]  /*1f10*/  @!P0 BRA `(.L_x_174) ;  /* 0x0000000000148947 */ /* 0x000fec0003800000 */
[----:B------:R-:W0:Y:S01]  /*1f20*/  LDC.64 R10, c[0x0][0x380] ;  /* 0x0000e000ff0a7b82 */ /* 0x000e220000000a00 */
[----:B------:R-:W-:Y:S02]  /*1f30*/  IMAD R7, R3, 0x100, R4 ;  /* 0x0000010003077824 */ /* 0x000fe400078e0204 */
[----:B------:R-:W-:Y:S02]  /*1f40*/  IMAD.MOV.U32 R13, RZ, RZ, RZ ;  /* 0x000000ffff0d7224 */ /* 0x000fe400078e00ff */
[----:B0-----:R-:W-:-:S05]  /*1f50*/  IMAD.WIDE.U32 R10, R7, 0x8, R10 ;  /* 0x00000008070a7825 */ /* 0x001fca00078e000a */
[----:B------:R0:W-:Y:S02]  /*1f60*/  REDG.E.ADD.64.STRONG.GPU desc[UR20][R10.64], R12 ;  /* 0x0000000c0a00798e */ /* 0x0001e4000c12e514 */
.L_x_174:
[----:B------:R-:W-:Y:S05]  /*1f70*/  BSYNC.RECONVERGENT B1 ;  /* 0x0000000000017941 */ /* 0x000fea0003800200 */
.L_x_173:
[----:B------:R-:W-:Y:S04]  /*1f80*/  BSSY.RECONVERGENT B1, `(.L_x_175) ;  /* 0x0000009000017945 */ /* 0x000fe80003800200 */
[----:B------:R-:W-:Y:S05]  /*1f90*/  @!P1 BRA `(.L_x_176) ;  /* 0x00000000001c9947 */ /* 0x000fea0003800000 */
[----:B0-----:R-:W0:Y:S01]  /*1fa0*/  LDC.64 R10, c[0x0][0x380] ;  /* 0x0000e000ff0a7b82 */ /* 0x001e220000000a00 */
[----:B------:R-:W-:Y:S01]  /*1fb0*/  IMAD R7, R3, 0x100, R4 ;  /* 0x0000010003077824 */ /* 0x000fe200078e0204 */
[----:B------:R-:W-:Y:S01]  /*1fc0*/  MOV R12, R9 ;  /* 0x00000009000c7202 */ /* 0x000fe20000000f00 */
[----:B------:R-:W-:Y:S02]  /*1fd0*/  IMAD.MOV.U32 R13, RZ, RZ, RZ ;  /* 0x000000ffff0d7224 */ /* 0x000fe400078e00ff */
[----:B------:R-:W-:-:S04]  /*1fe0*/  VIADD R7, R7, 0x100 ;  /* 0x0000010007077836 */ /* 0x000fc80000000000 */
[----:B0-----:R-:W-:-:S05]  /*1ff0*/  IMAD.WIDE.U32 R10, R7, 0x8, R10 ;  /* 0x00000008070a7825 */ /* 0x001fca00078e000a */
[----:B------:R1:W-:Y:S02]  /*2000*/  REDG.E.ADD.64.STRONG.GPU desc[UR20][R10.64], R12 ;  /* 0x0000000c0a00798e */ /* 0x0003e4000c12e514 */
.L_x_176:
[----:B------:R-:W-:Y:S05]  /*2010*/  BSYNC.RECONVERGENT B1 ;  /* 0x0000000000017941 */ /* 0x000fea0003800200 */
.L_x_175:
[----:B------:R-:W-:Y:S04]  /*2020*/  BSSY.RECONVERGENT B1, `(.L_x_177) ;  /* 0x0000008000017945 */ /* 0x000fe80003800200 */
[----:B------:R-:W-:Y:S05]  /*2030*/  @!P2 BRA `(.L_x_178) ;  /* 0x000000000018a947 */ /* 0x000fea0003800000 */
[----:B01----:R-:W0:Y:S01]  /*2040*/  LDC.64 R10, c[0x0][0x380] ;  /* 0x0000e000ff0a7b82 */ /* 0x003e220000000a00 */
[----:B------:R-:W-:-:S04]  /*2050*/  IMAD R7, R3, 0x100, R4 ;  /* 0x0000010003077824 */ /* 0x000fc800078e0204 */
[----:B------:R-:W-:-:S04]  /*2060*/  VIADD R7, R7, 0x200 ;  /* 0x0000020007077836 */ /* 0x000fc80000000000 */
[----:B0-----:R-:W-:-:S04]  /*2070*/  IMAD.WIDE.U32 R10, R7, 0x8, R10 ;  /* 0x00000008070a7825 */ /* 0x001fc800078e000a */
[----:B------:R-:W-:-:S05]  /*2080*/  IMAD.MOV.U32 R7, RZ, RZ, RZ ;  /* 0x000000ffff077224 */ /* 0x000fca00078e00ff */
[----:B------:R4:W-:Y:S02]  /*2090*/  REDG.E.ADD.64.STRONG.GPU desc[UR20][R10.64], R6 ;  /* 0x000000060a00798e */ /* 0x0009e4000c12e514 */
.L_x_178:
[----:B------:R-:W-:Y:S05]  /*20a0*/  BSYNC.RECONVERGENT B1 ;  /* 0x0000000000017941 */ /* 0x000fea0003800200 */
.L_x_177:
[----:B------:R-:W-:Y:S04]  /*20b0*/  BSSY.RECONVERGENT B1, `(.L_x_179) ;  /* 0x0000009000017945 */ /* 0x000fe80003800200 */
[----:B------:R-:W-:Y:S05]  /*20c0*/  @!P3 BRA `(.L_x_180) ;  /* 0x00000000001cb947 */ /* 0x000fea0003800000 */
[----:B----4-:R-:W4:Y:S01]  /*20d0*/  LDC.64 R6, c[0x0][0x380] ;  /* 0x0000e000ff067b82 */ /* 0x010f220000000a00 */
[----:B------:R-:W-:Y:S01]  /*20e0*/  IMAD R9, R3, 0x100, R4 ;  /* 0x0000010003097824 */ /* 0x000fe200078e0204 */
[----:B01----:R-:W-:Y:S01]  /*20f0*/  MOV R10, R2 ;  /* 0x00000002000a7202 */ /* 0x003fe20000000f00 */
[----:B------:R-:W-:Y:S02]  /*2100*/  IMAD.MOV.U32 R11, RZ, RZ, RZ ;  /* 0x000000ffff0b7224 */ /* 0x000fe400078e00ff */
[----:B------:R-:W-:-:S04]  /*2110*/  VIADD R9, R9, 0x300 ;  /* 0x0000030009097836 */ /* 0x000fc80000000000 */
[----:B----4-:R-:W-:-:S05]  /*2120*/  IMAD.WIDE.U32 R6, R9, 0x8, R6 ;  /* 0x0000000809067825 */ /* 0x010fca00078e0006 */
[----:B------:R0:W-:Y:S02]  /*2130*/  REDG.E.ADD.64.STRONG.GPU desc[UR20][R6.64], R10 ;  /* 0x0000000a0600798e */ /* 0x0001e4000c12e514 */
.L_x_180:
[----:B------:R-:W-:Y:S05]  /*2140*/  BSYNC.RECONVERGENT B1 ;  /* 0x0000000000017941 */ /* 0x000fea0003800200 */
.L_x_179:
[----:B------:R-:W-:-:S07]  /*2150*/  VIADD R3, R3, 0x4 ;  /* 0x0000000403037836 */ /* 0x000fce0000000000 */
.L_x_172:
[----:B------:R-:W-:Y:S01]  /*2160*/  UISETP.NE.AND UP0, UPT, UR25, URZ, UPT ;  /* 0x000000ff1900728c */ /* 0x000fe2000bf05270 */
[----:B------:R-:W-:Y:S08]  /*2170*/  BSSY.RECONVERGENT B1, `(.L_x_171) ;  /* 0x0000029000017945 */ /* 0x000ff00003800200 */
[----:B------:R-:W-:Y:S05]  /*2180*/  BRA.U !UP0, `(.L_x_181) ;  /* 0x00000001089c7547 */ /* 0x000fea000b800000 */
[----:B------:R-:W-:-:S13]  /*2190*/  ISETP.NE.AND P0, PT, R5, RZ, PT ;  /* 0x000000ff0500720c */ /* 0x000fda0003f05270 */
[----:B------:R-:W-:Y:S05]  /*21a0*/  @!P0 BRA `(.L_x_182) ;  /* 0x0000000000648947 */ /* 0x000fea0003800000 */
[----:B0---4-:R-:W-:Y:S01]  /*21b0*/  IMAD R6, R3, 0x400, R0 ;  /* 0x0000040003067824 */ /* 0x011fe200078e0200 */
[----:B------:R-:W-:Y:S04]  /*21c0*/  BSSY.RECONVERGENT B2, `(.L_x_183) ;  /* 0x000000c000027945 */ /* 0x000fe80003800200 */
[----:B------:R-:W0:Y:S04]  /*21d0*/  LDS R2, [R6] ;  /* 0x0000000006027984 */ /* 0x000e280000000800 */
[----:B------:R-:W4:Y:S01]  /*21e0*/  LDS R9, [R6+0x400] ;  /* 0x0004000006097984 */ /* 0x000f220000000800 */
[----:B0-----:R-:W-:-:S02]  /*21f0*/  ISETP.NE.AND P0, PT, R2, RZ, PT ;  /* 0x000000ff0200720c */ /* 0x001fc40003f05270 */
[----:B----4-:R-:W-:-:S11]  /*2200*/  ISETP.NE.AND P1, PT, R9, RZ, PT ;  /* 0x000000ff0900720c */ /* 0x010fd60003f25270 */
[----:B------:R-:W-:Y:S05]  /*2210*/  @!P0 BRA `(.L_x_184) ;  /* 0x0000000000188947 */ /* 0x000fea0003800000 */
[----:B------:R-:W0:Y:S01]  /*2220*/  LDC.64 R6, c[0x0][0x380] ;  /* 0x0000e000ff067b82 */ /* 0x000e220000000a00 */
[----:B-1----:R-:W-:-:S04]  /*2230*/  IMAD R11, R3, 0x100, R4 ;  /* 0x00000100030b7824 */ /* 0x002fc800078e0204 */
[----:B0-----:R-:W-:-:S04]  /*2240*/  IMAD.WIDE.U32 R10, R11, 0x8, R6 ;  /* 0x000000080b0a7825 */ /* 0x001fc800078e0006 */
[----:B------:R-:W-:Y:S02]  /*2250*/  IMAD.MOV.U32 R6, RZ, RZ, R2 ;  /* 0x000000ffff067224 */ /* 0x000fe400078e0002 */
[----:B------:R-:W-:-:S05]  /*2260*/  IMAD.MOV.U32 R7, RZ, RZ, RZ ;  /* 0x000000ffff077224 */ /* 0x000fca00078e00ff */
[----:B------:R0:W-:Y:S02]  /*2270*/  REDG.E.ADD.64.STRONG.GPU desc[UR20][R10.64], R6 ;  /* 0x000000060a00798e */ /* 0x0001e4000c12e514 */
.L_x_184:
[----:B------:R-:W-:Y:S05]  /*2280*/  BSYNC.RECONVERGENT B2 ;  /* 0x0000000000027941 */ /* 0x000fea0003800200 */
.L_x_183:
[----:B------:R-:W-:Y:S04]  /*2290*/  BSSY.RECONVERGENT B2, `(.L_x_185) ;  /* 0x0000009000027945 */ /* 0x000fe80003800200 */
[----:B------:R-:W-:Y:S05]  /*22a0*/  @!P1 BRA `(.L_x_186) ;  /* 0x00000000001c9947 */ /* 0x000fea0003800000 */
[----:B0-----:R-:W0:Y:S01]  /*22b0*/  LDC.64 R6, c[0x0][0x380] ;  /* 0x0000e000ff067b82 */ /* 0x001e220000000a00 */
[----:B------:R-:W-:-:S05]  /*22c0*/  LEA R2, R3, R4, 0x8 ;  /* 0x0000000403027211 */ /* 0x000fca00078e40ff */
[----:B-1----:R-:W-:-:S04]  /*22d0*/  VIADD R11, R2, 0x100 ;  /* 0x00000100020b7836 */ /* 0x002fc80000000000 */
[----:B0-----:R-:W-:-:S04]  /*22e0*/  IMAD.WIDE.U32 R10, R11, 0x8, R6 ;  /* 0x000000080b0a7825 */ /* 0x001fc800078e0006 */
[----:B------:R-:W-:Y:S02]  /*22f0*/  IMAD.MOV.U32 R6, RZ, RZ, R9 ;  /* 0x000000ffff067224 */ /* 0x000fe400078e0009 */
[----:B------:R-:W-:-:S05]  /*2300*/  IMAD.MOV.U32 R7, RZ, RZ, RZ ;  /* 0x000000ffff077224 */ /* 0x000fca00078e00ff */
[----:B------:R4:W-:Y:S02]  /*2310*/  REDG.E.ADD.64.STRONG.GPU desc[UR20][R10.64], R6 ;  /* 0x000000060a00798e */ /* 0x0009e4000c12e514 */
.L_x_186:
[----:B------:R-:W-:Y:S05]  /*2320*/  BSYNC.RECONVERGENT B2 ;  /* 0x0000000000027941 */ /* 0x000fea0003800200 */
.L_x_185:
[----:B------:R-:W-:-:S07]  /*2330*/  VIADD R3, R3, 0x2 ;  /* 0x0000000203037836 */ /* 0x000fce0000000000 */
.L_x_182:
[----:B------:R-:W-:-:S09]  /*2340*/  UISETP.NE.AND UP0, UPT, UR9, URZ, UPT ;  /* 0x000000ff0900728c */ /* 0x000fd2000bf05270 */
[----:B------:R-:W-:Y:S05]  /*2350*/  BRA.U !UP0, `(.L_x_181) ;  /* 0x0000000108287547 */ /* 0x000fea000b800000 */
[----:B------:R-:W-:-:S05]  /*2360*/  IMAD R2, R3, 0x400, R0 ;  /* 0x0000040003027824 */ /* 0x000fca00078e0200 */
[----:B------:R-:W5:Y:S02]  /*2370*/  LDS R9, [R2] ;  /* 0x0000000002097984 */ /* 0x000f640000000800 */
[----:B-----5:R-:W-:-:S13]  /*2380*/  ISETP.NE.AND P0, PT, R9, RZ, PT ;  /* 0x000000ff0900720c */ /* 0x020fda0003f05270 */
[----:B------:R-:W-:Y:S05]  /*2390*/  @!P0 BRA `(.L_x_181) ;  /* 0x0000000000188947 */ /* 0x000fea0003800000 */
[----:B0---4-:R-:W0:Y:S01]  /*23a0*/  LDC.64 R6, c[0x0][0x380] ;  /* 0x0000e000ff067b82 */ /* 0x011e220000000a00 */
[----:B------:R-:W-:-:S04]  /*23b0*/  IMAD R3, R3, 0x100, R4 ;  /* 0x0000010003037824 */ /* 0x000fc800078e0204 */
[----:B0-----:R-:W-:Y:S01]  /*23c0*/  IMAD.WIDE.U32 R2, R3, 0x8, R6 ;  /* 0x0000000803027825 */ /* 0x001fe200078e0006 */
[----:B------:R-:W-:-:S03]  /*23d0*/  MOV R6, R9 ;  /* 0x0000000900067202 */ /* 0x000fc60000000f00 */
[----:B------:R-:W-:-:S05]  /*23e0*/  IMAD.MOV.U32 R7, RZ, RZ, RZ ;  /* 0x000000ffff077224 */ /* 0x000fca00078e00ff */
[----:B------:R0:W-:Y:S02]  /*23f0*/  REDG.E.ADD.64.STRONG.GPU desc[UR20][R2.64], R6 ;  /* 0x000000060200798e */ /* 0x0001e4000c12e514 */
.L_x_181:
[----:B------:R-:W-:Y:S05]  /*2400*/  BSYNC.RECONVERGENT B1 ;  /* 0x0000000000017941 */ /* 0x000fea0003800200 */
.L_x_171:
[----:B------:R-:W-:-:S13]  /*2410*/  ISETP.GT.U32.AND P0, PT, R4, 0x7f, PT ;  /* 0x0000007f0400780c */ /* 0x000fda0003f04070 */
[----:B------:R-:W-:Y:S05]  /*2420*/  @P0 BRA `(.L_x_152) ;  /* 0x0000000800900947 */ /* 0x000fea0003800000 */
[----:B------:R-:W-:Y:S01]  /*2430*/  UISETP.GE.U32.AND UP0, UPT, UR22, 0x7, UPT ;  /* 0x000000071600788c */ /* 0x000fe2000bf06070 */
[----:B0-----:R-:W-:-:S08]  /*2440*/  IMAD.MOV.U32 R3, RZ, RZ, RZ ;  /* 0x000000ffff037224 */ /* 0x001fd000078e00ff */
[----:B------:R-:W-:Y:S05]  /*2450*/  BRA.U !UP0, `(.L_x_187) ;  /* 0x0000000508147547 */ /* 0x000fea000b800000 */
[----:B------:R-:W0:Y:S01]  /*2460*/  LDC.64 R2, c[0x0][0x380] ;  /* 0x0000e000ff027b82 */ /* 0x000e220000000a00 */
[----:B------:R-:W-:-:S07]  /*2470*/  IMAD.MOV.U32 R9, RZ, RZ, RZ ;  /* 0x000000ffff097224 */ /* 0x000fce00078e00ff */
.L_x_204:
[C---:B01--4-:R-:W-:Y:S01]  /*2480*/  IMAD R11, R9.reuse, 0x400, R0 ;  /* 0x00000400090b7824 */ /* 0x053fe200078e0200 */
[----:B------:R-:W-:Y:S01]  /*2490*/  BSSY.RECONVERGENT B1, `(.L_x_188) ;  /* 0x0000011000017945 */ /* 0x000fe20003800200 */
[C---:B--23--:R-:W-:Y:S02]  /*24a0*/  IMAD R7, R9.reuse, 0x100, R4 ;  /* 0x0000010009077824 */ /* 0x04cfe400078e0204 */
[----:B------:R-:W-:Y:S01]  /*24b0*/  VIADD R9, R9, 0x8 ;  /* 0x0000000809097836 */ /* 0x000fe20000000000 */
[----:B---3--:R-:W1:Y:S01]  /*24c0*/  LDS R14, [R11+0x200] ;  /* 0x000200000b0e7984 */ /* 0x008e620000000800 */
[----:B0-----:R-:W-:-:S03]  /*24d0*/  IMAD.WIDE.U32 R6, R7, 0x8, R2 ;  /* 0x0000000807067825 */ /* 0x001fc600078e0002 */
[----:B------:R-:W0:Y:S04]  /*24e0*/  LDS R13, [R11+0x600] ;  /* 0x000600000b0d7984 */ /* 0x000e280000000800 */
[----:B--2---:R2:W3:Y:S04]  /*24f0*/  LDS R17, [R11+0xa00] ;  /* 0x000a00000b117984 */ /* 0x0044e80000000800 */
[----:B------:R2:W4:Y:S04]  /*2500*/  LDS R18, [R11+0xe00] ;  /* 0x000e00000b127984 */ /* 0x0005280000000800 */
[----:B------:R2:W2:Y:S04]  /*2510*/  LDS R19, [R11+0x1200] ;  /* 0x001200000b137984 */ /* 0x0004a80000000800 */
[----:B------:R0:W2:Y:S04]  /*2520*/  LDS R16, [R11+0x1600] ;  /* 0x001600000b107984 */ /* 0x0000a80000000800 */
[----:B------:R0:W2:Y:S04]  /*2530*/  LDS R12, [R11+0x1a00] ;  /* 0x001a00000b0c7984 */ /* 0x0000a80000000800 */
[----:B------:R0:W2:Y:S01]  /*2540*/  LDS R10, [R11+0x1e00] ;  /* 0x001e00000b0a7984 */ /* 0x0000a20000000800 */
[----:B-1----:R-:W-:-:S02]  /*2550*/  ISETP.NE.AND P0, PT, R14, RZ, PT ;  /* 0x000000ff0e00720c */ /* 0x002fc40003f05270 */
[----:B0-----:R-:W-:-:S11]  /*2560*/  ISETP.NE.AND P1, PT, R13, RZ, PT ;  /* 0x000000ff0d00720c */ /* 0x001fd60003f25270 */
[----:B---34-:R-:W-:Y:S05]  /*2570*/  @!P0 BRA `(.L_x_189) ;  /* 0x0000000000088947 */ /* 0x018fea0003800000 */
[----:B------:R-:W-:-:S05]  /*2580*/  HFMA2 R15, -RZ, RZ, 0, 0 ;  /* 0x00000000ff0f7431 */ /* 0x000fca00000001ff */
[----:B------:R0:W-:Y:S02]  /*2590*/  REDG.E.ADD.64.STRONG.GPU desc[UR20][R6.64+0x400], R14 ;  /* 0x0004000e0600798e */ /* 0x0001e4000c12e514 */
.L_x_189:
[----:B------:R-:W-:Y:S05]  /*25a0*/  BSYNC.RECONVERGENT B1 ;  /* 0x0000000000017941 */ /* 0x000fea0003800200 */
.L_x_188:
[----:B------:R-:W-:Y:S04]  /*25b0*/  BSSY.RECONVERGENT B1, `(.L_x_190) ;  /* 0x0000005000017945 */ /* 0x000fe80003800200 */
[----:B------:R-:W-:Y:S05]  /*25c0*/  @!P1 BRA `(.L_x_191) ;  /* 0x00000000000c9947 */ /* 0x000fea0003800000 */
[----:B0-----:R-:W-:Y:S02]  /*25d0*/  IMAD.MOV.U32 R14, RZ, RZ, R13 ;  /* 0x000000ffff0e7224 */ /* 0x001fe400078e000d */
[----:B------:R-:W-:-:S05]  /*25e0*/  IMAD.MOV.U32 R15, RZ, RZ, RZ ;  /* 0x000000ffff0f7224 */ /* 0x000fca00078e00ff */
[----:B------:R1:W-:Y:S02]  /*25f0*/  REDG.E.ADD.64.STRONG.GPU desc[UR20][R6.64+0xc00], R14 ;  /* 0x000c000e0600798e */ /* 0x0003e4000c12e514 */
.L_x_191:
[----:B------:R-:W-:Y:S05]  /*2600*/  BSYNC.RECONVERGENT B1 ;  /* 0x0000000000017941 */ /* 0x000fea0003800200 */
.L_x_190:
[----:B------:R-:W-:Y:S01]  /*2610*/  ISETP.NE.AND P6, PT, R17, RZ, PT ;  /* 0x000000ff1100720c */ /* 0x000fe20003fc5270 */
[----:B------:R-:W-:Y:S01]  /*2620*/  BSSY.RECONVERGENT B1, `(.L_x_192) ;  /* 0x000000b000017945 */ /* 0x000fe20003800200 */
[----:B------:R-:W-:Y:S02]  /*2630*/  ISETP.NE.AND P0, PT, R9, UR27, PT ;  /* 0x0000001b09007c0c */ /* 0x000fe4000bf05270 */
[----:B------:R-:W-:Y:S02]  /*2640*/  ISETP.NE.AND P1, PT, R18, RZ, PT ;  /* 0x000000ff1200720c */ /* 0x000fe40003f25270 */
[----:B--2---:R-:W-:Y:S02]  /*2650*/  ISETP.NE.AND P2, PT, R19, RZ, PT ;  /* 0x000000ff1300720c */ /* 0x004fe40003f45270 */
[----:B------:R-:W-:Y:S02]  /*2660*/  ISETP.NE.AND P3, PT, R16, RZ, PT ;  /* 0x000000ff1000720c */ /* 0x000fe40003f65270 */
[----:B------:R-:W-:-:S02]  /*2670*/  ISETP.NE.AND P4, PT, R12, RZ, PT ;  /* 0x000000ff0c00720c */ /* 0x000fc40003f85270 */
[----:B------:R-:W-:Y:S01]  /*2680*/  ISETP.NE.AND P5, PT, R10, RZ, PT ;  /* 0x000000ff0a00720c */ /* 0x000fe20003fa5270 */
[----:B------:R-:W-:-:S12]  /*2690*/  @!P6 BRA `(.L_x_193) ;  /* 0x00000000000ce947 */ /* 0x000fd80003800000 */
[----:B01----:R-:W-:Y:S02]  /*26a0*/  IMAD.MOV.U32 R14, RZ, RZ, R17 ;  /* 0x000000ffff0e7224 */ /* 0x003fe400078e0011 */
[----:B------:R-:W-:-:S05]  /*26b0*/  IMAD.MOV.U32 R15, RZ, RZ, RZ ;  /* 0x000000ffff0f7224 */ /* 0x000fca00078e00ff */
[----:B------:R2:W-:Y:S02]  /*26c0*/  REDG.E.ADD.64.STRONG.GPU desc[UR20][R6.64+0x1400], R14 ;  /* 0x0014000e0600798e */ /* 0x0005e4000c12e514 */
.L_x_193:
[----:B------:R-:W-:Y:S05]  /*26d0*/  BSYNC.RECONVERGENT B1 ;  /* 0x0000000000017941 */ /* 0x000fea0003800200 */
.L_x_192:
[----:B------:R-:W-:Y:S04]  /*26e0*/  BSSY.RECONVERGENT B1, `(.L_x_194) ;  /* 0x0000005000017945 */ /* 0x000fe80003800200 */
[----:B------:R-:W-:Y:S05]  /*26f0*/  @!P1 BRA `(.L_x_195) ;  /* 0x00000000000c9947 */ /* 0x000fea0003800000 */
[----:B012---:R-:W-:Y:S02]  /*2700*/  IMAD.MOV.U32 R14, RZ, RZ, R18 ;  /* 0x000000ffff0e7224 */ /* 0x007fe400078e0012 */
[----:B------:R-:W-:-:S05]  /*2710*/  IMAD.MOV.U32 R15, RZ, RZ, RZ ;  /* 0x000000ffff0f7224 */ /* 0x000fca00078e00ff */
[----:B------:R3:W-:Y:S02]  /*2720*/  REDG.E.ADD.64.STRONG.GPU desc[UR20][R6.64+0x1c00], R14 ;  /* 0x001c000e0600798e */ /* 0x0007e4000c12e514 */
.L_x_195:
[----:B------:R-:W-:Y:S05]  /*2730*/  BSYNC.RECONVERGENT B1 ;  /* 0x0000000000017941 */ /* 0x000fea0003800200 */
.L_x_194:
[----:B------:R-:W-:Y:S04]  /*2740*/  BSSY.RECONVERGENT B1, `(.L_x_196) ;  /* 0x0000005000017945 */ /* 0x000fe80003800200 */
[----:B------:R-:W-:Y:S05]  /*2750*/  @!P2 BRA `(.L_x_197) ;  /* 0x00000000000ca947 */ /* 0x000fea0003800000 */
[----:B0123--:R-:W-:Y:S01]  /*2760*/  MOV R14, R19 ;  /* 0x00000013000e7202 */ /* 0x00ffe20000000f00 */
[----:B------:R-:W-:-:S05]  /*2770*/  IMAD.MOV.U32 R15, RZ, RZ, RZ ;  /* 0x000000ffff0f7224 */ /* 0x000fca00078e00ff */
[----:B------:R4:W-:Y:S02]  /*2780*/  REDG.E.ADD.64.STRONG.GPU desc[UR20][R6.64+0x2400], R14 ;  /* 0x0024000e0600798e */ /* 0x0009e4000c12e514 */
.L_x_197:
[----:B------:R-:W-:Y:S05]  /*2790*/  BSYNC.RECONVERGENT B1 ;  /* 0x0000000000017941 */ /* 0x000fea0003800200 */
.L_x_196:
[----:B------:R-:W-:Y:S04]  /*27a0*/  BSSY.RECONVERGENT B1, `(.L_x_198) ;  /* 0x0000004000017945 */ /* 0x000fe80003800200 */
[----:B------:R-:W-:Y:S05]  /*27b0*/  @!P3 BRA `(.L_x_199) ;  /* 0x000000000008b947 */ /* 0x000fea0003800000 */
[----:B------:R-:W-:-:S05]  /*27c0*/  IMAD.MOV.U32 R17, RZ, RZ, RZ ;  /* 0x000000ffff117224 */ /* 0x000fca00078e00ff */
[----:B------:R0:W-:Y:S02]  /*27d0*/  REDG.E.ADD.64.STRONG.GPU desc[UR20][R6.64+0x2c00], R16 ;  /* 0x002c00100600798e */ /* 0x0001e4000c12e514 */
.L_x_199:
[----:B------:R-:W-:Y:S05]  /*27e0*/  BSYNC.RECONVERGENT B1 ;  /* 0x0000000000017941 */ /* 0x000fea0003800200 */
.L_x_198:
[----:B------:R-:W-:Y:S04]  /*27f0*/  BSSY.RECONVERGENT B1, `(.L_x_200) ;  /* 0x0000004000017945 */ /* 0x000fe80003800200 */
[----:B------:R-:W-:Y:S05]  /*2800*/  @!P4 BRA `(.L_x_201) ;  /* 0x000000000008c947 */ /* 0x000fea0003800000 */
[----:B------:R-:W-:-:S05]  /*2810*/  IMAD.MOV.U32 R13, RZ, RZ, RZ ;  /* 0x000000ffff0d7224 */ /* 0x000fca00078e00ff */
[----:B------:R0:W-:Y:S02]  /*2820*/  REDG.E.ADD.64.STRONG.GPU desc[UR20][R6.64+0x3400], R12 ;  /* 0x0034000c0600798e */ /* 0x0001e4000c12e514 */
.L_x_201:
[----:B------:R-:W-:Y:S05]  /*2830*/  BSYNC.RECONVERGENT B1 ;  /* 0x0000000000017941 */ /* 0x000fea0003800200 */
.L_x_200:
[----:B------:R-:W-:Y:S04]  /*2840*/  BSSY.RECONVERGENT B1, `(.L_x_202) ;  /* 0x0000004000017945 */ /* 0x000fe80003800200 */
[----:B------:R-:W-:Y:S05]  /*2850*/  @!P5 BRA `(.L_x_203) ;  /* 0x000000000008d947 */ /* 0x000fea0003800000 */
[----:B------:R-:W-:-:S05]  /*2860*/  IMAD.MOV.U32 R11, RZ, RZ, RZ ;  /* 0x000000ffff0b7224 */ /* 0x000fca00078e00ff */
[----:B------:R0:W-:Y:S02]  /*2870*/  REDG.E.ADD.64.STRONG.GPU desc[UR20][R6.64+0x3c00], R10 ;  /* 0x003c000a0600798e */ /* 0x0001e4000c12e514 */
.L_x_203:
[----:B------:R-:W-:Y:S05]  /*2880*/  BSYNC.RECONVERGENT B1 ;  /* 0x0000000000017941 */ /* 0x000fea0003800200 */
.L_x_202:
[----:B------:R-:W-:Y:S05]  /*2890*/  @P0 BRA `(.L_x_204) ;  /* 0xfffffff800f80947 */ /* 0x000fea000383ffff */
[----:B------:R-:W-:-:S07]  /*28a0*/  IMAD.U32 R3, RZ, RZ, UR27 ;  /* 0x0000001bff037e24 */ /* 0x000fce000f8e00ff */
.L_x_187:
[----:B------:R-:W-:-:S09]  /*28b0*/  UISETP.NE.AND UP0, UPT, UR24, URZ, UPT ;  /* 0x000000ff1800728c */ /* 0x000fd2000bf05270 */
[----:B------:R-:W-:Y:S05]  /*28c0*/  BRA.U !UP0, `(.L_x_152) ;  /* 0x0000000508687547 */ /* 0x000fea000b800000 */
[----:B------:R-:W-:-:S13]  /*28d0*/  ISETP.GE.U32.AND P0, PT, R8, 0x3, PT ;  /* 0x000000030800780c */ /* 0x000fda0003f06070 */
[----:B------:R-:W-:Y:S05]  /*28e0*/  @!P0 BRA `(.L_x_205) ;  /* 0x0000000000bc8947 */ /* 0x000fea0003800000 */
[----:B01234-:R-:W-:Y:S01]  /*28f0*/  IMAD R7, R3, 0x400, R0 ;  /* 0x0000040003077824 */ /* 0x01ffe200078e0200 */
[----:B------:R-:W-:Y:S04]  /*2900*/  BSSY.RECONVERGENT B1, `(.L_x_206) ;  /* 0x000000f000017945 */ /* 0x000fe80003800200 */
[----:B------:R-:W0:Y:S04]  /*2910*/  LDS R10, [R7+0x200] ;  /* 0x00020000070a7984 */ /* 0x000e280000000800 */
[----:B------:R-:W1:Y:S04]  /*2920*/  LDS R12, [R7+0x600] ;  /* 0x00060000070c7984 */ /* 0x000e680000000800 */
[----:B------:R-:W2:Y:S04]  /*2930*/  LDS R6, [R7+0xa00] ;  /* 0x000a000007067984 */ /* 0x000ea80000000800 */
[----:B------:R-:W3:Y:S01]  /*2940*/  LDS R2, [R7+0xe00] ;  /* 0x000e000007027984 */ /* 0x000ee20000000800 */
[----:B0-----:R-:W-:-:S02]  /*2950*/  ISETP.NE.AND P0, PT, R10, RZ, PT ;  /* 0x000000ff0a00720c */ /* 0x001fc40003f05270 */
[----:B-1----:R-:W-:Y:S02]  /*2960*/  ISETP.NE.AND P1, PT, R12, RZ, PT ;  /* 0x000000ff0c00720c */ /* 0x002fe40003f25270 */
[----:B--2---:R-:W-:Y:S02]  /*2970*/  ISETP.NE.AND P2, PT, R6, RZ, PT ;  /* 0x000000ff0600720c */ /* 0x004fe40003f45270 */
[----:B---3--:R-:W-:-:S07]  /*2980*/  ISETP.NE.AND P3, PT, R2, RZ, PT ;  /* 0x000000ff0200720c */ /* 0x008fce0003f65270 */
[----:B------:R-:W-:Y:S06]  /*2990*/  @!P0 BRA `(.L_x_207) ;  /* 0x0000000000148947 */ /* 0x000fec0003800000 */
[----:B------:R-:W0:Y:S01]  /*29a0*/  LDC.64 R8, c[0x0][0x380] ;  /* 0x0000e000ff087b82 */ /* 0x000e220000000a00 */
[----:B------:R-:W-:Y:S01]  /*29b0*/  LEA R7, R3, R4, 0x8 ;  /* 0x0000000403077211 */ /* 0x000fe200078e40ff */
[----:B------:R-:W-:-:S04]  /*29c0*/  IMAD.MOV.U32 R11, RZ, RZ, RZ ;  /* 0x000000ffff0b7224 */ /* 0x000fc800078e00ff */
[----:B0-----:R-:W-:-:S05]  /*29d0*/  IMAD.WIDE.U32 R8, R7, 0x8, R8 ;  /* 0x0000000807087825 */ /* 0x001fca00078e0008 */
[----:B------:R0:W-:Y:S02]  /*29e0*/  REDG.E.ADD.64.STRONG.GPU desc[UR20][R8.64+0x400], R10 ;  /* 0x0004000a0800798e */ /* 0x0001e4000c12e514 */
.L_x_207:
[----:B------:R-:W-:Y:S05]  /*29f0*/  BSYNC.RECONVERGENT B1 ;  /* 0x0000000000017941 */ /* 0x000fea0003800200 */
.L_x_206:
[----:B------:R-:W-:Y:S04]  /*2a00*/  BSSY.RECONVERGENT B1, `(.L_x_208) ;  /* 0x0000009000017945 */ /* 0x000fe80003800200 */
[----:B------:R-:W-:Y:S05]  /*2a10*/  @!P1 BRA `(.L_x_209) ;  /* 0x00000000001c9947 */ /* 0x000fea0003800000 */
[----:B0-----:R-:W0:Y:S01]  /*2a20*/  LDC.64 R8, c[0x0][0x380] ;  /* 0x0000e000ff087b82 */ /* 0x001e220000000a00 */
[----:B------:R-:W-:Y:S02]  /*2a30*/  IMAD R7, R3, 0x100, R4 ;  /* 0x0000010003077824 */ /* 0x000fe400078e0204 */
[----:B------:R-:W-:Y:S02]  /*2a40*/  IMAD.MOV.U32 R10, RZ, RZ, R12 ;  /* 0x000000ffff0a7224 */ /* 0x000fe400078e000c */
[----:B------:R-:W-:Y:S02]  /*2a50*/  VIADD R7, R7, 0x100 ;  /* 0x0000010007077836 */ /* 0x000fe40000000000 */
[----:B------:R-:W-:Y:S02]  /*2a60*/  IMAD.MOV.U32 R11, RZ, RZ, RZ ;  /* 0x000000ffff0b7224 */ /* 0x000fe400078e00ff */
[----:B0-----:R-:W-:-:S05]  /*2a70*/  IMAD.WIDE.U32 R8, R7, 0x8, R8 ;  /* 0x0000000807087825 */ /* 0x001fca00078e0008 */
[----:B------:R1:W-:Y:S02]  /*2a80*/  REDG.E.ADD.64.STRONG.GPU desc[UR20][R8.64+0x400], R10 ;  /* 0x0004000a0800798e */ /* 0x0003e4000c12e514 */
.L_x_209:
[----:B------:R-:W-:Y:S05]  /*2a90*/  BSYNC.RECONVERGENT B1 ;  /* 0x0000000000017941 */ /* 0x000fea0003800200 */
.L_x_208:
[----:B------:R-:W-:Y:S04]  /*2aa0*/  BSSY.RECONVERGENT B1, `(.L_x_210) ;  /* 0x0000008000017945 */ /* 0x000fe80003800200 */
[----:B------:R-:W-:Y:S05]  /*2ab0*/  @!P2 BRA `(.L_x_211) ;  /* 0x000000000018a947 */ /* 0x000fea0003800000 */
[----:B01----:R-:W0:Y:S01]  /*2ac0*/  LDC.64 R8, c[0x0][0x380] ;  /* 0x0000e000ff087b82 */ /* 0x003e220000000a00 */
[----:B------:R-:W-:-:S05]  /*2ad0*/  IMAD R7, R3, 0x100, R4 ;  /* 0x0000010003077824 */ /* 0x000fca00078e0204 */
[----:B------:R-:W-:-:S05]  /*2ae0*/  IADD3 R7, PT, PT, R7, 0x200, RZ ;  /* 0x0000020007077810 */ /* 0x000fca0007ffe0ff */
[----:B0-----:R-:W-:-:S04]  /*2af0*/  IMAD.WIDE.U32 R8, R7, 0x8, R8 ;  /* 0x0000000807087825 */ /* 0x001fc800078e0008 */
[----:B------:R-:W-:-:S05]  /*2b00*/  IMAD.MOV.U32 R7, RZ, RZ, RZ ;  /* 0x000000ffff077224 */ /* 0x000fca00078e00ff */
[----:B------:R2:W-:Y:S02]  /*2b10*/  REDG.E.ADD.64.STRONG.GPU desc[UR20][R8.64+0x400], R6 ;  /* 0x000400060800798e */ /* 0x0005e4000c12e514 */
.L_x_211:
[----:B------:R-:W-:Y:S05]  /*2b20*/  BSYNC.RECONVERGENT B1 ;  /* 0x0000000000017941 */ /* 0x000fea0003800200 */
.L_x_210:
[----:B------:R-:W-:Y:S04]  /*2b30*/  BSSY.RECONVERGENT B1, `(.L_x_212) ;  /* 0x0000009000017945 */ /* 0x000fe80003800200 */
[----:B------:R-:W-:Y:S05]  /*2b40*/  @!P3 BRA `(.L_x_213) ;  /* 0x00000000001cb947 */ /* 0x000fea0003800000 */
[----:B--2---:R-:W2:Y:S01]  /*2b50*/  LDC.64 R6, c[0x0][0x380] ;  /* 0x0000e000ff067b82 */ /* 0x004ea20000000a00 */
[----:B01----:R-:W-:Y:S02]  /*2b60*/  IMAD R9, R3, 0x100, R4 ;  /* 0x0000010003097824 */ /* 0x003fe400078e0204 */
[----:B------:R-:W-:Y:S02]  /*2b70*/  IMAD.MOV.U32 R8, RZ, RZ, R2 ;  /* 0x000000ffff087224 */ /* 0x000fe400078e0002 */
[----:B------:R-:W-:-:S04]  /*2b80*/  VIADD R9, R9, 0x300 ;  /* 0x0000030009097836 */ /* 0x000fc80000000000 */
[----:B--2---:R-:W-:-:S04]  /*2b90*/  IMAD.WIDE.U32 R6, R9, 0x8, R6 ;  /* 0x0000000809067825 */ /* 0x004fc800078e0006 */
[----:B------:R-:W-:-:S05]  /*2ba0*/  IMAD.MOV.U32 R9, RZ, RZ, RZ ;  /* 0x000000ffff097224 */ /* 0x000fca00078e00ff */
[----:B------:R3:W-:Y:S02]  /*2bb0*/  REDG.E.ADD.64.STRONG.GPU desc[UR20][R6.64+0x400], R8 ;  /* 0x000400080600798e */ /* 0x0007e4000c12e514 */
.L_x_213:
[----:B------:R-:W-:Y:S05]  /*2bc0*/  BSYNC.RECONVERGENT B1 ;  /* 0x0000000000017941 */ /* 0x000fea0003800200 */
.L_x_212:
[----:B------:R-:W-:-:S07]  /*2bd0*/  VIADD R3, R3, 0x4 ;  /* 0x0000000403037836 */ /* 0x000fce0000000000 */
.L_x_205:
[----:B------:R-:W-:-:S09]  /*2be0*/  UISETP.NE.AND UP0, UPT, UR25, URZ, UPT ;  /* 0x000000ff1900728c */ /* 0x000fd2000bf05270 */
[----:B------:R-:W-:Y:S05]  /*2bf0*/  BRA.U !UP0, `(.L_x_152) ;  /* 0x00000001089c7547 */ /* 0x000fea000b800000 */
[----:B------:R-:W-:-:S13]  /*2c00*/  ISETP.NE.AND P0, PT, R5, RZ, PT ;  /* 0x000000ff0500720c */ /* 0x000fda0003f05270 */
[----:B------:R-:W-:Y:S05]  /*2c10*/  @!P0 BRA `(.L_x_214) ;  /* 0x0000000000648947 */ /* 0x000fea0003800000 */
[----:B01234-:R-:W-:Y:S01]  /*2c20*/  LEA R6, R3, R0, 0xa ;  /* 0x0000000003067211 */ /* 0x01ffe200078e50ff */
[----:B------:R-:W-:Y:S04]  /*2c30*/  BSSY.RECONVERGENT B1, `(.L_x_215) ;  /* 0x000000c000017945 */ /* 0x000fe80003800200 */
[----:B------:R-:W0:Y:S04]  /*2c40*/  LDS R2, [R6+0x200] ;  /* 0x0002000006027984 */ /* 0x000e280000000800 */
[----:B------:R-:W1:Y:S01]  /*2c50*/  LDS R5, [R6+0x600] ;  /* 0x0006000006057984 */ /* 0x000e620000000800 */
[----:B0-----:R-:W-:-:S02]  /*2c60*/  ISETP.NE.AND P0, PT, R2, RZ, PT ;  /* 0x000000ff0200720c */ /* 0x001fc40003f05270 */
[----:B-1----:R-:W-:-:S11]  /*2c70*/  ISETP.NE.AND P1, PT, R5, RZ, PT ;  /* 0x000000ff0500720c */ /* 0x002fd60003f25270 */
[----:B------:R-:W-:Y:S05]  /*2c80*/  @!P0 BRA `(.L_x_216) ;  /* 0x0000000000188947 */ /* 0x000fea0003800000 */
[----:B------:R-:W0:Y:S01]  /*2c90*/  LDC.64 R6, c[0x0][0x380] ;  /* 0x0000e000ff067b82 */ /* 0x000e220000000a00 */
[----:B------:R-:W-:-:S04]  /*2ca0*/  IMAD R9, R3, 0x100, R4 ;  /* 0x0000010003097824 */ /* 0x000fc800078e0204 */
[----:B0-----:R-:W-:-:S04]  /*2cb0*/  IMAD.WIDE.U32 R8, R9, 0x8, R6 ;  /* 0x0000000809087825 */ /* 0x001fc800078e0006 */
[----:B------:R-:W-:Y:S02]  /*2cc0*/  IMAD.MOV.U32 R6, RZ, RZ, R2 ;  /* 0x000000ffff067224 */ /* 0x000fe400078e0002 */
[----:B------:R-:W-:-:S05]  /*2cd0*/  IMAD.MOV.U32 R7, RZ, RZ, RZ ;  /* 0x000000ffff077224 */ /* 0x000fca00078e00ff */
[----:B------:R0:W-:Y:S02]  /*2ce0*/  REDG.E.ADD.64.STRONG.GPU desc[UR20][R8.64+0x400], R6 ;  /* 0x000400060800798e */ /* 0x0001e4000c12e514 */
.L_x_216:
[----:B------:R-:W-:Y:S05]  /*2cf0*/  BSYNC.RECONVERGENT B1 ;  /* 0x0000000000017941 */ /* 0x000fea0003800200 */
.L_x_215:
[----:B------:R-:W-:Y:S04]  /*2d00*/  BSSY.RECONVERGENT B1, `(.L_x_217) ;  /* 0x0000009000017945 */ /* 0x000fe80003800200 */
[----:B------:R-:W-:Y:S05]  /*2d10*/  @!P1 BRA `(.L_x_218) ;  /* 0x00000000001c9947 */ /* 0x000fea0003800000 */
[----:B0-----:R-:W0:Y:S01]  /*2d20*/  LDC.64 R6, c[0x0][0x380] ;  /* 0x0000e000ff067b82 */ /* 0x001e220000000a00 */
[----:B------:R-:W-:-:S04]  /*2d30*/  IMAD R2, R3, 0x100, R4 ;  /* 0x0000010003027824 */ /* 0x000fc800078e0204 */
[----:B------:R-:W-:-:S04]  /*2d40*/  VIADD R9, R2, 0x100 ;  /* 0x0000010002097836 */ /* 0x000fc80000000000 */
[----:B0-----:R-:W-:-:S04]  /*2d50*/  IMAD.WIDE.U32 R8, R9, 0x8, R6 ;  /* 0x0000000809087825 */ /* 0x001fc800078e0006 */
[----:B------:R-:W-:Y:S02]  /*2d60*/  HFMA2 R7, -RZ, RZ, 0, 0 ;  /* 0x00000000ff077431 */ /* 0x000fe400000001ff */
[----:B------:R-:W-:-:S05]  /*2d70*/  IMAD.MOV.U32 R6, RZ, RZ, R5 ;  /* 0x000000ffff067224 */ /* 0x000fca00078e0005 */
[----:B------:R1:W-:Y:S02]  /*2d80*/  REDG.E.ADD.64.STRONG.GPU desc[UR20][R8.64+0x400], R6 ;  /* 0x000400060800798e */ /* 0x0003e4000c12e514 */
.L_x_218:
[----:B------:R-:W-:Y:S05]  /*2d90*/  BSYNC.RECONVERGENT B1 ;  /* 0x0000000000017941 */ /* 0x000fea0003800200 */
.L_x_217:
[----:B------:R-:W-:-:S07]  /*2da0*/  VIADD R3, R3, 0x2 ;  /* 0x0000000203037836 */ /* 0x000fce0000000000 */
.L_x_214:
[----:B------:R-:W-:-:S09]  /*2db0*/  UISETP.NE.AND UP0, UPT, UR9, URZ, UPT ;  /* 0x000000ff0900728c */ /* 0x000fd2000bf05270 */
[----:B------:R-:W-:Y:S05]  /*2dc0*/  BRA.U !UP0, `(.L_x_152) ;  /* 0x0000000108287547 */ /* 0x000fea000b800000 */
[----:B------:R-:W-:-:S05]  /*2dd0*/  IMAD R2, R3, 0x400, R0 ;  /* 0x0000040003027824 */ /* 0x000fca00078e0200 */
[----:B------:R-:W5:Y:S02]  /*2de0*/  LDS R5, [R2+0x200] ;  /* 0x0002000002057984 */ /* 0x000f640000000800 */
[----:B-----5:R-:W-:-:S13]  /*2df0*/  ISETP.NE.AND P0, PT, R5, RZ, PT ;  /* 0x000000ff0500720c */ /* 0x020fda0003f05270 */
[----:B------:R-:W-:Y:S05]  /*2e00*/  @!P0 BRA `(.L_x_152) ;  /* 0x0000000000188947 */ /* 0x000fea0003800000 */
[----:B01234-:R-:W0:Y:S01]  /*2e10*/  LDC.64 R6, c[0x0][0x380] ;  /* 0x0000e000ff067b82 */ /* 0x01fe220000000a00 */
[----:B------:R-:W-:-:S04]  /*2e20*/  IMAD R3, R3, 0x100, R4 ;  /* 0x0000010003037824 */ /* 0x000fc800078e0204 */
[----:B0-----:R-:W-:-:S04]  /*2e30*/  IMAD.WIDE.U32 R2, R3, 0x8, R6 ;  /* 0x0000000803027825 */ /* 0x001fc800078e0006 */
[----:B------:R-:W-:Y:S02]  /*2e40*/  IMAD.MOV.U32 R6, RZ, RZ, R5 ;  /* 0x000000ffff067224 */ /* 0x000fe400078e0005 */
[----:B------:R-:W-:-:S05]  /*2e50*/  IMAD.MOV.U32 R7, RZ, RZ, RZ ;  /* 0x000000ffff077224 */ /* 0x000fca00078e00ff */
[----:B------:R0:W-:Y:S02]  /*2e60*/  REDG.E.ADD.64.STRONG.GPU desc[UR20][R2.64+0x400], R6 ;  /* 0x000400060200798e */ /* 0x0001e4000c12e514 */
.L_x_152:
[----:B------:R-:W-:Y:S05]  /*2e70*/  BSYNC.RECONVERGENT B0 ;  /* 0x0000000000007941 */ /* 0x000fea0003800200 */
.L_x_151:
[----:B------:R-:W-:Y:S01]  /*2e80*/  BAR.SYNC.DEFER_BLOCKING 0x0 ;  /* 0x0000000000007b1d */ /* 0x000fe20000010000 */
[----:B------:R-:W-:-:S04]  /*2e90*/  UIADD3 UR6, UP0, UPT, UR6, 0x1, URZ ;  /* 0x0000000106067890 */ /* 0x000fc8000ff1e0ff */
[----:B------:R-:W-:Y:S02]  /*2ea0*/  UIADD3.X UR7, UPT, UPT, URZ, UR7, URZ, UP0, !UPT ;  /* 0x00000007ff077290 */ /* 0x000fe400087fe4ff */
[----:B------:R-:W-:-:S04]  /*2eb0*/  UISETP.NE.U32.AND UP0, UPT, UR6, UR11, UPT ;  /* 0x0000000b0600728c */ /* 0x000fc8000bf05070 */
[----:B------:R-:W-:-:S09]  /*2ec0*/  UISETP.NE.AND.EX UP0, UPT, UR7, UR12, UPT, UP0 ;  /* 0x0000000c0700728c */ /* 0x000fd2000bf05300 */
[----:B------:R-:W-:Y:S05]  /*2ed0*/  BRA.U UP0, `(.L_x_219) ;  /* 0xffffffd100f07547 */ /* 0x000fea000b83ffff */
[----:B------:R-:W-:Y:S05]  /*2ee0*/  EXIT ;  /* 0x000000000000794d */ /* 0x000fea0003800000 */
.L_x_220:
        /* <DEDUP_REMOVED lines=9> */
.L_x_1224:


//--------------------- .text._ZN3cub18CUB_300001_SM_10006detail10radix_sort31DeviceRadixSortSingleTileKernelINS1_5radix10policy_hubIiiyE10Policy1000ELNS0_9SortOrderE0EiiyNS1_21identity_decomposer_tEEEvPKT1_PSA_PKT2_PSE_T3_iiT4_ --------------------------
	.section	.text._ZN3cub18CUB_300001_SM_10006detail10radix_sort31DeviceRadixSortSingleTileKernelINS1_5radix10policy_hubIiiyE10Policy1000ELNS0_9SortOrderE0EiiyNS1_21identity_decomposer_tEEEvPKT1_PSA_PKT2_PSE_T3_iiT4_,"ax",@progbits
	.align	128
        .global         _ZN3cub18CUB_300001_SM_10006detail10radix_sort31DeviceRadixSortSingleTileKernelINS1_5radix10policy_hubIiiyE10Policy1000ELNS0_9SortOrderE0EiiyNS1_21identity_decomposer_tEEEvPKT1_PSA_PKT2_PSE_T3_iiT4_
        .type           _ZN3cub18CUB_300001_SM_10006detail10radix_sort31DeviceRadixSortSingleTileKernelINS1_5radix10policy_hubIiiyE10Policy1000ELNS0_9SortOrderE0EiiyNS1_21identity_decomposer_tEEEvPKT1_PSA_PKT2_PSE_T3_iiT4_,@function
        .size           _ZN3cub18CUB_300001_SM_10006detail10radix_sort31DeviceRadixSortSingleTileKernelINS1_5radix10policy_hubIiiyE10Policy1000ELNS0_9SortOrderE0EiiyNS1_21identity_decomposer_tEEEvPKT1_PSA_PKT2_PSE_T3_iiT4_,(.L_x_1225 - _ZN3cub18CUB_300001_SM_10006detail10radix_sort31DeviceRadixSortSingleTileKernelINS1_5radix10policy_hubIiiyE10Policy1000ELNS0_9SortOrderE0EiiyNS1_21identity_decomposer_tEEEvPKT1_PSA_PKT2_PSE_T3_iiT4_)
        .other          _ZN3cub18CUB_300001_SM_10006detail10radix_sort31DeviceRadixSortSingleTileKernelINS1_5radix10policy_hubIiiyE10Policy1000ELNS0_9SortOrderE0EiiyNS1_21identity_decomposer_tEEEvPKT1_PSA_PKT2_PSE_T3_iiT4_,@"STO_CUDA_ENTRY STV_DEFAULT"
_ZN3cub18CUB_300001_SM_10006detail10radix_sort31DeviceRadixSortSingleTileKernelINS1_5radix10policy_hubIiiyE10Policy1000ELNS0_9SortOrderE0EiiyNS1_21identity_decomposer_tEEEvPKT1_PSA_PKT2_PSE_T3_iiT4_:
.text._ZN3cub18CUB_300001_SM_10006detail10radix_sort31DeviceRadixSortSingleTileKernelINS1_5radix10policy_hubIiiyE10Policy1000ELNS0_9SortOrderE0EiiyNS1_21identity_decomposer_tEEEvPKT1_PSA_PKT2_PSE_T3_iiT4_:
[----:B------:R-:W-:Y:S01]  /*0000*/  LDC R1, c[0x0][0x37c] ;  /* 0x0000df00ff017b82 */ /* 0x000fe20000000800 */
[----:B------:R-:W0:Y:S01]  /*0010*/  S2R R0, SR_TID.X ;  /* 0x0000000000007919 */ /* 0x000e220000002100 */
[----:B------:R-:W1:Y:S06]  /*0020*/  LDCU UR4, c[0x0][0x3a0] ;  /* 0x00007400ff0477ac */ /* 0x000e6c0008000800 */
[----:B------:R-:W2:Y:S01]  /*0030*/  LDC.64 R6, c[0x0][0x380] ;  /* 0x0000e000ff067b82 */ /* 0x000ea20000000a00 */
[----:B------:R-:W3:Y:S01]  /*0040*/  LDCU.64 UR8, c[0x0][0x358] ;  /* 0x00006b00ff0877ac */ /* 0x000ee20008000a00 */
[----:B------:R-:W4:Y:S01]  /*0050*/  LDCU UR10, c[0x0][0x3ac] ;  /* 0x00007580ff0a77ac */ /* 0x000f220008000800 */
[----:B0-----:R-:W-:-:S04]  /*0060*/  IMAD R9, R0, 0x13, RZ ;  /* 0x0000001300097824 */ /* 0x001fc800078e02ff */
[C---:B------:R-:W-:Y:S01]  /*0070*/  VIADD R4, R9.reuse, 0x1 ;  /* 0x0000000109047836 */ /* 0x040fe20000000000 */
[C---:B-1----:R-:W-:Y:S01]  /*0080*/  ISETP.GE.AND P6, PT, R9.reuse, UR4, PT ;  /* 0x0000000409007c0c */ /* 0x042fe2000bfc6270 */
[C---:B------:R-:W-:Y:S02]  /*0090*/  VIADD R8, R9.reuse, 0x5 ;  /* 0x0000000509087836 */ /* 0x040fe40000000000 */
[C---:B--2---:R-:W-:Y:S01]  /*00a0*/  IMAD.WIDE.U32 R6, R9.reuse, 0x4, R6 ;  /* 0x0000000409067825 */ /* 0x044fe200078e0006 */
[----:B------:R-:W-:Y:S02]  /*00b0*/  ISETP.GE.AND P5, PT, R4, UR4, PT ;  /* 0x0000000404007c0c */ /* 0x000fe4000bfa6270 */
[----:B------:R-:W-:Y:S01]  /*00c0*/  ISETP.GE.AND P1, PT, R8, UR4, PT ;  /* 0x0000000408007c0c */ /* 0x000fe2000bf26270 */
[C---:B------:R-:W-:Y:S01]  /*00d0*/  VIADD R5, R9.reuse, 0x2 ;  /* 0x0000000209057836 */ /* 0x040fe20000000000 */
[----:B------:R-:W-:Y:S01]  /*00e0*/  P2R R46, PR, RZ, 0x20 ;  /* 0x00000020ff2e7803 */ /* 0x000fe20000000000 */
[C---:B------:R-:W-:Y:S01]  /*00f0*/  VIADD R10, R9.reuse, 0x6 ;  /* 0x00000006090a7836 */ /* 0x040fe20000000000 */
[----:B------:R-:W-:Y:S01]  /*0100*/  P2R R49, PR, RZ, 0x2 ;  /* 0x00000002ff317803 */ /* 0x000fe20000000000 */
[----:B------:R-:W-:Y:S01]  /*0110*/  VIADD R4, R9, 0x3 ;  /* 0x0000000309047836 */ /* 0x000fe20000000000 */
[----:B------:R-:W-:Y:S01]  /*0120*/  ISETP.GE.AND P4, PT, R5, UR4, PT ;  /* 0x0000000405007c0c */ /* 0x000fe2000bf86270 */
[C---:B------:R-:W-:Y:S01]  /*0130*/  VIADD R5, R9.reuse, 0x4 ;  /* 0x0000000409057836 */ /* 0x040fe20000000000 */
[----:B------:R-:W-:Y:S01]  /*0140*/  ISETP.GE.AND P0, PT, R10, UR4, PT ;  /* 0x000000040a007c0c */ /* 0x000fe2000bf06270 */
[----:B------:R-:W-:Y:S01]  /*0150*/  VIADD R29, R9, 0x9 ;  /* 0x00000009091d7836 */ /* 0x000fe20000000000 */
[----:B------:R-:W-:Y:S01]  /*0160*/  ISETP.GE.AND P3, PT, R4, UR4, PT ;  /* 0x0000000404007c0c */ /* 0x000fe2000bf66270 */
[----:B---3--:R-:W2:Y:S01]  /*0170*/  @!P5 LDG.E R8, desc[UR8][R6.64+0x4] ;  /* 0x000004080608d981 */ /* 0x008ea2000c1e1900 */
[----:B------:R-:W-:Y:S01]  /*0180*/  ISETP.GE.AND P2, PT, R5, UR4, PT ;  /* 0x0000000405007c0c */ /* 0x000fe2000bf46270 */
[C---:B------:R-:W-:Y:S01]  /*0190*/  VIADD R4, R9.reuse, 0x7 ;  /* 0x0000000709047836 */ /* 0x040fe20000000000 */
[----:B------:R-:W-:Y:S01]  /*01a0*/  P2R R50, PR, RZ, 0x1 ;  /* 0x00000001ff327803 */ /* 0x000fe20000000000 */
[----:B------:R-:W3:Y:S01]  /*01b0*/  @!P1 LDG.E R35, desc[UR8][R6.64+0x14] ;  /* 0x0000140806239981 */ /* 0x000ee2000c1e1900 */
[C---:B------:R-:W-:Y:S01]  /*01c0*/  VIADD R5, R9.reuse, 0x8 ;  /* 0x0000000809057836 */ /* 0x040fe20000000000 */
[----:B------:R-:W-:Y:S01]  /*01d0*/  P2R R47, PR, RZ, 0x8 ;  /* 0x00000008ff2f7803 */ /* 0x000fe20000000000 */
[C---:B------:R-:W-:Y:S01]  /*01e0*/  VIADD R30, R9.reuse, 0xa ;  /* 0x0000000a091e7836 */ /* 0x040fe20000000000 */
[----:B------:R-:W4:Y:S01]  /*01f0*/  @!P4 LDG.E R10, desc[UR8][R6.64+0x8] ;  /* 0x00000808060ac981 */ /* 0x000f22000c1e1900 */
[C---:B------:R-:W-:Y:S01]  /*0200*/  VIADD R31, R9.reuse, 0xb ;  /* 0x0000000b091f7836 */ /* 0x040fe20000000000 */
[----:B------:R-:W-:Y:S01]  /*0210*/  P2R R48, PR, RZ, 0x4 ;  /* 0x00000004ff307803 */ /* 0x000fe20000000000 */
[C---:B------:R-:W-:Y:S01]  /*0220*/  VIADD R32, R9.reuse, 0xc ;  /* 0x0000000c09207836 */ /* 0x040fe20000000000 */
[----:B------:R-:W3:Y:S01]  /*0230*/  @!P3 LDG.E R11, desc[UR8][R6.64+0xc] ;  /* 0x00000c08060bb981 */ /* 0x000ee2000c1e1900 */
[----:B------:R-:W-:Y:S01]  /*0240*/  VIADD R33, R9, 0x10 ;  /* 0x0000001009217836 */ /* 0x000fe20000000000 */
[----:B------:R-:W-:-:S02]  /*0250*/  P2R R45, PR, RZ, 0x10 ;  /* 0x00000010ff2d7803 */ /* 0x000fc40000000000 */
[----:B------:R-:W3:Y:S04]  /*0260*/  @!P2 LDG.E R34, desc[UR8][R6.64+0x10] ;  /* 0x000010080622a981 */ /* 0x000ee8000c1e1900 */
[----:B------:R-:W3:Y:S01]  /*0270*/  @!P0 LDG.E R36, desc[UR8][R6.64+0x18] ;  /* 0x0000180806248981 */ /* 0x000ee2000c1e1900 */
[----:B------:R-:W-:-:S03]  /*0280*/  ISETP.GE.AND P0, PT, R4, UR4, PT ;  /* 0x0000000404007c0c */ /* 0x000fc6000bf06270 */
[----:B------:R-:W3:Y:S01]  /*0290*/  @!P6 LDG.E R61, desc[UR8][R6.64] ;  /* 0x00000008063de981 */ /* 0x000ee2000c1e1900 */
[----:B------:R-:W-:-:S09]  /*02a0*/  P2R R51, PR, RZ, 0x1 ;  /* 0x00000001ff337803 */ /* 0x000fd20000000000 */
[----:B------:R-:W3:Y:S01]  /*02b0*/  @!P0 LDG.E R37, desc[UR8][R6.64+0x1c] ;  /* 0x00001c0806258981 */ /* 0x000ee2000c1e1900 */
[----:B------:R-:W-:Y:S02]  /*02c0*/  ISETP.GE.AND P0, PT, R5, UR4, PT ;  /* 0x0000000405007c0c */ /* 0x000fe4000bf06270 */
[----:B------:R-:W0:Y:S02]  /*02d0*/  LDC.64 R4, c[0x0][0x390] ;  /* 0x0000e400ff047b82 */ /* 0x000e240000000a00 */
[----:B------:R-:W-:-:S09]  /*02e0*/  P2R R52, PR, RZ, 0x1 ;  /* 0x00000001ff347803 */ /* 0x000fd20000000000 */
[----:B------:R-:W3:Y:S01]  /*02f0*/  @!P0 LDG.E R38, desc[UR8][R6.64+0x20] ;  /* 0x0000200806268981 */ /* 0x000ee2000c1e1900 */
[----:B------:R-:W-:-:S04]  /*0300*/  ISETP.GE.AND P0, PT, R29, UR4, PT ;  /* 0x000000041d007c0c */ /* 0x000fc8000bf06270 */
[----:B------:R-:W-:-:S09]  /*0310*/  P2R R53, PR, RZ, 0x1 ;  /* 0x00000001ff357803 */ /* 0x000fd20000000000 */
[----:B------:R-:W3:Y:S01]  /*0320*/  @!P0 LDG.E R39, desc[UR8][R6.64+0x24] ;  /* 0x0000240806278981 */ /* 0x000ee2000c1e1900 */
[----:B------:R-:W-:Y:S01]  /*0330*/  ISETP.GE.AND P0, PT, R30, UR4, PT ;  /* 0x000000041e007c0c */ /* 0x000fe2000bf06270 */
[----:B------:R-:W-:-:S05]  /*0340*/  VIADD R30, R9, 0xd ;  /* 0x0000000d091e7836 */ /* 0x000fca0000000000 */
[----:B------:R-:W-:Y:S02]  /*0350*/  ISETP.GE.AND P1, PT, R30, UR4, PT ;  /* 0x000000041e007c0c */ /* 0x000fe4000bf26270 */
[----:B------:R-:W-:Y:S02]  /*0360*/  P2R R54, PR, RZ, 0x1 ;  /* 0x00000001ff367803 */ /* 0x000fe40000000000 */
[----:B------:R-:W-:-:S03]  /*0370*/  P2R R58, PR, RZ, 0x2 ;  /* 0x00000002ff3a7803 */ /* 0x000fc60000000000 */
[----:B------:R-:W3:Y:S01]  /*0380*/  @!P0 LDG.E R40, desc[UR8][R6.64+0x28] ;  /* 0x0000280806288981 */ /* 0x000ee2000c1e1900 */
[----:B------:R-:W-:-:S05]  /*0390*/  ISETP.GE.AND P0, PT, R31, UR4, PT ;  /* 0x000000041f007c0c */ /* 0x000fca000bf06270 */
[----:B------:R-:W3:Y:S01]  /*03a0*/  @!P1 LDG.E R62, desc[UR8][R6.64+0x34] ;  /* 0x00003408063e9981 */ /* 0x000ee2000c1e1900 */
[----:B------:R-:W-:-:S04]  /*03b0*/  ISETP.NE.AND P1, PT, R54, RZ, PT ;  /* 0x000000ff3600720c */ /* 0x000fc80003f25270 */
[----:B------:R-:W-:Y:S02]  /*03c0*/  P2R R57, PR, RZ, 0x2 ;  /* 0x00000002ff397803 */ /* 0x000fe40000000000 */
[----:B------:R-:W-:Y:S01]  /*03d0*/  ISETP.NE.AND P1, PT, R53, RZ, PT ;  /* 0x000000ff3500720c */ /* 0x000fe20003f25270 */
[----:B------:R-:W3:Y:S03]  /*03e0*/  @!P0 LDG.E R41, desc[UR8][R6.64+0x2c] ;  /* 0x00002c0806298981 */ /* 0x000ee6000c1e1900 */
[----:B------:R-:W-:Y:S02]  /*03f0*/  P2R R56, PR, RZ, 0x2 ;  /* 0x00000002ff387803 */ /* 0x000fe40000000000 */
[----:B------:R-:W-:Y:S02]  /*0400*/  ISETP.NE.AND P1, PT, R52, RZ, PT ;  /* 0x000000ff3400720c */ /* 0x000fe40003f25270 */
[----:B------:R-:W-:-:S02]  /*0410*/  P2R R60, PR, RZ, 0x1 ;  /* 0x00000001ff3c7803 */ /* 0x000fc40000000000 */
[----:B------:R-:W-:Y:S02]  /*0420*/  P2R R55, PR, RZ, 0x2 ;  /* 0x00000002ff377803 */ /* 0x000fe40000000000 */
[----:B------:R-:W-:Y:S02]  /*0430*/  ISETP.GE.AND P0, PT, R32, UR4, PT ;  /* 0x0000000420007c0c */ /* 0x000fe4000bf06270 */
[----:B------:R-:W-:Y:S01]  /*0440*/  ISETP.NE.AND P1, PT, R51, RZ, PT ;  /* 0x000000ff3300720c */ /* 0x000fe20003f25270 */
[----:B------:R-:W-:-:S03]  /*0450*/  VIADD R32, R9, 0xf ;  /* 0x0000000f09207836 */ /* 0x000fc60000000000 */
[----:B------:R-:W-:Y:S02]  /*0460*/  P2R R54, PR, RZ, 0x2 ;  /* 0x00000002ff367803 */ /* 0x000fe40000000000 */
[----:B------:R-:W-:Y:S02]  /*0470*/  ISETP.NE.AND P1, PT, R50, RZ, PT ;  /* 0x000000ff3200720c */ /* 0x000fe40003f25270 */
[----:B------:R-:W-:Y:S02]  /*0480*/  ISETP.GE.AND P3, PT, R32, UR4, PT ;  /* 0x0000000420007c0c */ /* 0x000fe4000bf66270 */
[----:B------:R-:W-:Y:S01]  /*0490*/  P2R R53, PR, RZ, 0x2 ;  /* 0x00000002ff357803 */ /* 0x000fe20000000000 */
[----:B------:R-:W3:Y:S01]  /*04a0*/  @!P0 LDG.E R42, desc[UR8][R6.64+0x30] ;  /* 0x00003008062a8981 */ /* 0x000ee2000c1e1900 */
[----:B------:R-:W-:Y:S01]  /*04b0*/  ISETP.NE.AND P1, PT, R49, RZ, PT ;  /* 0x000000ff3100720c */ /* 0x000fe20003f25270 */
[----:B------:R-:W-:-:S03]  /*04c0*/  VIADD R31, R9, 0xe ;  /* 0x0000000e091f7836 */ /* 0x000fc60000000000 */
[----:B------:R-:W-:Y:S01]  /*04d0*/  P2R R51, PR, RZ, 0x2 ;  /* 0x00000002ff337803 */ /* 0x000fe20000000000 */
[C---:B------:R-:W-:Y:S01]  /*04e0*/  VIADD R43, R9.reuse, 0x11 ;  /* 0x00000011092b7836 */ /* 0x040fe20000000000 */
[----:B------:R-:W-:Y:S01]  /*04f0*/  ISETP.NE.AND P1, PT, R48, RZ, PT ;  /* 0x000000ff3000720c */ /* 0x000fe20003f25270 */
[----:B------:R-:W-:Y:S01]  /*0500*/  VIADD R44, R9, 0x12 ;  /* 0x00000012092c7836 */ /* 0x000fe20000000000 */
[----:B------:R-:W-:Y:S02]  /*0510*/  ISETP.GE.AND P2, PT, R31, UR4, PT ;  /* 0x000000041f007c0c */ /* 0x000fe4000bf46270 */
[----:B------:R-:W-:Y:S02]  /*0520*/  P2R R49, PR, RZ, 0x2 ;  /* 0x00000002ff317803 */ /* 0x000fe40000000000 */
[----:B------:R-:W-:Y:S02]  /*0530*/  ISETP.NE.AND P1, PT, R47, RZ, PT ;  /* 0x000000ff2f00720c */ /* 0x000fe40003f25270 */
[----:B------:R-:W-:Y:S01]  /*0540*/  ISETP.GE.AND P4, PT, R33, UR4, PT ;  /* 0x0000000421007c0c */ /* 0x000fe2000bf86270 */
[----:B------:R-:W3:Y:S01]  /*0550*/  @!P3 LDG.E R47, desc[UR8][R6.64+0x3c] ;  /* 0x00003c08062fb981 */ /* 0x000ee2000c1e1900 */
[----:B------:R-:W-:-:S02]  /*0560*/  ISETP.GE.AND P5, PT, R43, UR4, PT ;  /* 0x000000042b007c0c */ /* 0x000fc4000bfa6270 */
[----:B------:R-:W-:Y:S02]  /*0570*/  ISETP.GE.AND P6, PT, R44, UR4, PT ;  /* 0x000000042c007c0c */ /* 0x000fe4000bfc6270 */
[----:B------:R-:W-:Y:S02]  /*0580*/  P2R R48, PR, RZ, 0x2 ;  /* 0x00000002ff307803 */ /* 0x000fe40000000000 */
[----:B------:R-:W-:-:S04]  /*0590*/  ISETP.NE.AND P1, PT, R45, RZ, PT ;  /* 0x000000ff2d00720c */ /* 0x000fc80003f25270 */
[----:B------:R-:W-:Y:S01]  /*05a0*/  P2R R45, PR, RZ, 0x2 ;  /* 0x00000002ff2d7803 */ /* 0x000fe20000000000 */
[----:B0-----:R-:W-:Y:S01]  /*05b0*/  IMAD.WIDE.U32 R4, R9, 0x4, R4 ;  /* 0x0000000409047825 */ /* 0x001fe200078e0004 */
[----:B------:R-:W-:Y:S01]  /*05c0*/  ISETP.NE.AND P1, PT, R46, RZ, PT ;  /* 0x000000ff2e00720c */ /* 0x000fe20003f25270 */
[----:B------:R-:W3:Y:S01]  /*05d0*/  @!P4 LDG.E R50, desc[UR8][R6.64+0x40] ;  /* 0x000040080632c981 */ /* 0x000ee2000c1e1900 */
[----:B------:R-:W-:-:S03]  /*05e0*/  P2R R59, PR, RZ, 0x1 ;  /* 0x00000001ff3b7803 */ /* 0x000fc60000000000 */
[----:B------:R-:W3:Y:S01]  /*05f0*/  @!P2 LDG.E R46, desc[UR8][R6.64+0x38] ;  /* 0x00003808062ea981 */ /* 0x000ee2000c1e1900 */
[----:B------:R-:W-:Y:S01]  /*0600*/  ISETP.GE.AND P0, PT, R9, UR4, PT ;  /* 0x0000000409007c0c */ /* 0x000fe2000bf06270 */
[----:B------:R-:W-:Y:S01]  /*0610*/  IMAD.MOV.U32 R30, RZ, RZ, -0x1 ;  /* 0xffffffffff1e7424 */ /* 0x000fe200078e00ff */
[----:B------:R-:W0:Y:S01]  /*0620*/  S2UR UR6, SR_CgaCtaId ;  /* 0x00000000000679c3 */ /* 0x000e220000008800 */
[----:B------:R-:W3:Y:S01]  /*0630*/  @!P5 LDG.E R9, desc[UR8][R6.64+0x44] ;  /* 0x000044080609d981 */ /* 0x000ee2000c1e1900 */
[----:B------:R-:W-:Y:S01]  /*0640*/  IMAD.MOV.U32 R31, RZ, RZ, -0x1 ;  /* 0xffffffffff1f7424 */ /* 0x000fe200078e00ff */
[----:B------:R-:W1:Y:S02]  /*0650*/  LDCU.64 UR4, c[0x0][0x3a8] ;  /* 0x00007500ff0477ac */ /* 0x000e640008000a00 */
[----:B------:R-:W3:Y:S03]  /*0660*/  @!P6 LDG.E R52, desc[UR8][R6.64+0x48] ;  /* 0x000048080634e981 */ /* 0x000ee6000c1e1900 */
[----:B------:R-:W-:Y:S06]  /*0670*/  BAR.SYNC.DEFER_BLOCKING 0x0 ;  /* 0x0000000000007b1d */ /* 0x000fec0000010000 */
[----:B------:R0:W5:Y:S01]  /*0680*/  @!P1 LDG.E R3, desc[UR8][R4.64+0x4] ;  /* 0x0000040804039981 */ /* 0x000162000c1e1900 */
[----:B------:R-:W-:-:S02]  /*0690*/  IMAD.MOV.U32 R32, RZ, RZ, -0x1 ;  /* 0xffffffffff207424 */ /* 0x000fc400078e00ff */
[----:B------:R-:W-:Y:S01]  /*06a0*/  IMAD.MOV.U32 R33, RZ, RZ, -0x1 ;  /* 0xffffffffff217424 */ /* 0x000fe200078e00ff */
[----:B------:R0:W5:Y:S01]  /*06b0*/  @!P0 LDG.E R2, desc[UR8][R4.64] ;  /* 0x0000000804028981 */ /* 0x000162000c1e1900 */
[----:B--2---:R-:W-:Y:S01]  /*06c0*/  @!P1 LOP3.LUT R30, R8, 0x80000000, RZ, 0x3c, !PT ;  /* 0x80000000081e9812 */ /* 0x004fe200078e3cff */
[----:B------:R-:W-:Y:S01]  /*06d0*/  IMAD.MOV.U32 R29, RZ, RZ, -0x1 ;  /* 0xffffffffff1d7424 */ /* 0x000fe200078e00ff */
[----:B------:R-:W-:Y:S01]  /*06e0*/  ISETP.NE.AND P1, PT, R45, RZ, PT ;  /* 0x000000ff2d00720c */ /* 0x000fe20003f25270 */
[----:B------:R2:W5:Y:S01]  /*06f0*/  @!P2 LDG.E R24, desc[UR8][R4.64+0x38] ;  /* 0x000038080418a981 */ /* 0x000562000c1e1900 */
[----:B-1----:R-:W-:-:S03]  /*0700*/  UIADD3 UR7, UPT, UPT, UR4, 0x6, URZ ;  /* 0x0000000604077890 */ /* 0x002fc6000fffe0ff */
[----:B------:R2:W5:Y:S01]  /*0710*/  @!P3 LDG.E R25, desc[UR8][R4.64+0x3c] ;  /* 0x00003c080419b981 */ /* 0x000562000c1e1900 */
[----:B------:R-:W-:-:S03]  /*0720*/  UIADD3 UR5, UPT, UPT, -UR4, UR5, URZ ;  /* 0x0000000504057290 */ /* 0x000fc6000fffe1ff */
[----:B------:R2:W5:Y:S04]  /*0730*/  @!P4 LDG.E R26, desc[UR8][R4.64+0x40] ;  /* 0x00004008041ac981 */ /* 0x000568000c1e1900 */
[----:B----4-:R-:W-:Y:S01]  /*0740*/  @!P1 LOP3.LUT R31, R10, 0x80000000, RZ, 0x3c, !PT ;  /* 0x800000000a1f9812 */ /* 0x010fe200078e3cff */
[----:B------:R2:W5:Y:S01]  /*0750*/  @!P1 LDG.E R12, desc[UR8][R4.64+0x8] ;  /* 0x00000808040c9981 */ /* 0x000562000c1e1900 */
[----:B------:R-:W-:-:S03]  /*0760*/  ISETP.NE.AND P1, PT, R48, RZ, PT ;  /* 0x000000ff3000720c */ /* 0x000fc60003f25270 */
[----:B------:R2:W5:Y:S04]  /*0770*/  @!P5 LDG.E R27, desc[UR8][R4.64+0x44] ;  /* 0x00004408041bd981 */ /* 0x000568000c1e1900 */
[----:B------:R2:W5:Y:S06]  /*0780*/  @!P6 LDG.E R28, desc[UR8][R4.64+0x48] ;  /* 0x00004808041ce981 */ /* 0x00056c000c1e1900 */
[----:B---3--:R-:W-:Y:S01]  /*0790*/  @!P1 LOP3.LUT R32, R11, 0x80000000, RZ, 0x3c, !PT ;  /* 0x800000000b209812 */ /* 0x008fe200078e3cff */
[----:B------:R2:W5:Y:S01]  /*07a0*/  @!P1 LDG.E R13, desc[UR8][R4.64+0xc] ;  /* 0x00000c08040d9981 */ /* 0x000562000c1e1900 */
[----:B------:R-:W-:-:S13]  /*07b0*/  ISETP.NE.AND P1, PT, R49, RZ, PT ;  /* 0x000000ff3100720c */ /* 0x000fda0003f25270 */
[----:B------:R-:W-:Y:S01]  /*07c0*/  @!P1 LOP3.LUT R33, R34, 0x80000000, RZ, 0x3c, !PT ;  /* 0x8000000022219812 */ /* 0x000fe200078e3cff */
[----:B------:R2:W5:Y:S01]  /*07d0*/  @!P1 LDG.E R14, desc[UR8][R4.64+0x10] ;  /* 0x00001008040e9981 */ /* 0x000562000c1e1900 */
[----:B------:R-:W-:Y:S01]  /*07e0*/  ISETP.NE.AND P1, PT, R51, RZ, PT ;  /* 0x000000ff3300720c */ /* 0x000fe20003f25270 */
[----:B------:R-:W-:-:S12]  /*07f0*/  IMAD.MOV.U32 R34, RZ, RZ, -0x1 ;  /* 0xffffffffff227424 */ /* 0x000fd800078e00ff */
        /* <DEDUP_REMOVED lines=15> */
[----:B------:R-:W-:Y:S01]  /*08f0*/  IMAD.MOV.U32 R38, RZ, RZ, -0x1 ;  /* 0xffffffffff267424 */ /* 0x000fe200078e00ff */
[----:B------:R-:W-:Y:S02]  /*0900*/  @!P0 LOP3.LUT R29, R61, 0x80000000, RZ, 0x3c, !PT ;  /* 0x800000003d1d8812 */ /* 0x000fe400078e3cff */
[----:B------:R-:W-:-:S09]  /*0910*/  ISETP.NE.AND P0, PT, R60, RZ, PT ;  /* 0x000000ff3c00720c */ /* 0x000fd20003f05270 */
[----:B------:R-:W-:Y:S01]  /*0920*/  @!P1 LOP3.LUT R38, R39, 0x80000000, RZ, 0x3c, !PT ;  /* 0x8000000027269812 */ /* 0x000fe200078e3cff */
[----:B------:R2:W5:Y:S01]  /*0930*/  @!P1 LDG.E R19, desc[UR8][R4.64+0x24] ;  /* 0x0000240804139981 */ /* 0x000562000c1e1900 */
[----:B------:R-:W-:Y:S01]  /*0940*/  ISETP.NE.AND P1, PT, R57, RZ, PT ;  /* 0x000000ff3900720c */ /* 0x000fe20003f25270 */
[----:B------:R-:W-:Y:S02]  /*0950*/  IMAD.MOV.U32 R39, RZ, RZ, -0x1 ;  /* 0xffffffffff277424 */ /* 0x000fe400078e00ff */
[----:B------:R2:W5:Y:S10]  /*0960*/  @!P0 LDG.E R21, desc[UR8][R4.64+0x2c] ;  /* 0x00002c0804158981 */ /* 0x000574000c1e1900 */
[----:B------:R-:W-:Y:S01]  /*0970*/  @!P1 LOP3.LUT R39, R40, 0x80000000, RZ, 0x3c, !PT ;  /* 0x8000000028279812 */ /* 0x000fe200078e3cff */
[----:B------:R-:W-:Y:S01]  /*0980*/  IMAD.MOV.U32 R40, RZ, RZ, -0x1 ;  /* 0xffffffffff287424 */ /* 0x000fe200078e00ff */
[----:B------:R2:W5:Y:S01]  /*0990*/  @!P1 LDG.E R20, desc[UR8][R4.64+0x28] ;  /* 0x0000280804149981 */ /* 0x000562000c1e1900 */
[----:B------:R-:W-:-:S02]  /*09a0*/  @!P0 LOP3.LUT R40, R41, 0x80000000, RZ, 0x3c, !PT ;  /* 0x8000000029288812 */ /* 0x000fc400078e3cff */
[----:B------:R-:W-:Y:S02]  /*09b0*/  ISETP.NE.AND P1, PT, R58, RZ, PT ;  /* 0x000000ff3a00720c */ /* 0x000fe40003f25270 */
[----:B------:R-:W-:Y:S01]  /*09c0*/  ISETP.NE.AND P0, PT, R59, RZ, PT ;  /* 0x000000ff3b00720c */ /* 0x000fe20003f05270 */
[----:B------:R-:W-:Y:S01]  /*09d0*/  IMAD.MOV.U32 R41, RZ, RZ, -0x1 ;  /* 0xffffffffff297424 */ /* 0x000fe200078e00ff */
[----:B------:R-:W-:Y:S02]  /*09e0*/  UMOV UR4, 0x400 ;  /* 0x0000040000047882 */ /* 0x000fe40000000000 */
[----:B0-----:R-:W-:-:S07]  /*09f0*/  ULEA UR4, UR6, UR4, 0x18 ;  /* 0x0000000406047291 */ /* 0x001fce000f8ec0ff */
[----:B------:R2:W5:Y:S02]  /*0a00*/  @!P1 LDG.E R23, desc[UR8][R4.64+0x34] ;  /* 0x0000340804179981 */ /* 0x000564000c1e1900 */
[----:B------:R-:W-:Y:S02]  /*0a10*/  @!P0 LOP3.LUT R41, R42, 0x80000000, RZ, 0x3c, !PT ;  /* 0x800000002a298812 */ /* 0x000fe400078e3cff */
[----:B------:R2:W5:Y:S01]  /*0a20*/  @!P0 LDG.E R22, desc[UR8][R4.64+0x30] ;  /* 0x0000300804168981 */ /* 0x000562000c1e1900 */
[----:B------:R-:W0:Y:S01]  /*0a30*/  S2R R42, SR_LANEID ;  /* 0x00000000002a7919 */ /* 0x000e220000000000 */
[----:B------:R-:W-:Y:S01]  /*0a40*/  IMAD.MOV.U32 R45, RZ, RZ, -0x1 ;  /* 0xffffffffff2d7424 */ /* 0x000fe200078e00ff */
[----:B------:R-:W-:Y:S02]  /*0a50*/  @!P3 LOP3.LUT R45, R47, 0x80000000, RZ, 0x3c, !PT ;  /* 0x800000002f2db812 */ /* 0x000fe400078e3cff */
[----:B------:R-:W-:Y:S01]  /*0a60*/  LEA R47, R0, UR4, 0x2 ;  /* 0x00000004002f7c11 */ /* 0x000fe2000f8e10ff */
[----:B------:R-:W-:Y:S01]  /*0a70*/  IMAD.MOV.U32 R44, RZ, RZ, -0x1 ;  /* 0xffffffffff2c7424 */ /* 0x000fe200078e00ff */
[----:B------:R-:W-:-:S02]  /*0a80*/  SHF.R.U32.HI R124, RZ, 0x5, R0 ;  /* 0x00000005ff7c7819 */ /* 0x000fc40000011600 */
[----:B------:R-:W-:Y:S01]  /*0a90*/  @!P2 LOP3.LUT R44, R46, 0x80000000, RZ, 0x3c, !PT ;  /* 0x800000002e2ca812 */ /* 0x000fe200078e3cff */
[----:B------:R-:W-:Y:S02]  /*0aa0*/  IMAD R51, R0, 0x80, R47 ;  /* 0x0000008000337824 */ /* 0x000fe400078e022f */
[----:B------:R-:W-:Y:S01]  /*0ab0*/  IMAD.MOV.U32 R46, RZ, RZ, -0x1 ;  /* 0xffffffffff2e7424 */ /* 0x000fe200078e00ff */
[----:B------:R-:W-:Y:S01]  /*0ac0*/  @!P4 LOP3.LUT R46, R50, 0x80000000, RZ, 0x3c, !PT ;  /* 0x80000000322ec812 */ /* 0x000fe200078e3cff */
[----:B------:R-:W-:Y:S01]  /*0ad0*/  IMAD.MOV.U32 R43, RZ, RZ, -0x1 ;  /* 0xffffffffff2b7424 */ /* 0x000fe200078e00ff */
[----:B------:R-:W-:Y:S01]  /*0ae0*/  @!P1 LOP3.LUT R43, R62, 0x80000000, RZ, 0x3c, !PT ;  /* 0x800000003e2b9812 */ /* 0x000fe200078e3cff */
[----:B------:R-:W-:Y:S01]  /*0af0*/  IMAD.MOV.U32 R48, RZ, RZ, -0x1 ;  /* 0xffffffffff307424 */ /* 0x000fe200078e00ff */
[----:B------:R-:W-:Y:S01]  /*0b00*/  @!P5 LOP3.LUT R48, R9, 0x80000000, RZ, 0x3c, !PT ;  /* 0x800000000930d812 */ /* 0x000fe200078e3cff */
[----:B------:R-:W-:Y:S01]  /*0b10*/  IMAD.MOV.U32 R49, RZ, RZ, -0x1 ;  /* 0xffffffffff317424 */ /* 0x000fe200078e00ff */
[----:B------:R-:W-:Y:S01]  /*0b20*/  @!P6 LOP3.LUT R49, R52, 0x80000000, RZ, 0x3c, !PT ;  /* 0x800000003431e812 */ /* 0x000fe200078e3cff */
[----:B------:R-:W-:Y:S01]  /*0b30*/  IMAD R53, R0, -0x38, R51 ;  /* 0xffffffc800357824 */ /* 0x000fe200078e0233 */
[----:B------:R-:W-:Y:S01]  /*0b40*/  LEA R50, R124, UR4, 0x2 ;  /* 0x000000047c327c11 */ /* 0x000fe2000f8e10ff */
[----:B--2---:R-:W-:Y:S06]  /*0b50*/  BAR.SYNC.DEFER_BLOCKING 0x0 ;  /* 0x0000000000007b1d */ /* 0x004fec0000010000 */
.L_x_222:
[----:B------:R-:W-:Y:S01]  /*0b60*/  UISETP.LT.AND UP0, UPT, UR5, 0x6, UPT ;  /* 0x000000060500788c */ /* 0x000fe2000bf01270 */
[----:B------:R-:W-:Y:S01]  /*0b70*/  STS [R47], RZ ;  /* 0x000000ff2f007388 */ /* 0x000fe20000000800 */
[----:B------:R-:W-:Y:S01]  /*0b80*/  UIADD3 UR6, UPT, UPT, UR7, -0x6, URZ ;  /* 0xfffffffa07067890 */ /* 0x000fe2000fffe0ff */
[----:B0-----:R-:W-:Y:S01]  /*0b90*/  ISETP.NE.AND P1, PT, R42, 0x1f, PT ;  /* 0x0000001f2a00780c */ /* 0x001fe20003f25270 */
[----:B------:R-:W-:Y:S01]  /*0ba0*/  USEL UR4, UR5, 0x6, UP0 ;  /* 0x0000000605047887 */ /* 0x000fe20008000000 */
[----:B------:R-:W-:Y:S01]  /*0bb0*/  STS [R47+0x400], RZ ;  /* 0x000400ff2f007388 */ /* 0x000fe20000000800 */
[C---:B------:R-:W-:Y:S01]  /*0bc0*/  ISETP.NE.AND P2, PT, R124.reuse, 0x6, PT ;  /* 0x000000067c00780c */ /* 0x040fe20003f45270 */
[----:B------:R-:W-:Y:S01]  /*0bd0*/  UISETP.GE.AND UP0, UPT, UR7, UR10, UPT ;  /* 0x0000000a0700728c */ /* 0x000fe2000bf06270 */
[----:B-1----:R-:W-:Y:S01]  /*0be0*/  SHF.R.U32.HI R4, RZ, UR6, R29 ;  /* 0x00000006ff047c19 */ /* 0x002fe2000801161d */
[----:B------:R-:W-:Y:S01]  /*0bf0*/  UBMSK UR4, URZ, UR4 ;  /* 0x00000004ff04729b */ /* 0x000fe20008000000 */
[----:B------:R-:W-:Y:S01]  /*0c00*/  STS [R47+0x800], RZ ;  /* 0x000800ff2f007388 */ /* 0x000fe20000000800 */
[----:B------:R-:W-:-:S03]  /*0c10*/  ISETP.NE.AND P3, PT, R124, 0x7, PT ;  /* 0x000000077c00780c */ /* 0x000fc60003f65270 */
[----:B------:R-:W-:Y:S01]  /*0c20*/  STS [R47+0xc00], RZ ;  /* 0x000c00ff2f007388 */ /* 0x000fe20000000800 */
[----:B------:R-:W-:-:S03]  /*0c30*/  LOP3.LUT R4, R4, UR4, RZ, 0xc0, !PT ;  /* 0x0000000404047c12 */ /* 0x000fc6000f8ec0ff */
[----:B------:R-:W-:Y:S02]  /*0c40*/  STS [R47+0x1000], RZ ;  /* 0x001000ff2f007388 */ /* 0x000fe40000000800 */
[----:B------:R-:W-:Y:S01]  /*0c50*/  IMAD.SHL.U32 R5, R4, 0x400, RZ ;  /* 0x0000040004057824 */ /* 0x000fe200078e00ff */
[----:B------:R-:W-:Y:S01]  /*0c60*/  SHF.R.U32.HI R4, RZ, 0x4, R4 ;  /* 0x00000004ff047819 */ /* 0x000fe20000011604 */
[----:B------:R-:W-:Y:S03]  /*0c70*/  STS [R47+0x1400], RZ ;  /* 0x001400ff2f007388 */ /* 0x000fe60000000800 */
[----:B------:R-:W-:Y:S01]  /*0c80*/  LOP3.LUT R54, R5, 0x7c00, RZ, 0xc0, !PT ;  /* 0x00007c0005367812 */ /* 0x000fe200078ec0ff */
[----:B------:R-:W-:Y:S01]  /*0c90*/  STS [R47+0x1800], RZ ;  /* 0x001800ff2f007388 */ /* 0x000fe20000000800 */
[----:B------:R-:W-:-:S03]  /*0ca0*/  LOP3.LUT R4, R4, 0xffffffe, RZ, 0xc0, !PT ;  /* 0x0ffffffe04047812 */ /* 0x000fc600078ec0ff */
[----:B------:R-:W-:Y:S01]  /*0cb0*/  STS [R47+0x1c00], RZ ;  /* 0x001c00ff2f007388 */ /* 0x000fe20000000800 */
[----:B------:R-:W-:Y:S02]  /*0cc0*/  IADD3 R54, PT, PT, R4, R47, R54 ;  /* 0x0000002f04367210 */ /* 0x000fe40007ffe036 */
[----:B------:R-:W-:Y:S01]  /*0cd0*/  SHF.R.U32.HI R4, RZ, UR6, R30 ;  /* 0x00000006ff047c19 */ /* 0x000fe2000801161e */
[----:B------:R-:W-:Y:S03]  /*0ce0*/  STS [R47+0x2000], RZ ;  /* 0x002000ff2f007388 */ /* 0x000fe60000000800 */
[----:B------:R-:W-:Y:S01]  /*0cf0*/  LOP3.LUT R4, R4, UR4, RZ, 0xc0, !PT ;  /* 0x0000000404047c12 */ /* 0x000fe2000f8ec0ff */
[----:B------:R-:W-:Y:S04]  /*0d00*/  STS [R47+0x2400], RZ ;  /* 0x002400ff2f007388 */ /* 0x000fe80000000800 */
[----:B------:R-:W-:Y:S01]  /*0d10*/  STS [R47+0x2800], RZ ;  /* 0x002800ff2f007388 */ /* 0x000fe20000000800 */
[----:B------:R-:W-:Y:S01]  /*0d20*/  IMAD.SHL.U32 R5, R4, 0x400, RZ ;  /* 0x0000040004057824 */ /* 0x000fe200078e00ff */
[----:B------:R-:W-:-:S02]  /*0d30*/  SHF.R.U32.HI R4, RZ, 0x4, R4 ;  /* 0x00000004ff047819 */ /* 0x000fc40000011604 */
[----:B------:R-:W-:Y:S02]  /*0d40*/  STS [R47+0x2c00], RZ ;  /* 0x002c00ff2f007388 */ /* 0x000fe40000000800 */
[----:B------:R-:W-:Y:S02]  /*0d50*/  LOP3.LUT R56, R5, 0x7c00, RZ, 0xc0, !PT ;  /* 0x00007c0005387812 */ /* 0x000fe400078ec0ff */
        /* <DEDUP_REMOVED lines=32> */
[----:B------:R-:W0:Y:S02]  /*0f60*/  LDS.U16 R52, [R54] ;  /* 0x0000000036347984 */ /* 0x000e240000000400 */
[----:B0-----:R-:W-:-:S05]  /*0f70*/  VIADD R5, R52, 0x1 ;  /* 0x0000000134057836 */ /* 0x001fca0000000000 */
[----:B------:R0:W-:Y:S04]  /*0f80*/  STS.U16 [R54], R5 ;  /* 0x0000000536007388 */ /* 0x0001e80000000400 */
[----:B------:R-:W1:Y:S01]  /*0f90*/  LDS.U16 R57, [R56] ;  /* 0x0000000038397984 */ /* 0x000e620000000400 */
[----:B0-----:R-:W-:Y:S01]  /*0fa0*/  IMAD.SHL.U32 R5, R4, 0x400, RZ ;  /* 0x0000040004057824 */ /* 0x001fe200078e00ff */
[----:B------:R-:W-:-:S04]  /*0fb0*/  SHF.R.U32.HI R4, RZ, 0x4, R4 ;  /* 0x00000004ff047819 */ /* 0x000fc80000011604 */
[----:B------:R-:W-:Y:S02]  /*0fc0*/  LOP3.LUT R60, R5, 0x7c00, RZ, 0xc0, !PT ;  /* 0x00007c00053c7812 */ /* 0x000fe400078ec0ff */
[----:B------:R-:W-:-:S04]  /*0fd0*/  LOP3.LUT R4, R4, 0xffffffe, RZ, 0xc0, !PT ;  /* 0x0ffffffe04047812 */ /* 0x000fc800078ec0ff */
[----:B------:R-:W-:Y:S02]  /*0fe0*/  IADD3 R60, PT, PT, R4, R47, R60 ;  /* 0x0000002f043c7210 */ /* 0x000fe40007ffe03c */
[----:B------:R-:W-:-:S04]  /*0ff0*/  SHF.R.U32.HI R4, RZ, UR6, R33 ;  /* 0x00000006ff047c19 */ /* 0x000fc80008011621 */
[----:B------:R-:W-:-:S05]  /*1000*/  LOP3.LUT R4, R4, UR4, RZ, 0xc0, !PT ;  /* 0x0000000404047c12 */ /* 0x000fca000f8ec0ff */
[----:B------:R-:W-:Y:S01]  /*1010*/  IMAD.SHL.U32 R6, R4, 0x400, RZ ;  /* 0x0000040004067824 */ /* 0x000fe200078e00ff */
[----:B------:R-:W-:-:S04]  /*1020*/  SHF.R.U32.HI R4, RZ, 0x4, R4 ;  /* 0x00000004ff047819 */ /* 0x000fc80000011604 */
[----:B------:R-:W-:Y:S02]  /*1030*/  LOP3.LUT R6, R6, 0x7c00, RZ, 0xc0, !PT ;  /* 0x00007c0006067812 */ /* 0x000fe400078ec0ff */
[----:B------:R-:W-:-:S04]  /*1040*/  LOP3.LUT R4, R4, 0xffffffe, RZ, 0xc0, !PT ;  /* 0x0ffffffe04047812 */ /* 0x000fc800078ec0ff */
[----:B------:R-:W-:Y:S01]  /*1050*/  IADD3 R62, PT, PT, R4, R47, R6 ;  /* 0x0000002f043e7210 */ /* 0x000fe20007ffe006 */
[----:B-1----:R-:W-:Y:S01]  /*1060*/  VIADD R7, R57, 0x1 ;  /* 0x0000000139077836 */ /* 0x002fe20000000000 */
[----:B------:R-:W-:-:S04]  /*1070*/  SHF.R.U32.HI R4, RZ, UR6, R34 ;  /* 0x00000006ff047c19 */ /* 0x000fc80008011622 */
[----:B------:R-:W-:Y:S01]  /*1080*/  STS.U16 [R56], R7 ;  /* 0x0000000738007388 */ /* 0x000fe20000000400 */
[----:B------:R-:W-:-:S03]  /*1090*/  LOP3.LUT R4, R4, UR4, RZ, 0xc0, !PT ;  /* 0x0000000404047c12 */ /* 0x000fc6000f8ec0ff */
        /* <DEDUP_REMOVED lines=129> */
[----:B------:R-:W-:Y:S01]  /*18b0*/  SHF.R.U32.HI R4, RZ, UR6, R49 ;  /* 0x00000006ff047c19 */ /* 0x000fe20008011631 */
[----:B------:R-:W0:Y:S03]  /*18c0*/  S2UR UR6, SR_CgaCtaId ;  /* 0x00000000000679c3 */ /* 0x000e260000008800 */
[----:B------:R-:W-:Y:S01]  /*18d0*/  LOP3.LUT R4, R4, UR4, RZ, 0xc0, !PT ;  /* 0x0000000404047c12 */ /* 0x000fe2000f8ec0ff */
[----:B------:R-:W-:-:S04]  /*18e0*/  UMOV UR4, 0x400 ;  /* 0x0000040000047882 */ /* 0x000fc80000000000 */
[----:B------:R-:W-:Y:S01]  /*18f0*/  IMAD.SHL.U32 R6, R4, 0x400, RZ ;  /* 0x0000040004067824 */ /* 0x000fe200078e00ff */
[----:B------:R-:W-:-:S04]  /*1900*/  SHF.R.U32.HI R4, RZ, 0x4, R4 ;  /* 0x00000004ff047819 */ /* 0x000fc80000011604 */
[----:B------:R-:W-:Y:S02]  /*1910*/  LOP3.LUT R6, R6, 0x7c00, RZ, 0xc0, !PT ;  /* 0x00007c0006067812 */ /* 0x000fe400078ec0ff */
[----:B------:R-:W-:-:S04]  /*1920*/  LOP3.LUT R4, R4, 0xffffffe, RZ, 0xc0, !PT ;  /* 0x0ffffffe04047812 */ /* 0x000fc800078ec0ff */
[----:B------:R-:W-:Y:S01]  /*1930*/  IADD3 R90, PT, PT, R4, R47, R6 ;  /* 0x0000002f045a7210 */ /* 0x000fe20007ffe006 */
[----:B-1----:R-:W-:Y:S01]  /*1940*/  VIADD R7, R85, 0x1 ;  /* 0x0000000155077836 */ /* 0x002fe20000000000 */
[----:B0-----:R-:W-:-:S04]  /*1950*/  ULEA UR4, UR6, UR4, 0x18 ;  /* 0x0000000406047291 */ /* 0x001fc8000f8ec0ff */
[----:B------:R-:W-:Y:S04]  /*1960*/  STS.U16 [R84], R7 ;  /* 0x0000000754007388 */ /* 0x000fe80000000400 */
[----:B------:R-:W0:Y:S02]  /*1970*/  LDS.U16 R87, [R86] ;  /* 0x0000000056577984 */ /* 0x000e240000000400 */
[----:B0-----:R-:W-:-:S05]  /*1980*/  VIADD R5, R87, 0x1 ;  /* 0x0000000157057836 */ /* 0x001fca0000000000 */
[----:B------:R-:W-:Y:S04]  /*1990*/  STS.U16 [R86], R5 ;  /* 0x0000000556007388 */ /* 0x000fe80000000400 */
[----:B------:R-:W0:Y:S02]  /*19a0*/  LDS.U16 R89, [R88] ;  /* 0x0000000058597984 */ /* 0x000e240000000400 */
[----:B0-----:R-:W-:-:S05]  /*19b0*/  VIADD R7, R89, 0x1 ;  /* 0x0000000159077836 */ /* 0x001fca0000000000 */
[----:B------:R-:W-:Y:S04]  /*19c0*/  STS.U16 [R88], R7 ;  /* 0x0000000758007388 */ /* 0x000fe80000000400 */
[----:B------:R-:W0:Y:S02]  /*19d0*/  LDS.U16 R91, [R90] ;  /* 0x000000005a5b7984 */ /* 0x000e240000000400 */
[----:B0-----:R-:W-:-:S05]  /*19e0*/  VIADD R5, R91, 0x1 ;  /* 0x000000015b057836 */ /* 0x001fca0000000000 */
[----:B------:R-:W-:Y:S01]  /*19f0*/  STS.U16 [R90], R5 ;  /* 0x000000055a007388 */ /* 0x000fe20000000400 */
[----:B------:R-:W-:Y:S06]  /*1a00*/  BAR.SYNC.DEFER_BLOCKING 0x0 ;  /* 0x0000000000007b1d */ /* 0x000fec0000010000 */
[----:B------:R-:W-:Y:S04]  /*1a10*/  LDS R92, [R51] ;  /* 0x00000000335c7984 */ /* 0x000fe80000000800 */
[----:B------:R-:W0:Y:S04]  /*1a20*/  LDS R93, [R51+0x4] ;  /* 0x00000400335d7984 */ /* 0x000e280000000800 */
[----:B------:R-:W1:Y:S04]  /*1a30*/  LDS R94, [R51+0x8] ;  /* 0x00000800335e7984 */ /* 0x000e680000000800 */
[----:B------:R-:W2:Y:S04]  /*1a40*/  LDS R95, [R51+0xc] ;  /* 0x00000c00335f7984 */ /* 0x000ea80000000800 */
[----:B------:R-:W3:Y:S04]  /*1a50*/  LDS R96, [R51+0x10] ;  /* 0x0000100033607984 */ /* 0x000ee80000000800 */
[----:B------:R-:W4:Y:S04]  /*1a60*/  LDS R97, [R51+0x14] ;  /* 0x0000140033617984 */ /* 0x000f280000000800 */
[----:B------:R-:W4:Y:S04]  /*1a70*/  LDS R98, [R51+0x18] ;  /* 0x0000180033627984 */ /* 0x000f280000000800 */
[----:B------:R-:W4:Y:S04]  /*1a80*/  LDS R99, [R51+0x1c] ;  /* 0x00001c0033637984 */ /* 0x000f280000000800 */
[----:B------:R-:W4:Y:S04]  /*1a90*/  LDS R100, [R51+0x20] ;  /* 0x0000200033647984 */ /* 0x000f280000000800 */
[----:B------:R-:W4:Y:S04]  /*1aa0*/  LDS R101, [R51+0x24] ;  /* 0x0000240033657984 */ /* 0x000f280000000800 */
[----:B------:R-:W4:Y:S04]  /*1ab0*/  LDS R102, [R51+0x28] ;  /* 0x0000280033667984 */ /* 0x000f280000000800 */
[----:B------:R-:W4:Y:S01]  /*1ac0*/  LDS R103, [R51+0x2c] ;  /* 0x00002c0033677984 */ /* 0x000f220000000800 */
[----:B0-----:R-:W-:-:S03]  /*1ad0*/  IMAD.IADD R93, R92, 0x1, R93 ;  /* 0x000000015c5d7824 */ /* 0x001fc600078e025d */
[----:B------:R-:W0:Y:S01]  /*1ae0*/  LDS R104, [R51+0x30] ;  /* 0x0000300033687984 */ /* 0x000e220000000800 */
[----:B-1----:R-:W-:-:S03]  /*1af0*/  IMAD.IADD R94, R94, 0x1, R93 ;  /* 0x000000015e5e7824 */ /* 0x002fc600078e025d */
[----:B------:R-:W1:Y:S01]  /*1b00*/  LDS R105, [R51+0x34] ;  /* 0x0000340033697984 */ /* 0x000e620000000800 */
[----:B--2---:R-:W-:-:S03]  /*1b10*/  IMAD.IADD R95, R95, 0x1, R94 ;  /* 0x000000015f5f7824 */ /* 0x004fc600078e025e */
[----:B------:R-:W2:Y:S01]  /*1b20*/  LDS R106, [R51+0x38] ;  /* 0x00003800336a7984 */ /* 0x000ea20000000800 */
[----:B---3--:R-:W-:-:S03]  /*1b30*/  IMAD.IADD R96, R96, 0x1, R95 ;  /* 0x0000000160607824 */ /* 0x008fc600078e025f */
[----:B------:R-:W3:Y:S01]  /*1b40*/  LDS R107, [R51+0x3c] ;  /* 0x00003c00336b7984 */ /* 0x000ee20000000800 */
[----:B----4-:R-:W-:-:S03]  /*1b50*/  IMAD.IADD R97, R97, 0x1, R96 ;  /* 0x0000000161617824 */ /* 0x010fc600078e0260 */
[----:B------:R-:W4:Y:S01]  /*1b60*/  LDS R108, [R51+0x40] ;  /* 0x00004000336c7984 */ /* 0x000f220000000800 */
[----:B------:R-:W-:-:S03]  /*1b70*/  IMAD.IADD R98, R98, 0x1, R97 ;  /* 0x0000000162627824 */ /* 0x000fc600078e0261 */
        /* <DEDUP_REMOVED lines=31> */
[----:B------:R-:W-:-:S04]  /*1d70*/  IMAD.IADD R114, R114, 0x1, R113 ;  /* 0x0000000172727824 */ /* 0x000fc800078e0271 */
[----:B0-----:R-:W-:-:S04]  /*1d80*/  IMAD.IADD R115, R115, 0x1, R114 ;  /* 0x0000000173737824 */ /* 0x001fc800078e0272 */
[----:B-1----:R-:W-:-:S04]  /*1d90*/  IMAD.IADD R116, R116, 0x1, R115 ;  /* 0x0000000174747824 */ /* 0x002fc800078e0273 */
[----:B--2---:R-:W-:-:S04]  /*1da0*/  IMAD.IADD R117, R117, 0x1, R116 ;  /* 0x0000000175757824 */ /* 0x004fc800078e0274 */
[----:B---3--:R-:W-:-:S04]  /*1db0*/  IMAD.IADD R118, R118, 0x1, R117 ;  /* 0x0000000176767824 */ /* 0x008fc800078e0275 */
[----:B----4-:R-:W-:-:S04]  /*1dc0*/  IMAD.IADD R119, R119, 0x1, R118 ;  /* 0x0000000177777824 */ /* 0x010fc800078e0276 */
[----:B------:R-:W-:-:S04]  /*1dd0*/  IMAD.IADD R120, R120, 0x1, R119 ;  /* 0x0000000178787824 */ /* 0x000fc800078e0277 */
[----:B------:R-:W-:-:S04]  /*1de0*/  IMAD.IADD R121, R121, 0x1, R120 ;  /* 0x0000000179797824 */ /* 0x000fc800078e0278 */
[----:B------:R-:W-:-:S04]  /*1df0*/  IMAD.IADD R122, R122, 0x1, R121 ;  /* 0x000000017a7a7824 */ /* 0x000fc800078e0279 */
[----:B------:R-:W-:-:S04]  /*1e00*/  IMAD.IADD R123, R123, 0x1, R122 ;  /* 0x000000017b7b7824 */ /* 0x000fc800078e027a */
[----:B------:R-:W-:-:S05]  /*1e10*/  IMAD.IADD R125, R4, 0x1, R123 ;  /* 0x00000001047d7824 */ /* 0x000fca00078e027b */
        /* <DEDUP_REMOVED lines=8> */
[----:B------:R-:W0:Y:S02]  /*1ea0*/  SHFL.UP P0, R126, R127, 0x10, RZ ;  /* 0x060000007f7e7989 */ /* 0x000e2400000000ff */
[----:B0-----:R-:W-:Y:S01]  /*1eb0*/  @P0 IMAD.IADD R126, R127, 0x1, R126 ;  /* 0x000000017f7e0824 */ /* 0x001fe200078e027e */
[----:B------:R-:W-:-:S03]  /*1ec0*/  ISETP.NE.AND P0, PT, R124, 0x1, PT ;  /* 0x000000017c00780c */ /* 0x000fc60003f05270 */
[----:B------:R-:W-:Y:S01]  /*1ed0*/  IMAD.IADD R125, R126, 0x1, -R125 ;  /* 0x000000017e7d7824 */ /* 0x000fe200078e0a7d */
[----:B------:R-:W-:Y:S01]  /*1ee0*/  @!P1 STS [R50+0x8400], R126 ;  /* 0x0084007e32009388 */ /* 0x000fe20000000800 */
[----:B------:R-:W-:Y:S01]  /*1ef0*/  BAR.SYNC.DEFER_BLOCKING 0x0 ;  /* 0x0000000000007b1d */ /* 0x000fe20000010000 */
[----:B------:R-:W-:-:S05]  /*1f00*/  ISETP.NE.AND P1, PT, R124, 0x4, PT ;  /* 0x000000047c00780c */ /* 0x000fca0003f25270 */
[----:B------:R-:W0:Y:S04]  /*1f10*/  LDS.128 R4, [UR4+0x8400] ;  /* 0x00840004ff047984 */ /* 0x000e280008000c00 */
[----:B------:R-:W1:Y:S01]  /*1f20*/  LDS.128 R8, [UR4+0x8410] ;  /* 0x00841004ff087984 */ /* 0x000e620008000c00 */
[C---:B0-----:R-:W-:Y:S01]  /*1f30*/  SEL R55, R4.reuse, R55, !P0 ;  /* 0x0000003704377207 */ /* 0x041fe20004000000 */
[----:B------:R-:W-:Y:S01]  /*1f40*/  IMAD.IADD R5, R4, 0x1, R5 ;  /* 0x0000000104057824 */ /* 0x000fe200078e0205 */
[----:B------:R-:W-:-:S03]  /*1f50*/  ISETP.NE.AND P0, PT, R124, 0x2, PT ;  /* 0x000000027c00780c */ /* 0x000fc60003f05270 */
[----:B------:R-:W-:Y:S01]  /*1f60*/  IMAD.IADD R6, R6, 0x1, R5 ;  /* 0x0000000106067824 */ /* 0x000fe200078e0205 */
[----:B------:R-:W-:Y:S02]  /*1f70*/  SEL R55, R5, R55, !P0 ;  /* 0x0000003705377207 */ /* 0x000fe40004000000 */
[----:B------:R-:W-:Y:S01]  /*1f80*/  ISETP.NE.AND P0, PT, R124, 0x3, PT ;  /* 0x000000037c00780c */ /* 0x000fe20003f05270 */
[----:B------:R-:W-:-:S03]  /*1f90*/  IMAD.IADD R7, R7, 0x1, R6 ;  /* 0x0000000107077824 */ /* 0x000fc600078e0206 */
[----:B------:R-:W-:Y:S01]  /*1fa0*/  SEL R55, R6, R55, !P0 ;  /* 0x0000003706377207 */ /* 0x000fe20004000000 */
[C---:B-1----:R-:W-:Y:S01]  /*1fb0*/  IMAD.IADD R8, R7.reuse, 0x1, R8 ;  /* 0x0000000107087824 */ /* 0x042fe200078e0208 */
[----:B------:R-:W-:Y:S02]  /*1fc0*/  ISETP.NE.AND P0, PT, R124, 0x5, PT ;  /* 0x000000057c00780c */ /* 0x000fe40003f05270 */
[----:B------:R-:W-:Y:S01]  /*1fd0*/  SEL R55, R7, R55, !P1 ;  /* 0x0000003707377207 */ /* 0x000fe20004800000 */
[----:B------:R-:W-:Y:S01]  /*1fe0*/  IMAD.IADD R9, R9, 0x1, R8 ;  /* 0x0000000109097824 */ /* 0x000fe200078e0208 */
[----:B------:R-:W-:Y:S02]  /*1ff0*/  ISETP.NE.AND P1, PT, R42, RZ, PT ;  /* 0x000000ff2a00720c */ /* 0x000fe40003f25270 */
[----:B------:R-:W-:Y:S01]  /*2000*/  SEL R55, R8, R55, !P0 ;  /* 0x0000003708377207 */ /* 0x000fe20004000000 */
[----:B------:R-:W-:Y:S01]  /*2010*/  IMAD.IADD R10, R10, 0x1, R9 ;  /* 0x000000010a0a7824 */ /* 0x000fe200078e0209 */
[----:B------:R-:W-:-:S02]  /*2020*/  ISETP.GT.U32.AND P0, PT, R0, 0x1f, PT ;  /* 0x0000001f0000780c */ /* 0x000fc40003f04070 */
[----:B------:R-:W-:Y:S01]  /*2030*/  SEL R55, R9, R55, !P2 ;  /* 0x0000003709377207 */ /* 0x000fe20005000000 */
[----:B------:R-:W-:Y:S01]  /*2040*/  IMAD.IADD R11, R11, 0x1, R10 ;  /* 0x000000010b0b7824 */ /* 0x000fe200078e020a */
[----:B------:R-:W-:Y:S02]  /*2050*/  ISETP.GT.U32.OR P2, PT, R0, 0x1f, P1 ;  /* 0x0000001f0000780c */ /* 0x000fe40000f44470 */
[----:B------:R-:W-:Y:S02]  /*2060*/  SEL R4, R125, RZ, P1 ;  /* 0x000000ff7d047207 */ /* 0x000fe40000800000 */
[----:B------:R-:W-:-:S05]  /*2070*/  SEL R55, R10, R55, !P3 ;  /* 0x000000370a377207 */ /* 0x000fca0005800000 */
[----:B------:R-:W-:Y:S01]  /*2080*/  @P0 IMAD.IADD R125, R55, 0x1, R4 ;  /* 0x00000001377d0824 */ /* 0x000fe200078e0204 */
[----:B------:R-:W-:-:S03]  /*2090*/  ISETP.NE.AND P0, PT, R0, RZ, PT ;  /* 0x000000ff0000720c */ /* 0x000fc60003f05270 */
[----:B------:R-:W-:-:S05]  /*20a0*/  @!P2 IMAD.U32 R125, R11, 0x10000, RZ ;  /* 0x000100000b7da824 */ /* 0x000fca00078e00ff */
[----:B------:R-:W-:Y:S01]  /*20b0*/  @!P2 STS [UR4+0x8428], R125 ;  /* 0x0084287dff00a988 */ /* 0x000fe20008000804 */
[----:B------:R-:W-:Y:S06]  /*20c0*/  BAR.SYNC.DEFER_BLOCKING 0x0 ;  /* 0x0000000000007b1d */ /* 0x000fec0000010000 */
[----:B------:R-:W0:Y:S02]  /*20d0*/  LDS R4, [UR4+0x8428] ;  /* 0x00842804ff047984 */ /* 0x000e240008000800 */
[----:B0-----:R-:W-:-:S05]  /*20e0*/  SEL R4, R4, RZ, P0 ;  /* 0x000000ff04047207 */ /* 0x001fca0000000000 */
[----:B------:R-:W-:-:S04]  /*20f0*/  IMAD.IADD R4, R4, 0x1, R125 ;  /* 0x0000000104047824 */ /* 0x000fc800078e027d */
[--C-:B------:R-:W-:Y:S01]  /*2100*/  IMAD.IADD R92, R92, 0x1, R4.reuse ;  /* 0x000000015c5c7824 */ /* 0x100fe200078e0204 */
[----:B------:R-:W-:Y:S01]  /*2110*/  STS [R51], R4 ;  /* 0x0000000433007388 */ /* 0x000fe20000000800 */
[--C-:B------:R-:W-:Y:S02]  /*2120*/  IMAD.IADD R6, R93, 0x1, R4.reuse ;  /* 0x000000015d067824 */ /* 0x100fe400078e0204 */
[--C-:B------:R-:W-:Y:S01]  /*2130*/  IMAD.IADD R94, R94, 0x1, R4.reuse ;  /* 0x000000015e5e7824 */ /* 0x100fe200078e0204 */
[----:B------:R-:W-:Y:S01]  /*2140*/  STS [R51+0x4], R92 ;  /* 0x0000045c33007388 */ /* 0x000fe20000000800 */
[--C-:B------:R-:W-:Y:S02]  /*2150*/  IMAD.IADD R8, R95, 0x1, R4.reuse ;  /* 0x000000015f087824 */ /* 0x100fe400078e0204 */
[--C-:B------:R-:W-:Y:S01]  /*2160*/  IMAD.IADD R96, R96, 0x1, R4.reuse ;  /* 0x0000000160607824 */ /* 0x100fe200078e0204 */
[----:B------:R-:W-:Y:S01]  /*2170*/  STS [R51+0x8], R6 ;  /* 0x0000080633007388 */ /* 0x000fe20000000800 */
[----:B------:R-:W-:-:S02]  /*2180*/  IMAD.IADD R10, R97, 0x1, R4 ;  /* 0x00000001610a7824 */ /* 0x000fc400078e0204 */
[--C-:B------:R-:W-:Y:S01]  /*2190*/  IMAD.IADD R98, R98, 0x1, R4.reuse ;  /* 0x0000000162627824 */ /* 0x100fe200078e0204 */
[----:B------:R-:W-:Y:S01]  /*21a0*/  STS [R51+0xc], R94 ;  /* 0x00000c5e33007388 */ /* 0x000fe20000000800 */
        /* <DEDUP_REMOVED lines=36> */
[----:B------:R-:W-:-:S03]  /*23f0*/  IMAD.IADD R150, R123, 0x1, R4 ;  /* 0x000000017b967824 */ /* 0x000fc600078e0204 */
[----:B------:R-:W-:Y:S04]  /*2400*/  STS [R51+0x40], R134 ;  /* 0x0000408633007388 */ /* 0x000fe80000000800 */
        /* <DEDUP_REMOVED lines=15> */
[----:B------:R-:W-:Y:S01]  /*2500*/  STS [R51+0x80], R150 ;  /* 0x0000809633007388 */ /* 0x000fe20000000800 */
[----:B------:R-:W-:Y:S06]  /*2510*/  BAR.SYNC.DEFER_BLOCKING 0x0 ;  /* 0x0000000000007b1d */ /* 0x000fec0000010000 */
[----:B------:R-:W0:Y:S04]  /*2520*/  LDS.U16 R5, [R54] ;  /* 0x0000000036057984 */ /* 0x000e280000000400 */
[----:B------:R-:W1:Y:S04]  /*2530*/  LDS.U16 R56, [R56] ;  /* 0x0000000038387984 */ /* 0x000e680000000400 */
[----:B------:R-:W2:Y:S04]  /*2540*/  LDS.U16 R58, [R58] ;  /* 0x000000003a3a7984 */ /* 0x000ea80000000400 */
[----:B------:R-:W3:Y:S04]  /*2550*/  LDS.U16 R60, [R60] ;  /* 0x000000003c3c7984 */ /* 0x000ee80000000400 */
[----:B------:R-:W4:Y:S04]  /*2560*/  LDS.U16 R62, [R62] ;  /* 0x000000003e3e7984 */ /* 0x000f280000000400 */
[----:B------:R-:W4:Y:S04]  /*2570*/  LDS.U16 R64, [R64] ;  /* 0x0000000040407984 */ /* 0x000f280000000400 */
[----:B------:R-:W4:Y:S04]  /*2580*/  LDS.U16 R66, [R66] ;  /* 0x0000000042427984 */ /* 0x000f280000000400 */
[----:B------:R-:W4:Y:S04]  /*2590*/  LDS.U16 R68, [R68] ;  /* 0x0000000044447984 */ /* 0x000f280000000400 */
[----:B------:R-:W4:Y:S04]  /*25a0*/  LDS.U16 R70, [R70] ;  /* 0x0000000046467984 */ /* 0x000f280000000400 */
[----:B------:R-:W4:Y:S04]  /*25b0*/  LDS.U16 R72, [R72] ;  /* 0x0000000048487984 */ /* 0x000f280000000400 */
[----:B------:R-:W4:Y:S01]  /*25c0*/  LDS.U16 R74, [R74] ;  /* 0x000000004a4a7984 */ /* 0x000f220000000400 */
[----:B0-----:R-:W-:-:S03]  /*25d0*/  IMAD.IADD R5, R52, 0x1, R5 ;  /* 0x0000000134057824 */ /* 0x001fc600078e0205 */
[----:B------:R-:W0:Y:S01]  /*25e0*/  LDS.U16 R76, [R76] ;  /* 0x000000004c4c7984 */ /* 0x000e220000000400 */
[----:B-1----:R-:W-:-:S03]  /*25f0*/  IMAD.IADD R56, R57, 0x1, R56 ;  /* 0x0000000139387824 */ /* 0x002fc600078e0238 */
[----:B------:R-:W1:Y:S01]  /*2600*/  LDS.U16 R78, [R78] ;  /* 0x000000004e4e7984 */ /* 0x000e620000000400 */
[----:B--2---:R-:W-:-:S03]  /*2610*/  IMAD.IADD R58, R59, 0x1, R58 ;  /* 0x000000013b3a7824 */ /* 0x004fc600078e023a */
[----:B------:R-:W2:Y:S01]  /*2620*/  LDS.U16 R80, [R80] ;  /* 0x0000000050507984 */ /* 0x000ea20000000400 */
[----:B---3--:R-:W-:-:S03]  /*2630*/  IMAD.IADD R60, R61, 0x1, R60 ;  /* 0x000000013d3c7824 */ /* 0x008fc600078e023c */
[----:B------:R-:W3:Y:S01]  /*2640*/  LDS.U16 R82, [R82] ;  /* 0x0000000052527984 */ /* 0x000ee20000000400 */
[----:B----4-:R-:W-:-:S03]  /*2650*/  IMAD.IADD R62, R63, 0x1, R62 ;  /* 0x000000013f3e7824 */ /* 0x010fc600078e023e */
[----:B------:R-:W4:Y:S01]  /*2660*/  LDS.U16 R84, [R84] ;  /* 0x0000000054547984 */ /* 0x000f220000000400 */
[----:B------:R-:W-:-:S03]  /*2670*/  IMAD.IADD R64, R65, 0x1, R64 ;  /* 0x0000000141407824 */ /* 0x000fc600078e0240 */
[----:B------:R-:W4:Y:S01]  /*2680*/  LDS.U16 R86, [R86] ;  /* 0x0000000056567984 */ /* 0x000f220000000400 */
[----:B------:R-:W-:-:S03]  /*2690*/  IMAD.IADD R66, R67, 0x1, R66 ;  /* 0x0000000143427824 */ /* 0x000fc600078e0242 */
[----:B------:R-:W4:Y:S01]  /*26a0*/  LDS.U16 R88, [R88] ;  /* 0x0000000058587984 */ /* 0x000f220000000400 */
[----:B------:R-:W-:-:S03]  /*26b0*/  IMAD.IADD R68, R69, 0x1, R68 ;  /* 0x0000000145447824 */ /* 0x000fc600078e0244 */
[----:B------:R-:W4:Y:S01]  /*26c0*/  LDS.U16 R90, [R90] ;  /* 0x000000005a5a7984 */ /* 0x000f220000000400 */
[----:B------:R-:W-:Y:S02]  /*26d0*/  IMAD.IADD R70, R71, 0x1, R70 ;  /* 0x0000000147467824 */ /* 0x000fe400078e0246 */
[----:B------:R-:W-:Y:S02]  /*26e0*/  IMAD.IADD R72, R73, 0x1, R72 ;  /* 0x0000000149487824 */ /* 0x000fe400078e0248 */
[----:B------:R-:W-:Y:S02]  /*26f0*/  IMAD.IADD R74, R75, 0x1, R74 ;  /* 0x000000014b4a7824 */ /* 0x000fe400078e024a */
[----:B0-----:R-:W-:Y:S02]  /*2700*/  IMAD.IADD R76, R77, 0x1, R76 ;  /* 0x000000014d4c7824 */ /* 0x001fe400078e024c */
[----:B-1----:R-:W-:Y:S02]  /*2710*/  IMAD.IADD R78, R79, 0x1, R78 ;  /* 0x000000014f4e7824 */ /* 0x002fe400078e024e */
[----:B--2---:R-:W-:-:S02]  /*2720*/  IMAD.IADD R80, R81, 0x1, R80 ;  /* 0x0000000151507824 */ /* 0x004fc400078e0250 */
[----:B---3--:R-:W-:Y:S02]  /*2730*/  IMAD.IADD R82, R83, 0x1, R82 ;  /* 0x0000000153527824 */ /* 0x008fe400078e0252 */
[----:B----4-:R-:W-:Y:S02]  /*2740*/  IMAD.IADD R84, R85, 0x1, R84 ;  /* 0x0000000155547824 */ /* 0x010fe400078e0254 */
[----:B------:R-:W-:Y:S02]  /*2750*/  IMAD.IADD R86, R87, 0x1, R86 ;  /* 0x0000000157567824 */ /* 0x000fe400078e0256 */
[----:B------:R-:W-:Y:S02]  /*2760*/  IMAD.IADD R88, R89, 0x1, R88 ;  /* 0x0000000159587824 */ /* 0x000fe400078e0258 */
[----:B------:R-:W-:Y:S01]  /*2770*/  IMAD.IADD R90, R91, 0x1, R90 ;  /* 0x000000015b5a7824 */ /* 0x000fe200078e025a */
[----:B------:R-:W-:Y:S06]  /*2780*/  BAR.SYNC.DEFER_BLOCKING 0x0 ;  /* 0x0000000000007b1d */ /* 0x000fec0000010000 */
[----:B------:R-:W-:Y:S05]  /*2790*/  BRA.U UP0, `(.L_x_221) ;  /* 0x0000000500987547 */ /* 0x000fea000b800000 */
[----:B------:R-:W-:Y:S01]  /*27a0*/  LEA R4, R5, UR4, 0x2 ;  /* 0x0000000405047c11 */ /* 0x000fe2000f8e10ff */
[----:B------:R-:W-:Y:S01]  /*27b0*/  UIADD3 UR7, UPT, UPT, UR7, 0x6, URZ ;  /* 0x0000000607077890 */ /* 0x000fe2000fffe0ff */
[----:B------:R-:W-:Y:S01]  /*27c0*/  LEA R5, R56, UR4, 0x2 ;  /* 0x0000000438057c11 */ /* 0x000fe2000f8e10ff */
[----:B------:R-:W-:Y:S01]  /*27d0*/  UIADD3 UR5, UPT, UPT, UR5, -0x6, URZ ;  /* 0xfffffffa05057890 */ /* 0x000fe2000fffe0ff */
[----:B------:R-:W-:Y:S01]  /*27e0*/  LEA R6, R58, UR4, 0x2 ;  /* 0x000000043a067c11 */ /* 0x000fe2000f8e10ff */
[----:B------:R1:W-:Y:S01]  /*27f0*/  STS [R4], R29 ;  /* 0x0000001d04007388 */ /* 0x0003e20000000800 */
[----:B------:R-:W-:Y:S02]  /*2800*/  LEA R7, R60, UR4, 0x2 ;  /* 0x000000043c077c11 */ /* 0x000fe4000f8e10ff */
[----:B------:R-:W-:Y:S01]  /*2810*/  LEA R8, R62, UR4, 0x2 ;  /* 0x000000043e087c11 */ /* 0x000fe2000f8e10ff */
[----:B------:R1:W-:Y:S01]  /*2820*/  STS [R5], R30 ;  /* 0x0000001e05007388 */ /* 0x0003e20000000800 */
[----:B------:R-:W-:-:S02]  /*2830*/  LEA R9, R64, UR4, 0x2 ;  /* 0x0000000440097c11 */ /* 0x000fc4000f8e10ff */
[----:B------:R-:W-:Y:S01]  /*2840*/  LEA R10, R66, UR4, 0x2 ;  /* 0x00000004420a7c11 */ /* 0x000fe2000f8e10ff */
[----:B------:R1:W-:Y:S01]  /*2850*/  STS [R6], R31 ;  /* 0x0000001f06007388 */ /* 0x0003e20000000800 */
[----:B------:R-:W-:Y:S02]  /*2860*/  LEA R11, R68, UR4, 0x2 ;  /* 0x00000004440b7c11 */ /* 0x000fe4000f8e10ff */
        /* <DEDUP_REMOVED lines=16> */
[----:B------:R1:W-:Y:S04]  /*2970*/  STS [R52], R37 ;  /* 0x0000002534007388 */ /* 0x0003e80000000800 */
        /* <DEDUP_REMOVED lines=9> */
[----:B------:R1:W-:Y:S01]  /*2a10*/  STS [R64], R49 ;  /* 0x0000003140007388 */ /* 0x0003e20000000800 */
[----:B------:R-:W-:Y:S06]  /*2a20*/  BAR.SYNC.DEFER_BLOCKING 0x0 ;  /* 0x0000000000007b1d */ /* 0x000fec0000010000 */
[----:B------:R1:W2:Y:S04]  /*2a30*/  LDS R29, [R53] ;  /* 0x00000000351d7984 */ /* 0x0002a80000000800 */
[----:B------:R1:W3:Y:S04]  /*2a40*/  LDS R30, [R53+0x4] ;  /* 0x00000400351e7984 */ /* 0x0002e80000000800 */
[----:B------:R1:W4:Y:S04]  /*2a50*/  LDS R31, [R53+0x8] ;  /* 0x00000800351f7984 */ /* 0x0003280000000800 */
[----:B------:R1:W0:Y:S04]  /*2a60*/  LDS R32, [R53+0xc] ;  /* 0x00000c0035207984 */ /* 0x0002280000000800 */
        /* <DEDUP_REMOVED lines=14> */
[----:B------:R1:W0:Y:S01]  /*2b50*/  LDS R49, [R53+0x48] ;  /* 0x0000480035317984 */ /* 0x0002220000000800 */
[----:B------:R-:W-:Y:S06]  /*2b60*/  BAR.SYNC.DEFER_BLOCKING 0x0 ;  /* 0x0000000000007b1d */ /* 0x000fec0000010000 */
[----:B-----5:R1:W-:Y:S04]  /*2b70*/  STS [R4], R2 ;  /* 0x0000000204007388 */ /* 0x0203e80000000800 */
        /* <DEDUP_REMOVED lines=19> */
[----:B------:R1:W0:Y:S04]  /*2cb0*/  LDS R2, [R53] ;  /* 0x0000000035027984 */ /* 0x0002280000000800 */
        /* <DEDUP_REMOVED lines=19> */
[----:B--234-:R-:W-:Y:S05]  /*2df0*/  BRA `(.L_x_222) ;  /* 0xffffffdc00587947 */ /* 0x01cfea000383ffff */
.L_x_221:
[----:B------:R-:W-:Y:S01]  /*2e00*/  LEA R5, R5, UR4, 0x2 ;  /* 0x0000000405057c11 */ /* 0x000fe2000f8e10ff */
[----:B------:R-:W-:Y:S01]  /*2e10*/  IMAD R53, R0, -0x48, R53 ;  /* 0xffffffb800357824 */ /* 0x000fe200078e0235 */
[----:B------:R-:W-:Y:S01]  /*2e20*/  LEA R56, R56, UR4, 0x2 ;  /* 0x0000000438387c11 */ /* 0x000fe2000f8e10ff */
[----:B------:R-:W0:Y:S01]  /*2e30*/  LDCU.64 UR6, c[0x0][0x3a0] ;  /* 0x00007400ff0677ac */ /* 0x000e220008000a00 */
[----:B------:R-:W-:Y:S01]  /*2e40*/  LEA R58, R58, UR4, 0x2 ;  /* 0x000000043a3a7c11 */ /* 0x000fe2000f8e10ff */
[----:B------:R-:W-:Y:S01]  /*2e50*/  STS [R5], R29 ;  /* 0x0000001d05007388 */ /* 0x000fe20000000800 */
[----:B------:R-:W-:Y:S02]  /*2e60*/  LEA R60, R60, UR4, 0x2 ;  /* 0x000000043c3c7c11 */ /* 0x000fe4000f8e10ff */
[----:B------:R-:W-:Y:S01]  /*2e70*/  LEA R62, R62, UR4, 0x2 ;  /* 0x000000043e3e7c11 */ /* 0x000fe2000f8e10ff */
[----:B------:R-:W-:Y:S01]  /*2e80*/  STS [R56], R30 ;  /* 0x0000001e38007388 */ /* 0x000fe20000000800 */
[----:B------:R-:W-:-:S02]  /*2e90*/  LEA R64, R64, UR4, 0x2 ;  /* 0x0000000440407c11 */ /* 0x000fc4000f8e10ff */
[----:B------:R-:W-:Y:S01]  /*2ea0*/  LEA R66, R66, UR4, 0x2 ;  /* 0x0000000442427c11 */ /* 0x000fe2000f8e10ff */
[----:B------:R-:W-:Y:S01]  /*2eb0*/  STS [R58], R31 ;  /* 0x0000001f3a007388 */ /* 0x000fe20000000800 */
[----:B------:R-:W-:Y:S02]  /*2ec0*/  LEA R68, R68, UR4, 0x2 ;  /* 0x0000000444447c11 */ /* 0x000fe4000f8e10ff */
[----:B------:R-:W-:Y:S01]  /*2ed0*/  LEA R70, R70, UR4, 0x2 ;  /* 0x0000000446467c11 */ /* 0x000fe2000f8e10ff */
[----:B------:R-:W-:Y:S01]  /*2ee0*/  STS [R60], R32 ;  /* 0x000000203c007388 */ /* 0x000fe20000000800 */
[----:B------:R-:W-:Y:S02]  /*2ef0*/  LEA R72, R72, UR4, 0x2 ;  /* 0x0000000448487c11 */ /* 0x000fe4000f8e10ff */
[----:B------:R-:W-:Y:S01]  /*2f00*/  LEA R74, R74, UR4, 0x2 ;  /* 0x000000044a4a7c11 */ /* 0x000fe2000f8e10ff */
[----:B------:R-:W-:Y:S01]  /*2f10*/  STS [R62], R33 ;  /* 0x000000213e007388 */ /* 0x000fe20000000800 */
[----:B------:R-:W-:Y:S01]  /*2f20*/  LEA R76, R76, UR4, 0x2 ;  /* 0x000000044c4c7c11 */ /* 0x000fe2000f8e10ff */
[----:B0-----:R-:W-:Y:S01]  /*2f30*/  IMAD.U32 R4, RZ, RZ, UR7 ;  /* 0x00000007ff047e24 */ /* 0x001fe2000f8e00ff */
        /* <DEDUP_REMOVED lines=11> */
[----:B------:R-:W-:-:S03]  /*2ff0*/  ISETP.LT.U32.AND P2, PT, R0, UR6, PT ;  /* 0x0000000600007c0c */ /* 0x000fc6000bf41070 */
[----:B------:R-:W-:Y:S01]  /*3000*/  STS [R72], R38 ;  /* 0x0000002648007388 */ /* 0x000fe20000000800 */
[----:B------:R-:W-:-:S03]  /*3010*/  ISETP.GT.U32.AND.EX P2, PT, R4, RZ, PT, P2 ;  /* 0x000000ff0400720c */ /* 0x000fc60003f44120 */
[----:B------:R-:W-:Y:S04]  /*3020*/  STS [R74], R39 ;  /* 0x000000274a007388 */ /* 0x000fe80000000800 */
[----:B------:R-:W-:Y:S04]  /*3030*/  STS [R76], R40 ;  /* 0x000000284c007388 */ /* 0x000fe80000000800 */
[----:B------:R-:W-:Y:S04]  /*3040*/  STS [R78], R41 ;  /* 0x000000294e007388 */ /* 0x000fe80000000800 */
[----:B------:R-:W-:Y:S04]  /*3050*/  STS [R80], R43 ;  /* 0x0000002b50007388 */ /* 0x000fe80000000800 */
[----:B------:R-:W-:Y:S04]  /*3060*/  STS [R47], R44 ;  /* 0x0000002c2f007388 */ /* 0x000fe80000000800 */
[----:B------:R-:W-:Y:S04]  /*3070*/  STS [R84], R45 ;  /* 0x0000002d54007388 */ /* 0x000fe80000000800 */
[----:B------:R-:W-:Y:S04]  /*3080*/  STS [R51], R46 ;  /* 0x0000002e33007388 */ /* 0x000fe80000000800 */
[----:B------:R-:W-:Y:S04]  /*3090*/  STS [R88], R48 ;  /* 0x0000003058007388 */ /* 0x000fe80000000800 */
[----:B------:R-:W-:Y:S01]  /*30a0*/  STS [R90], R49 ;  /* 0x000000315a007388 */ /* 0x000fe20000000800 */
[----:B------:R-:W-:Y:S06]  /*30b0*/  BAR.SYNC.DEFER_BLOCKING 0x0 ;  /* 0x0000000000007b1d */ /* 0x000fec0000010000 */
[----:B------:R-:W0:Y:S04]  /*30c0*/  LDS R6, [R53] ;  /* 0x0000000035067984 */ /* 0x000e280000000800 */
[----:B------:R-:W1:Y:S04]  /*30d0*/  LDS R7, [R53+0x400] ;  /* 0x0004000035077984 */ /* 0x000e680000000800 */
[----:B------:R-:W2:Y:S04]  /*30e0*/  LDS R8, [R53+0x800] ;  /* 0x0008000035087984 */ /* 0x000ea80000000800 */
[----:B------:R-:W-:Y:S04]  /*30f0*/  LDS R9, [R53+0xc00] ;  /* 0x000c000035097984 */ /* 0x000fe80000000800 */
[----:B------:R-:W-:Y:S04]  /*3100*/  LDS R10, [R53+0x1000] ;  /* 0x00100000350a7984 */ /* 0x000fe80000000800 */
[----:B------:R-:W-:Y:S04]  /*3110*/  LDS R11, [R53+0x1400] ;  /* 0x00140000350b7984 */ /* 0x000fe80000000800 */
[----:B------:R-:W3:Y:S04]  /*3120*/  LDS R29, [R53+0x1800] ;  /* 0x00180000351d7984 */ /* 0x000ee80000000800 */
[----:B------:R-:W-:Y:S04]  /*3130*/  LDS R30, [R53+0x1c00] ;  /* 0x001c0000351e7984 */ /* 0x000fe80000000800 */
        /* <DEDUP_REMOVED lines=10> */
[----:B------:R-:W-:Y:S01]  /*31e0*/  LDS R41, [R53+0x4800] ;  /* 0x0048000035297984 */ /* 0x000fe20000000800 */
[----:B------:R-:W-:Y:S06]  /*31f0*/  BAR.SYNC.DEFER_BLOCKING 0x0 ;  /* 0x0000000000007b1d */ /* 0x000fec0000010000 */
[----:B-----5:R4:W-:Y:S04]  /*3200*/  STS [R5], R2 ;  /* 0x0000000205007388 */ /* 0x0209e80000000800 */
[----:B------:R0:W-:Y:S04]  /*3210*/  STS [R56], R3 ;  /* 0x0000000338007388 */ /* 0x0001e80000000800 */
[----:B------:R1:W-:Y:S01]  /*3220*/  STS [R58], R12 ;  /* 0x0000000c3a007388 */ /* 0x0003e20000000800 */
[----:B----4-:R-:W4:Y:S03]  /*3230*/  LDC.64 R4, c[0x0][0x398] ;  /* 0x0000e600ff047b82 */ /* 0x010f260000000a00 */
[----:B------:R-:W-:Y:S04]  /*3240*/  STS [R60], R13 ;  /* 0x0000000d3c007388 */ /* 0x000fe80000000800 */
[----:B------:R2:W-:Y:S01]  /*3250*/  STS [R62], R14 ;  /* 0x0000000e3e007388 */ /* 0x0005e20000000800 */
[----:B0-----:R-:W0:Y:S01]  /*3260*/  LDC.64 R2, c[0x0][0x388] ;  /* 0x0000e200ff027b82 */ /* 0x001e220000000a00 */
[----:B-1----:R-:W-:-:S02]  /*3270*/  VIADD R12, R0, 0x100 ;  /* 0x00000100000c7836 */ /* 0x002fc40000000000 */
[----:B------:R-:W-:Y:S04]  /*3280*/  STS [R64], R15 ;  /* 0x0000000f40007388 */ /* 0x000fe80000000800 */
[----:B------:R1:W-:Y:S01]  /*3290*/  STS [R66], R16 ;  /* 0x0000001042007388 */ /* 0x0003e20000000800 */
[----:B------:R-:W-:Y:S01]  /*32a0*/  ISETP.LT.U32.AND P4, PT, R12, UR6, PT ;  /* 0x000000060c007c0c */ /* 0x000fe2000bf81070 */
[C---:B--2---:R-:W-:Y:S01]  /*32b0*/  VIADD R14, R0.reuse, 0x200 ;  /* 0x00000200000e7836 */ /* 0x044fe20000000000 */
[----:B------:R-:W-:Y:S01]  /*32c0*/  LOP3.LUT R12, R0, 0x400, RZ, 0xfc, !PT ;  /* 0x00000400000c7812 */ /* 0x000fe200078efcff */
[----:B------:R-:W-:Y:S03]  /*32d0*/  STS [R68], R17 ;  /* 0x0000001144007388 */ /* 0x000fe60000000800 */
[----:B------:R-:W-:Y:S01]  /*32e0*/  ISETP.LT.U32.AND P3, PT, R14, UR6, PT ;  /* 0x000000060e007c0c */ /* 0x000fe2000bf61070 */
[----:B------:R-:W-:Y:S01]  /*32f0*/  STS [R70], R18 ;  /* 0x0000001246007388 */ /* 0x000fe20000000800 */
[----:B------:R-:W-:Y:S01]  /*3300*/  VIADD R14, R0, 0x500 ;  /* 0x00000500000e7836 */ /* 0x000fe20000000000 */
[----:B------:R-:W-:Y:S01]  /*3310*/  ISETP.LT.U32.AND P0, PT, R12, UR6, PT ;  /* 0x000000060c007c0c */ /* 0x000fe2000bf01070 */
[C---:B-1----:R-:W-:Y:S01]  /*3320*/  VIADD R16, R0.reuse, 0x300 ;  /* 0x0000030000107836 */ /* 0x042fe20000000000 */
[----:B------:R-:W-:Y:S01]  /*3330*/  STS [R72], R19 ;  /* 0x0000001348007388 */ /* 0x000fe20000000800 */
[----:B------:R-:W-:Y:S01]  /*3340*/  VIADD R12, R0, 0x600 ;  /* 0x00000600000c7836 */ /* 0x000fe20000000000 */
[----:B------:R-:W-:Y:S01]  /*3350*/  ISETP.LT.U32.AND P1, PT, R14, UR6, PT ;  /* 0x000000060e007c0c */ /* 0x000fe2000bf21070 */
[----:B------:R-:W-:Y:S01]  /*3360*/  IMAD.U32 R14, RZ, RZ, UR7 ;  /* 0x00000007ff0e7e24 */ /* 0x000fe2000f8e00ff */
[----:B------:R-:W-:Y:S01]  /*3370*/  STS [R74], R20 ;  /* 0x000000144a007388 */ /* 0x000fe20000000800 */
[----:B------:R-:W-:Y:S01]  /*3380*/  ISETP.LT.U32.AND P5, PT, R16, UR6, PT ;  /* 0x0000000610007c0c */ /* 0x000fe2000bfa1070 */
[----:B------:R-:W-:Y:S01]  /*3390*/  IMAD.U32 R16, RZ, RZ, UR7 ;  /* 0x00000007ff107e24 */ /* 0x000fe2000f8e00ff */
[----:B------:R-:W-:Y:S01]  /*33a0*/  ISETP.LT.U32.AND P6, PT, R12, UR6, PT ;  /* 0x000000060c007c0c */ /* 0x000fe2000bfc1070 */
[----:B------:R-:W-:Y:S01]  /*33b0*/  STS [R76], R21 ;  /* 0x000000154c007388 */ /* 0x000fe20000000800 */
[----:B0-----:R-:W-:Y:S01]  /*33c0*/  IMAD.WIDE.U32 R2, R0, 0x4, R2 ;  /* 0x0000000400027825 */ /* 0x001fe200078e0002 */
[----:B------:R-:W-:-:S02]  /*33d0*/  ISETP.GT.U32.AND.EX P3, PT, R14, RZ, PT, P3 ;  /* 0x000000ff0e00720c */ /* 0x000fc40003f64130 */
[----:B------:R-:W-:Y:S01]  /*33e0*/  STS [R78], R22 ;  /* 0x000000164e007388 */ /* 0x000fe20000000800 */
[----:B------:R-:W-:Y:S01]  /*33f0*/  ISETP.GT.U32.AND.EX P4, PT, R16, RZ, PT, P4 ;  /* 0x000000ff1000720c */ /* 0x000fe20003f84140 */
[----:B----4-:R-:W-:Y:S02]  /*3400*/  IMAD.WIDE.U32 R4, R0, 0x4, R4 ;  /* 0x0000000400047825 */ /* 0x010fe400078e0004 */
[----:B------:R0:W-:Y:S02]  /*3410*/  STS [R80], R23 ;  /* 0x0000001750007388 */ /* 0x0001e40000000800 */
[----:B------:R-:W-:Y:S02]  /*3420*/  IMAD.U32 R12, RZ, RZ, UR7 ;  /* 0x00000007ff0c7e24 */ /* 0x000fe4000f8e00ff */
[----:B------:R-:W-:Y:S03]  /*3430*/  STS [R47], R24 ;  /* 0x000000182f007388 */ /* 0x000fe60000000800 */
[----:B------:R-:W-:Y:S01]  /*3440*/  ISETP.GT.U32.AND.EX P5, PT, R12, RZ, PT, P5 ;  /* 0x000000ff0c00720c */ /* 0x000fe20003fa4150 */
[----:B------:R1:W-:Y:S01]  /*3450*/  STS [R84], R25 ;  /* 0x0000001954007388 */ /* 0x0003e20000000800 */
[----:B0-----:R-:W-:Y:S01]  /*3460*/  @P2 LOP3.LUT R23, R6, 0x80000000, RZ, 0x3c, !PT ;  /* 0x8000000006172812 */ /* 0x001fe200078e3cff */
[----:B------:R-:W-:-:S02]  /*3470*/  VIADD R6, R0, 0x700 ;  /* 0x0000070000067836 */ /* 0x000fc40000000000 */
[----:B------:R-:W-:Y:S04]  /*3480*/  STS [R51], R26 ;  /* 0x0000001a33007388 */ /* 0x000fe80000000800 */
[----:B------:R0:W-:Y:S01]  /*3490*/  STS [R88], R27 ;  /* 0x0000001b58007388 */ /* 0x0001e20000000800 */
[----:B-1----:R-:W-:-:S03]  /*34a0*/  @P4 LOP3.LUT R25, R7, 0x80000000, RZ, 0x3c, !PT ;  /* 0x8000000007194812 */ /* 0x002fc600078e3cff */
[----:B------:R-:W-:Y:S01]  /*34b0*/  STS [R90], R28 ;  /* 0x0000001c5a007388 */ /* 0x000fe20000000800 */
[----:B------:R-:W-:Y:S01]  /*34c0*/  BAR.SYNC.DEFER_BLOCKING 0x0 ;  /* 0x0000000000007b1d */ /* 0x000fe20000010000 */
[----:B0-----:R-:W-:Y:S01]  /*34d0*/  @P3 LOP3.LUT R27, R8, 0x80000000, RZ, 0x3c, !PT ;  /* 0x80000000081b3812 */ /* 0x001fe200078e3cff */
[----:B------:R-:W-:-:S05]  /*34e0*/  IMAD.U32 R8, RZ, RZ, UR7 ;  /* 0x00000007ff087e24 */ /* 0x000fca000f8e00ff */
[C---:B------:R-:W-:Y:S02]  /*34f0*/  ISETP.GT.U32.AND.EX P1, PT, R8.reuse, RZ, PT, P1 ;  /* 0x000000ff0800720c */ /* 0x040fe40003f24110 */
[----:B------:R-:W-:-:S13]  /*3500*/  ISETP.GT.U32.AND.EX P6, PT, R8, RZ, PT, P6 ;  /* 0x000000ff0800720c */ /* 0x000fda0003fc4160 */
[----:B---3--:R-:W-:Y:S01]  /*3510*/  @P6 LOP3.LUT R29, R29, 0x80000000, RZ, 0x3c, !PT ;  /* 0x800000001d1d6812 */ /* 0x008fe200078e3cff */
[----:B------:R-:W0:Y:S04]  /*3520*/  @P2 LDS R43, [R53] ;  /* 0x00000000352b2984 */ /* 0x000e280000000800 */
[----:B------:R-:W1:Y:S04]  /*3530*/  LDS R13, [R53+0x400] ;  /* 0x00040000350d7984 */ /* 0x000e680000000800 */
[----:B------:R-:W2:Y:S04]  /*3540*/  LDS R15, [R53+0x800] ;  /* 0x00080000350f7984 */ /* 0x000ea80000000800 */
[----:B------:R-:W3:Y:S04]  /*3550*/  LDS R17, [R53+0xc00] ;  /* 0x000c000035117984 */ /* 0x000ee80000000800 */
[----:B------:R-:W4:Y:S04]  /*3560*/  LDS R19, [R53+0x1000] ;  /* 0x0010000035137984 */ /* 0x000f280000000800 */
[----:B------:R-:W-:Y:S04]  /*3570*/  @P2 STG.E desc[UR8][R2.64], R23 ;  /* 0x0000001702002986 */ /* 0x000fe8000c101908 */
[----:B------:R-:W4:Y:S04]  /*3580*/  LDS R21, [R53+0x1400] ;  /* 0x0014000035157984 */ /* 0x000f280000000800 */
[----:B------:R-:W4:Y:S04]  /*3590*/  LDS R7, [R53+0x1800] ;  /* 0x0018000035077984 */ /* 0x000f280000000800 */
[----:B------:R-:W4:Y:S04]  /*35a0*/  LDS R23, [R53+0x1c00] ;  /* 0x001c000035177984 */ /* 0x000f280000000800 */
[----:B0-----:R0:W-:Y:S01]  /*35b0*/  @P2 STG.E desc[UR8][R4.64], R43 ;  /* 0x0000002b04002986 */ /* 0x0011e2000c101908 */
[----:B------:R-:W-:Y:S01]  /*35c0*/  ISETP.LT.U32.AND P2, PT, R6, UR6, PT ;  /* 0x0000000606007c0c */ /* 0x000fe2000bf41070 */
[----:B------:R-:W-:-:S02]  /*35d0*/  IMAD.U32 R6, RZ, RZ, UR7 ;  /* 0x00000007ff067e24 */ /* 0x000fc4000f8e00ff */
[----:B------:R2:W-:Y:S01]  /*35e0*/  @P4 STG.E desc[UR8][R2.64+0x400], R25 ;  /* 0x0004001902004986 */ /* 0x0005e2000c101908 */
[----:B------:R-:W-:Y:S02]  /*35f0*/  ISETP.GT.U32.AND.EX P2, PT, R8, RZ, PT, P2 ;  /* 0x000000ff0800720c */ /* 0x000fe40003f44120 */
[----:B------:R-:W-:Y:S01]  /*3600*/  ISETP.GT.U32.AND.EX P0, PT, R6, RZ, PT, P0 ;  /* 0x000000ff0600720c */ /* 0x000fe20003f04100 */
[----:B-1----:R-:W-:Y:S01]  /*3610*/  @P4 STG.E desc[UR8][R4.64+0x400], R13 ;  /* 0x0004000d04004986 */ /* 0x002fe2000c101908 */
[----:B------:R-:W-:Y:S02]  /*3620*/  LOP3.LUT R6, R0, 0x800, RZ, 0xfc, !PT ;  /* 0x0000080000067812 */ /* 0x000fe400078efcff */
[----:B0-----:R-:W-:Y:S01]  /*3630*/  @P5 LOP3.LUT R43, R9, 0x80000000, RZ, 0x3c, !PT ;  /* 0x80000000092b5812 */ /* 0x001fe200078e3cff */
[----:B------:R-:W-:Y:S01]  /*3640*/  @P3 STG.E desc[UR8][R2.64+0x800], R27 ;  /* 0x0008001b02003986 */ /* 0x000fe2000c101908 */
[----:B------:R-:W-:Y:S01]  /*3650*/  ISETP.LT.U32.AND P4, PT, R6, UR6, PT ;  /* 0x0000000606007c0c */ /* 0x000fe2000bf81070 */
[----:B------:R-:W-:-:S02]  /*3660*/  VIADD R6, R0, 0x900 ;  /* 0x0000090000067836 */ /* 0x000fc40000000000 */
[----:B------:R-:W0:Y:S04]  /*3670*/  LDS R9, [R53+0x2000] ;  /* 0x0020000035097984 */ /* 0x000e280000000800 */
[----:B--2---:R-:W-:Y:S01]  /*3680*/  @P0 LOP3.LUT R25, R10, 0x80000000, RZ, 0x3c, !PT ;  /* 0x800000000a190812 */ /* 0x004fe200078e3cff */
[----:B------:R-:W-:Y:S01]  /*3690*/  @P3 STG.E desc[UR8][R4.64+0x800], R15 ;  /* 0x0008000f04003986 */ /* 0x000fe2000c101908 */
[----:B------:R-:W-:Y:S01]  /*36a0*/  ISETP.LT.U32.AND P3, PT, R6, UR6, PT ;  /* 0x0000000606007c0c */ /* 0x000fe2000bf61070 */
[----:B------:R-:W-:Y:S02]  /*36b0*/  VIADD R6, R0, 0xa00 ;  /* 0x00000a0000067836 */ /* 0x000fe40000000000 */
[----:B------:R-:W-:Y:S01]  /*36c0*/  @P5 STG.E desc[UR8][R2.64+0xc00], R43 ;  /* 0x000c002b02005986 */ /* 0x000fe2000c101908 */
[----:B------:R-:W-:Y:S01]  /*36d0*/  ISETP.GT.U32.AND.EX P3, PT, R8, RZ, PT, P3 ;  /* 0x000000ff0800720c */ /* 0x000fe20003f64130 */
[----:B------:R-:W-:-:S02]  /*36e0*/  IMAD.U32 R10, RZ, RZ, UR7 ;  /* 0x00000007ff0a7e24 */ /* 0x000fc4000f8e00ff */
[----:B---3--:R1:W-:Y:S01]  /*36f0*/  @P5 STG.E desc[UR8][R4.64+0xc00], R17 ;  /* 0x000c001104005986 */ /* 0x0083e2000c101908 */
[----:B------:R-:W-:Y:S01]  /*3700*/  ISETP.LT.U32.AND P5, PT, R6, UR6, PT ;  /* 0x0000000606007c0c */ /* 0x000fe2000bfa1070 */
[----:B------:R-:W-:Y:S02]  /*3710*/  VIADD R6, R0, 0xb00 ;  /* 0x00000b0000067836 */ /* 0x000fe40000000000 */
[----:B------:R-:W2:Y:S01]  /*3720*/  LDS R13, [R53+0x2400] ;  /* 0x00240000350d7984 */ /* 0x000ea20000000800 */
[----:B------:R-:W-:-:S03]  /*3730*/  ISETP.GT.U32.AND.EX P5, PT, R8, RZ, PT, P5 ;  /* 0x000000ff0800720c */ /* 0x000fc60003fa4150 */
[----:B------:R-:W-:Y:S04]  /*3740*/  @P0 STG.E desc[UR8][R2.64+0x1000], R25 ;  /* 0x0010001902000986 */ /* 0x000fe8000c101908 */
[----:B----4-:R3:W-:Y:S01]  /*3750*/  @P0 STG.E desc[UR8][R4.64+0x1000], R19 ;  /* 0x0010001304000986 */ /* 0x0107e2000c101908 */
[----:B-1----:R-:W-:Y:S02]  /*3760*/  @P1 LOP3.LUT R17, R11, 0x80000000, RZ, 0x3c, !PT ;  /* 0x800000000b111812 */ /* 0x002fe400078e3cff */
[----:B------:R-:W-:Y:S01]  /*3770*/  ISETP.LT.U32.AND P0, PT, R6, UR6, PT ;  /* 0x0000000606007c0c */ /* 0x000fe2000bf01070 */
[----:B------:R-:W1:Y:S01]  /*3780*/  LDS R11, [R53+0x2800] ;  /* 0x00280000350b7984 */ /* 0x000e620000000800 */
[----:B------:R-:W-:Y:S01]  /*3790*/  IMAD.U32 R6, RZ, RZ, UR7 ;  /* 0x00000007ff067e24 */ /* 0x000fe2000f8e00ff */
[----:B------:R-:W-:-:S02]  /*37a0*/  @P5 LOP3.LUT R33, R33, 0x80000000, RZ, 0x3c, !PT ;  /* 0x8000000021215812 */ /* 0x000fc400078e3cff */
[----:B------:R-:W4:Y:S01]  /*37b0*/  LDS R15, [R53+0x2c00] ;  /* 0x002c0000350f7984 */ /* 0x000f220000000800 */
[----:B------:R-:W-:Y:S02]  /*37c0*/  ISETP.GT.U32.AND.EX P0, PT, R8, RZ, PT, P0 ;  /* 0x000000ff0800720c */ /* 0x000fe40003f04100 */
[----:B------:R-:W-:Y:S01]  /*37d0*/  ISETP.GT.U32.AND.EX P4, PT, R6, RZ, PT, P4 ;  /* 0x000000ff0600720c */ /* 0x000fe20003f84140 */
[----:B------:R-:W-:Y:S01]  /*37e0*/  @P1 STG.E desc[UR8][R2.64+0x1400], R17 ;  /* 0x0014001102001986 */ /* 0x000fe2000c101908 */
[----:B------:R-:W-:Y:S02]  /*37f0*/  LOP3.LUT R6, R0, 0xc00, RZ, 0xfc, !PT ;  /* 0x00000c0000067812 */ /* 0x000fe400078efcff */
[----:B---3--:R-:W-:Y:S01]  /*3800*/  @P2 LOP3.LUT R19, R30, 0x80000000, RZ, 0x3c, !PT ;  /* 0x800000001e132812 */ /* 0x008fe200078e3cff */
[----:B------:R-:W-:Y:S01]  /*3810*/  @P1 STG.E desc[UR8][R4.64+0x1400], R21 ;  /* 0x0014001504001986 */ /* 0x000fe2000c101908 */
[----:B------:R-:W-:Y:S01]  /*3820*/  ISETP.LT.U32.AND P1, PT, R6, UR6, PT ;  /* 0x0000000606007c0c */ /* 0x000fe2000bf21070 */
[----:B------:R-:W-:Y:S01]  /*3830*/  VIADD R6, R0, 0xd00 ;  /* 0x00000d0000067836 */ /* 0x000fe20000000000 */
[----:B------:R-:W-:Y:S01]  /*3840*/  @P3 LOP3.LUT R25, R32, 0x80000000, RZ, 0x3c, !PT ;  /* 0x8000000020193812 */ /* 0x000fe200078e3cff */
[----:B------:R-:W-:Y:S01]  /*3850*/  @P6 STG.E desc[UR8][R2.64+0x1800], R29 ;  /* 0x0018001d02006986 */ /* 0x000fe2000c101908 */
[----:B------:R-:W-:-:S03]  /*3860*/  ISETP.GT.U32.AND.EX P1, PT, R8, RZ, PT, P1 ;  /* 0x000000ff0800720c */ /* 0x000fc60003f24110 */
[----:B------:R-:W-:Y:S01]  /*3870*/  @P6 STG.E desc[UR8][R4.64+0x1800], R7 ;  /* 0x0018000704006986 */ /* 0x000fe2000c101908 */
[----:B------:R-:W-:Y:S01]  /*3880*/  ISETP.LT.U32.AND P6, PT, R6, UR6, PT ;  /* 0x0000000606007c0c */ /* 0x000fe2000bfc1070 */
[----:B------:R-:W-:Y:S01]  /*3890*/  VIADD R6, R0, 0xe00 ;  /* 0x00000e0000067836 */ /* 0x000fe20000000000 */
[----:B------:R-:W-:Y:S01]  /*38a0*/  @P4 LOP3.LUT R31, R31, 0x80000000, RZ, 0x3c, !PT ;  /* 0x800000001f1f4812 */ /* 0x000fe200078e3cff */
[----:B------:R-:W3:Y:S01]  /*38b0*/  LDS R7, [R53+0x3000] ;  /* 0x0030000035077984 */ /* 0x000ee20000000800 */
[----:B------:R-:W-:-:S03]  /*38c0*/  ISETP.GT.U32.AND.EX P6, PT, R10, RZ, PT, P6 ;  /* 0x000000ff0a00720c */ /* 0x000fc60003fc4160 */
[----:B------:R-:W-:Y:S02]  /*38d0*/  @P2 STG.E desc[UR8][R2.64+0x1c00], R19 ;  /* 0x001c001302002986 */ /* 0x000fe4000c101908 */
[----:B------:R-:W-:Y:S02]  /*38e0*/  @P1 LOP3.LUT R35, R35, 0x80000000, RZ, 0x3c, !PT ;  /* 0x8000000023231812 */ /* 0x000fe400078e3cff */
[----:B------:R-:W3:Y:S04]  /*38f0*/  LDS R17, [R53+0x3400] ;  /* 0x0034000035117984 */ /* 0x000ee80000000800 */
[----:B------:R-:W-:Y:S01]  /*3900*/  @P2 STG.E desc[UR8][R4.64+0x1c00], R23 ;  /* 0x001c001704002986 */ /* 0x000fe2000c101908 */
[----:B------:R-:W-:Y:S01]  /*3910*/  ISETP.LT.U32.AND P2, PT, R6, UR6, PT ;  /* 0x0000000606007c0c */ /* 0x000fe2000bf41070 */
[----:B------:R-:W-:-:S02]  /*3920*/  VIADD R6, R0, 0xf00 ;  /* 0x00000f0000067836 */ /* 0x000fc40000000000 */
[----:B------:R-:W-:Y:S01]  /*3930*/  @P4 STG.E desc[UR8][R2.64+0x2000], R31 ;  /* 0x0020001f02004986 */ /* 0x000fe2000c101908 */
[----:B------:R-:W-:-:S03]  /*3940*/  ISETP.GT.U32.AND.EX P2, PT, R12, RZ, PT, P2 ;  /* 0x000000ff0c00720c */ /* 0x000fc60003f44120 */
[----:B------:R-:W3:Y:S04]  /*3950*/  LDS R19, [R53+0x3800] ;  /* 0x0038000035137984 */ /* 0x000ee80000000800 */
[----:B0-----:R-:W-:Y:S01]  /*3960*/  @P4 STG.E desc[UR8][R4.64+0x2000], R9 ;  /* 0x0020000904004986 */ /* 0x001fe2000c101908 */
[----:B------:R-:W-:Y:S02]  /*3970*/  ISETP.LT.U32.AND P4, PT, R6, UR6, PT ;  /* 0x0000000606007c0c */ /* 0x000fe4000bf81070 */
[----:B------:R-:W-:Y:S01]  /*3980*/  LOP3.LUT R6, R0, 0x1000, RZ, 0xfc, !PT ;  /* 0x0000100000067812 */ /* 0x000fe200078efcff */
[----:B------:R-:W0:Y:S02]  /*3990*/  LDS R9, [R53+0x3c00] ;  /* 0x003c000035097984 */ /* 0x000e240000000800 */
[----:B------:R-:W-:-:S02]  /*39a0*/  @P2 LOP3.LUT R37, R37, 0x80000000, RZ, 0x3c, !PT ;  /* 0x8000000025252812 */ /* 0x000fc400078e3cff */
[----:B------:R-:W0:Y:S04]  /*39b0*/  LDS R21, [R53+0x4000] ;  /* 0x0040000035157984 */ /* 0x000e280000000800 */
[----:B------:R-:W0:Y:S04]  /*39c0*/  LDS R23, [R53+0x4400] ;  /* 0x0044000035177984 */ /* 0x000e280000000800 */
[----:B------:R-:W-:Y:S04]  /*39d0*/  @P3 STG.E desc[UR8][R2.64+0x2400], R25 ;  /* 0x0024001902003986 */ /* 0x000fe8000c101908 */
[----:B--2---:R2:W-:Y:S01]  /*39e0*/  @P3 STG.E desc[UR8][R4.64+0x2400], R13 ;  /* 0x0024000d04003986 */ /* 0x0045e2000c101908 */
[----:B------:R-:W-:Y:S01]  /*39f0*/  ISETP.LT.U32.AND P3, PT, R6, UR6, PT ;  /* 0x0000000606007c0c */ /* 0x000fe2000bf61070 */
[----:B------:R-:W-:-:S02]  /*3a00*/  VIADD R6, R0, 0x1100 ;  /* 0x0000110000067836 */ /* 0x000fc40000000000 */
[----:B------:R-:W-:Y:S01]  /*3a10*/  @P5 STG.E desc[UR8][R2.64+0x2800], R33 ;  /* 0x0028002102005986 */ /* 0x000fe2000c101908 */
[----:B------:R-:W-:Y:S01]  /*3a20*/  VIADD R0, R0, 0x1200 ;  /* 0x0000120000007836 */ /* 0x000fe20000000000 */
[----:B------:R-:W-:Y:S02]  /*3a30*/  ISETP.GT.U32.AND.EX P3, PT, R8, RZ, PT, P3 ;  /* 0x000000ff0800720c */ /* 0x000fe40003f64130 */
[----:B-1----:R1:W-:Y:S01]  /*3a40*/  @P5 STG.E desc[UR8][R4.64+0x2800], R11 ;  /* 0x0028000b04005986 */ /* 0x0023e2000c101908 */
[----:B------:R-:W-:Y:S01]  /*3a50*/  ISETP.LT.U32.AND P5, PT, R6, UR6, PT ;  /* 0x0000000606007c0c */ /* 0x000fe2000bfa1070 */
[----:B------:R-:W-:Y:S01]  /*3a60*/  IMAD.U32 R6, RZ, RZ, UR7 ;  /* 0x00000007ff067e24 */ /* 0x000fe2000f8e00ff */
[----:B--2---:R-:W-:-:S04]  /*3a70*/  @P0 LOP3.LUT R13, R34, 0x80000000, RZ, 0x3c, !PT ;  /* 0x80000000220d0812 */ /* 0x004fc800078e3cff */
[----:B------:R-:W-:Y:S01]  /*3a80*/  ISETP.GT.U32.AND.EX P4, PT, R6, RZ, PT, P4 ;  /* 0x000000ff0600720c */ /* 0x000fe20003f84140 */
[----:B------:R2:W-:Y:S03]  /*3a90*/  @P0 STG.E desc[UR8][R2.64+0x2c00], R13 ;  /* 0x002c000d02000986 */ /* 0x0005e6000c101908 */
[----:B------:R-:W-:Y:S01]  /*3aa0*/  @P3 LOP3.LUT R39, R39, 0x80000000, RZ, 0x3c, !PT ;  /* 0x8000000027273812 */ /* 0x000fe200078e3cff */
[----:B----4-:R4:W-:Y:S01]  /*3ab0*/  @P0 STG.E desc[UR8][R4.64+0x2c00], R15 ;  /* 0x002c000f04000986 */ /* 0x0109e2000c101908 */
[----:B------:R-:W-:Y:S01]  /*3ac0*/  ISETP.LT.U32.AND P0, PT, R0, UR6, PT ;  /* 0x0000000600007c0c */ /* 0x000fe2000bf01070 */
[----:B------:R-:W-:Y:S01]  /*3ad0*/  IMAD.U32 R0, RZ, RZ, UR7 ;  /* 0x00000007ff007e24 */ /* 0x000fe2000f8e00ff */
[----:B-1----:R-:W-:Y:S01]  /*3ae0*/  @P6 LOP3.LUT R11, R36, 0x80000000, RZ, 0x3c, !PT ;  /* 0x80000000240b6812 */ /* 0x002fe200078e3cff */
[----:B------:R1:W-:Y:S01]  /*3af0*/  @P1 STG.E desc[UR8][R2.64+0x3000], R35 ;  /* 0x0030002302001986 */ /* 0x0003e2000c101908 */
[----:B------:R-:W-:-:S02]  /*3b00*/  ISETP.GT.U32.AND.EX P0, PT, R6, RZ, PT, P0 ;  /* 0x000000ff0600720c */ /* 0x000fc40003f04100 */
[----:B------:R-:W-:Y:S01]  /*3b10*/  ISETP.GT.U32.AND.EX P5, PT, R0, RZ, PT, P5 ;  /* 0x000000ff0000720c */ /* 0x000fe20003fa4150 */
[----:B---3--:R1:W-:Y:S01]  /*3b20*/  @P1 STG.E desc[UR8][R4.64+0x3000], R7 ;  /* 0x0030000704001986 */ /* 0x0083e2000c101908 */
[----:B--2---:R-:W-:-:S03]  /*3b30*/  @P4 LOP3.LUT R13, R38, 0x80000000, RZ, 0x3c, !PT ;  /* 0x80000000260d4812 */ /* 0x004fc600078e3cff */
[----:B------:R1:W-:Y:S04]  /*3b40*/  @P6 STG.E desc[UR8][R2.64+0x3400], R11 ;  /* 0x0034000b02006986 */ /* 0x0003e8000c101908 */
[----:B------:R1:W-:Y:S04]  /*3b50*/  @P6 STG.E desc[UR8][R4.64+0x3400], R17 ;  /* 0x0034001104006986 */ /* 0x0003e8000c101908 */
[----:B------:R1:W-:Y:S01]  /*3b60*/  @P2 STG.E desc[UR8][R2.64+0x3800], R37 ;  /* 0x0038002502002986 */ /* 0x0003e2000c101908 */
[----:B----4-:R-:W-:-:S03]  /*3b70*/  @P5 LOP3.LUT R15, R40, 0x80000000, RZ, 0x3c, !PT ;  /* 0x80000000280f5812 */ /* 0x010fc600078e3cff */
[----:B------:R1:W-:Y:S04]  /*3b80*/  @P2 STG.E desc[UR8][R4.64+0x3800], R19 ;  /* 0x0038001304002986 */ /* 0x0003e8000c101908 */
[----:B------:R1:W-:Y:S04]  /*3b90*/  @P4 STG.E desc[UR8][R2.64+0x3c00], R13 ;  /* 0x003c000d02004986 */ /* 0x0003e8000c101908 */
[----:B0-----:R1:W-:Y:S04]  /*3ba0*/  @P4 STG.E desc[UR8][R4.64+0x3c00], R9 ;  /* 0x003c000904004986 */ /* 0x0013e8000c101908 */
[----:B------:R1:W-:Y:S04]  /*3bb0*/  @P3 STG.E desc[UR8][R2.64+0x4000], R39 ;  /* 0x0040002702003986 */ /* 0x0003e8000c101908 */
[----:B------:R1:W-:Y:S04]  /*3bc0*/  @P3 STG.E desc[UR8][R4.64+0x4000], R21 ;  /* 0x0040001504003986 */ /* 0x0003e8000c101908 */
[----:B------:R1:W-:Y:S04]  /*3bd0*/  @P5 STG.E desc[UR8][R2.64+0x4400], R15 ;  /* 0x0044000f02005986 */ /* 0x0003e8000c101908 */
[----:B------:R1:W-:Y:S01]  /*3be0*/  @P5 STG.E desc[UR8][R4.64+0x4400], R23 ;  /* 0x0044001704005986 */ /* 0x0003e2000c101908 */
[----:B------:R-:W-:Y:S05]  /*3bf0*/  @!P0 EXIT ;  /* 0x000000000000894d */ /* 0x000fea0003800000 */
[----:B------:R-:W0:Y:S01]  /*3c00*/  LDS R53, [R53+0x4800] ;  /* 0x0048000035357984 */ /* 0x000e220000000800 */
[----:B------:R-:W-:-:S05]  /*3c10*/  LOP3.LUT R41, R41, 0x80000000, RZ, 0x3c, !PT ;  /* 0x8000000029297812 */ /* 0x000fca00078e3cff */
[----:B------:R-:W-:Y:S04]  /*3c20*/  STG.E desc[UR8][R2.64+0x4800], R41 ;  /* 0x0048002902007986 */ /* 0x000fe8000c101908 */
[----:B0-----:R-:W-:Y:S01]  /*3c30*/  STG.E desc[UR8][R4.64+0x4800], R53 ;  /* 0x0048003504007986 */ /* 0x001fe2000c101908 */
[----:B------:R-:W-:Y:S05]  /*3c40*/  EXIT ;  /* 0x000000000000794d */ /* 0x000fea0003800000 */
.L_x_223:
        /* <DEDUP_REMOVED lines=11> */
.L_x_1225:


//--------------------- .text._ZN3cub18CUB_300001_SM_10006detail4scan16DeviceScanKernelINS2_10policy_hubIiiimN4cuda3std3__44plusIvEEE10Policy1000EN6thrust24THRUST_300001_SM_1000_NS10device_ptrIiEESF_NS0_13ScanTileStateIiLb1EEES9_NS1_10InputValueIiPiEEmiLb0EiEEvT0_T1_T2_iT3_T4_T5_ --------------------------
	.section	.text._ZN3cub18CUB_300001_SM_10006detail4scan16DeviceScanKernelINS2_10policy_hubIiiimN4cuda3std3__44plusIvEEE10Policy1000EN6thrust24THRUST_300001_SM_1000_NS10device_ptrIiEESF_NS0_13ScanTileStateIiLb1EEES9_NS1_10InputValueIiPiEEmiLb0EiEEvT0_T1_T2_iT3_T4_T5_,"ax",@progbits
	.align	128
        .global         _ZN3cub18CUB_300001_SM_10006detail4scan16DeviceScanKernelINS2_10policy_hubIiiimN4cuda3std3__44plusIvEEE10Policy1000EN6thrust24THRUST_300001_SM_1000_NS10device_ptrIiEESF_NS0_13ScanTileStateIiLb1EEES9_NS1_10InputValueIiPiEEmiLb0EiEEvT0_T1_T2_iT3_T4_T5_
        .type           _ZN3cub18CUB_300001_SM_10006detail4scan16DeviceScanKernelINS2_10policy_hubIiiimN4cuda3std3__44plusIvEEE10Policy1000EN6thrust24THRUST_300001_SM_1000_NS10device_ptrIiEESF_NS0_13ScanTileStateIiLb1EEES9_NS1_10InputValueIiPiEEmiLb0EiEEvT0_T1_T2_iT3_T4_T5_,@function
        .size           _ZN3cub18CUB_300001_SM_10006detail4scan16DeviceScanKernelINS2_10policy_hubIiiimN4cuda3std3__44plusIvEEE10Policy1000EN6thrust24THRUST_300001_SM_1000_NS10device_ptrIiEESF_NS0_13ScanTileStateIiLb1EEES9_NS1_10InputValueIiPiEEmiLb0EiEEvT0_T1_T2_iT3_T4_T5_,(.L_x_1226 - _ZN3cub18CUB_300001_SM_10006detail4scan16DeviceScanKernelINS2_10policy_hubIiiimN4cuda3std3__44plusIvEEE10Policy1000EN6thrust24THRUST_300001_SM_1000_NS10device_ptrIiEESF_NS0_13ScanTileStateIiLb1EEES9_NS1_10InputValueIiPiEEmiLb0EiEEvT0_T1_T2_iT3_T4_T5_)
        .other          _ZN3cub18CUB_300001_SM_10006detail4scan16DeviceScanKernelINS2_10policy_hubIiiimN4cuda3std3__44plusIvEEE10Policy1000EN6thrust24THRUST_300001_SM_1000_NS10device_ptrIiEESF_NS0_13ScanTileStateIiLb1EEES9_NS1_10InputValueIiPiEEmiLb0EiEEvT0_T1_T2_iT3_T4_T5_,@"STO_CUDA_ENTRY STV_DEFAULT"
_ZN3cub18CUB_300001_SM_10006detail4scan16DeviceScanKernelINS2_10policy_hubIiiimN4cuda3std3__44plusIvEEE10Policy1000EN6thrust24THRUST_300001_SM_1000_NS10device_ptrIiEESF_NS0_13ScanTileStateIiLb1EEES9_NS1_10InputValueIiPiEEmiLb0EiEEvT0_T1_T2_iT3_T4_T5_:
.text._ZN3cub18CUB_300001_SM_10006detail4scan16DeviceScanKernelINS2_10policy_hubIiiimN4cuda3std3__44plusIvEEE10Policy1000EN6thrust24THRUST_300001_SM_1000_NS10device_ptrIiEESF_NS0_13ScanTileStateIiLb1EEES9_NS1_10InputValueIiPiEEmiLb0EiEEvT0_T1_T2_iT3_T4_T5_:
[----:B------:R-:W-:Y:S01]  /*0000*/  LDC R1, c[0x0][0x37c] ;  /* 0x0000df00ff017b82 */ /* 0x000fe20000000800 */
[----:B------:R-:W0:Y:S01]  /*0010*/  LDCU UR4, c[0x0][0x3a0] ;  /* 0x00007400ff0477ac */ /* 0x000e220008000800 */
[----:B------:R-:W1:Y:S06]  /*0020*/  LDCU.64 UR12, c[0x0][0x358] ;  /* 0x00006b00ff0c77ac */ /* 0x000e6c0008000a00 */
[----:B------:R-:W2:Y:S01]  /*0030*/  S2UR UR6, SR_CTAID.X ;  /* 0x00000000000679c3 */ /* 0x000ea20000002500 */
[----:B------:R-:W3:Y:S01]  /*0040*/  LDCU.64 UR8, c[0x0][0x3b0] ;  /* 0x00007600ff0877ac */ /* 0x000ee20008000a00 */
[----:B0-----:R-:W-:-:S06]  /*0050*/  UPRMT UR4, UR4, 0x7770, URZ ;  /* 0x0000777004047896 */ /* 0x001fcc00080000ff */
[----:B------:R-:W-:-:S05]  /*0060*/  ISETP.NE.AND P0, PT, RZ, UR4, PT ;  /* 0x00000004ff007c0c */ /* 0x000fca000bf05270 */
[----:B------:R-:W2:Y:S08]  /*0070*/  LDCU UR4, c[0x0][0x398] ;  /* 0x00007300ff0477ac */ /* 0x000eb00008000800 */
[----:B------:R-:W1:Y:S02]  /*0080*/  @P0 LDC.64 R2, c[0x0][0x3a8] ;  /* 0x0000ea00ff020b82 */ /* 0x000e640000000a00 */
[----:B-1----:R0:W5:Y:S01]  /*0090*/  @P0 LDG.E R39, desc[UR12][R2.64] ;  /* 0x0000000c02270981 */ /* 0x002162000c1e1900 */
[----:B--2---:R-:W-:-:S04]  /*00a0*/  UIADD3 UR6, UPT, UPT, UR6, UR4, URZ ;  /* 0x0000000406067290 */ /* 0x004fc8000fffe0ff */
[----:B------:R-:W-:-:S04]  /*00b0*/  UIMAD.WIDE UR10, UR6, 0x1ee0, URZ ;  /* 0x00001ee0060a78a5 */ /* 0x000fc8000f8e02ff */
[----:B---3--:R-:W-:-:S04]  /*00c0*/  UIADD3 UR7, UP0, UPT, -UR10, UR8, URZ ;  /* 0x000000080a077290 */ /* 0x008fc8000ff1e1ff */
[----:B------:R-:W-:Y:S02]  /*00d0*/  UIADD3.X UR4, UPT, UPT, ~UR11, UR9, URZ, UP0, !UPT ;  /* 0x000000090b047290 */ /* 0x000fe400087fe5ff */
[----:B------:R-:W-:-:S04]  /*00e0*/  UISETP.GE.U32.AND UP0, UPT, UR7, 0x1ee1, UPT ;  /* 0x00001ee10700788c */ /* 0x000fc8000bf06070 */
[----:B------:R-:W-:Y:S01]  /*00f0*/  UISETP.GE.U32.AND.EX UP0, UPT, UR4, URZ, UPT, UP0 ;  /* 0x000000ff0400728c */ /* 0x000fe2000bf06100 */
[----:B------:R-:W1:Y:S08]  /*0100*/  @!P0 LDC R39, c[0x0][0x3a8] ;  /* 0x0000ea00ff278b82 */ /* 0x000e700000000800 */
[----:B0-----:R-:W-:Y:S05]  /*0110*/  BRA.U !UP0, `(.L_x_224) ;  /* 0x0000001908f47547 */ /* 0x001fea000b800000 */
[----:B------:R-:W0:Y:S01]  /*0120*/  S2R R35, SR_TID.X ;  /* 0x0000000000237919 */ /* 0x000e220000002100 */
[----:B------:R-:W2:Y:S01]  /*0130*/  LDCU.64 UR4, c[0x0][0x380] ;  /* 0x00007000ff0477ac */ /* 0x000ea20008000a00 */
[C---:B0-----:R-:W-:Y:S02]  /*0140*/  LOP3.LUT R0, R35.reuse, 0x1f, RZ, 0xc0, !PT ;  /* 0x0000001f23007812 */ /* 0x041fe400078ec0ff */
[----:B------:R-:W-:-:S05]  /*0150*/  LOP3.LUT R3, R35, 0x3e0, RZ, 0xc0, !PT ;  /* 0x000003e023037812 */ /* 0x000fca00078ec0ff */
[----:B------:R-:W-:-:S05]  /*0160*/  IMAD R0, R3, 0x13, R0 ;  /* 0x0000001303007824 */ /* 0x000fca00078e0200 */
[----:B------:R-:W-:-:S05]  /*0170*/  IADD3 R0, P0, PT, R0, UR10, RZ ;  /* 0x0000000a00007c10 */ /* 0x000fca000ff1e0ff */
[----:B------:R-:W-:Y:S02]  /*0180*/  IMAD.X R3, RZ, RZ, UR11, P0 ;  /* 0x0000000bff037e24 */ /* 0x000fe400080e06ff */
[----:B------:R-:W-:-:S03]  /*0190*/  IMAD.SHL.U32 R31, R0, 0x4, RZ ;  /* 0x00000004001f7824 */ /* 0x000fc600078e00ff */
[----:B------:R-:W-:Y:S02]  /*01a0*/  SHF.L.U64.HI R30, R0, 0x2, R3 ;  /* 0x00000002001e7819 */ /* 0x000fe40000010203 */
[----:B--2---:R-:W-:-:S04]  /*01b0*/  IADD3 R2, P0, PT, R31, UR4, RZ ;  /* 0x000000041f027c10 */ /* 0x004fc8000ff1e0ff */
[----:B------:R-:W-:-:S05]  /*01c0*/  IADD3.X R3, PT, PT, R30, UR5, RZ, P0, !PT ;  /* 0x000000051e037c10 */ /* 0x000fca00087fe4ff */
[----:B------:R-:W2:Y:S04]  /*01d0*/  LDG.E R5, desc[UR12][R2.64] ;  /* 0x0000000c02057981 */ /* 0x000ea8000c1e1900 */
[----:B------:R-:W3:Y:S04]  /*01e0*/  LDG.E R7, desc[UR12][R2.64+0x80] ;  /* 0x0000800c02077981 */ /* 0x000ee8000c1e1900 */
[----:B------:R-:W4:Y:S04]  /*01f0*/  LDG.E R9, desc[UR12][R2.64+0x100] ;  /* 0x0001000c02097981 */ /* 0x000f28000c1e1900 */
        /* <DEDUP_REMOVED lines=15> */
[----:B------:R-:W4:Y:S01]  /*02f0*/  LDG.E R8, desc[UR12][R2.64+0x900] ;  /* 0x0009000c02087981 */ /* 0x000f22000c1e1900 */
[----:B------:R-:W0:Y:S01]  /*0300*/  S2UR UR5, SR_CgaCtaId ;  /* 0x00000000000579c3 */ /* 0x000e220000008800 */
[----:B------:R-:W-:Y:S01]  /*0310*/  SHF.R.U32.HI R36, RZ, 0x5, R35 ;  /* 0x00000005ff247819 */ /* 0x000fe20000011623 */
[----:B------:R-:W-:Y:S01]  /*0320*/  UMOV UR4, 0x400 ;  /* 0x0000040000047882 */ /* 0x000fe20000000000 */
[----:B------:R-:W1:Y:S01]  /*0330*/  S2R R37, SR_LANEID ;  /* 0x0000000000257919 */ /* 0x000e620000000000 */
[----:B------:R-:W-:Y:S01]  /*0340*/  UISETP.NE.AND UP0, UPT, UR6, URZ, UPT ;  /* 0x000000ff0600728c */ /* 0x000fe2000bf05270 */
[----:B------:R-:W-:Y:S01]  /*0350*/  BSSY.RECONVERGENT B0, `(.L_x_225) ;  /* 0x0000148000007945 */ /* 0x000fe20003800200 */
[----:B0-----:R-:W-:Y:S01]  /*0360*/  ULEA UR4, UR5, UR4, 0x18 ;  /* 0x0000000405047291 */ /* 0x001fe2000f8ec0ff */
[----:B-1----:R-:W-:-:S05]  /*0370*/  IMAD R34, R36, 0x260, R37 ;  /* 0x0000026024227824 */ /* 0x002fca00078e0225 */
[----:B------:R-:W-:-:S05]  /*0380*/  LEA R34, R34, UR4, 0x2 ;  /* 0x0000000422227c11 */ /* 0x000fca000f8e10ff */
[----:B------:R-:W-:Y:S01]  /*0390*/  IMAD R33, R37, 0x48, R34 ;  /* 0x0000004825217824 */ /* 0x000fe200078e0222 */
[----:B--2---:R0:W-:Y:S04]  /*03a0*/  STS [R34], R5 ;  /* 0x0000000522007388 */ /* 0x0041e80000000800 */
[----:B---3--:R0:W-:Y:S04]  /*03b0*/  STS [R34+0x80], R7 ;  /* 0x0000800722007388 */ /* 0x0081e80000000800 */
[----:B----4-:R0:W-:Y:S04]  /*03c0*/  STS [R34+0x100], R9 ;  /* 0x0001000922007388 */ /* 0x0101e80000000800 */
[----:B------:R0:W-:Y:S04]  /*03d0*/  STS [R34+0x180], R11 ;  /* 0x0001800b22007388 */ /* 0x0001e80000000800 */
        /* <DEDUP_REMOVED lines=14> */
[----:B------:R0:W-:Y:S01]  /*04c0*/  STS [R34+0x900], R8 ;  /* 0x0009000822007388 */ /* 0x0001e20000000800 */
[----:B------:R-:W-:-:S03]  /*04d0*/  NOP ;  /* 0x0000000000007918 */ /* 0x000fc60000000000 */
[----:B------:R0:W1:Y:S04]  /*04e0*/  LDS R32, [R33] ;  /* 0x0000000021207984 */ /* 0x0000680000000800 */
[----:B------:R0:W2:Y:S04]  /*04f0*/  LDS R29, [R33+0x4] ;  /* 0x00000400211d7984 */ /* 0x0000a80000000800 */
        /* <DEDUP_REMOVED lines=18> */
[----:B-1234-:R-:W-:Y:S05]  /*0620*/  BRA.U UP0, `(.L_x_226) ;  /* 0x0000000500247547 */ /* 0x01efea000b800000 */
[----:B0-----:R-:W-:Y:S02]  /*0630*/  IADD3 R8, PT, PT, R28, R29, R32 ;  /* 0x0000001d1c087210 */ /* 0x001fe40007ffe020 */
[C---:B------:R-:W-:Y:S02]  /*0640*/  ISETP.NE.AND P1, PT, R37.reuse, 0x1f, PT ;  /* 0x0000001f2500780c */ /* 0x040fe40003f25270 */
[----:B------:R-:W-:Y:S02]  /*0650*/  IADD3 R8, PT, PT, R26, R27, R8 ;  /* 0x0000001b1a087210 */ /* 0x000fe40007ffe008 */
[----:B------:R-:W-:Y:S02]  /*0660*/  ISETP.NE.AND P2, PT, R37, RZ, PT ;  /* 0x000000ff2500720c */ /* 0x000fe40003f45270 */
[----:B------:R-:W-:-:S04]  /*0670*/  IADD3 R8, PT, PT, R24, R25, R8 ;  /* 0x0000001918087210 */ /* 0x000fc80007ffe008 */
[----:B------:R-:W-:-:S03]  /*0680*/  IADD3 R8, PT, PT, R22, R23, R8 ;  /* 0x0000001716087210 */ /* 0x000fc60007ffe008 */
[----:B------:R-:W-:Y:S02]  /*0690*/  @!P1 LEA R42, R36, UR4, 0x2 ;  /* 0x00000004242a9c11 */ /* 0x000fe4000f8e10ff */
[----:B------:R-:W-:-:S04]  /*06a0*/  IADD3 R8, PT, PT, R20, R21, R8 ;  /* 0x0000001514087210 */ /* 0x000fc80007ffe008 */
[----:B------:R-:W-:-:S04]  /*06b0*/  IADD3 R8, PT, PT, R6, R7, R8 ;  /* 0x0000000706087210 */ /* 0x000fc80007ffe008 */
[----:B------:R-:W-:-:S04]  /*06c0*/  IADD3 R8, PT, PT, R4, R5, R8 ;  /* 0x0000000504087210 */ /* 0x000fc80007ffe008 */
[----:B------:R-:W-:-:S04]  /*06d0*/  IADD3 R8, PT, PT, R2, R3, R8 ;  /* 0x0000000302087210 */ /* 0x000fc80007ffe008 */
[----:B------:R-:W-:-:S05]  /*06e0*/  IADD3 R38, PT, PT, R9, R0, R8 ;  /* 0x0000000009267210 */ /* 0x000fca0007ffe008 */
        /* <DEDUP_REMOVED lines=14> */
[----:B------:R-:W-:Y:S02]  /*07d0*/  ISETP.NE.AND P1, PT, R36, 0xc, PT ;  /* 0x0000000c2400780c */ /* 0x000fe40003f25270 */
[----:B------:R-:W-:-:S03]  /*07e0*/  SEL R38, R38, RZ, P2 ;  /* 0x000000ff26267207 */ /* 0x000fc60001000000 */
[----:B------:R-:W0:Y:S04]  /*07f0*/  LDS.128 R8, [UR4+0x10] ;  /* 0x00001004ff087984 */ /* 0x000e280008000c00 */
[----:B------:R-:W1:Y:S04]  /*0800*/  LDS.128 R12, [UR4+0x20] ;  /* 0x00002004ff0c7984 */ /* 0x000e680008000c00 */
[----:B------:R-:W2:Y:S01]  /*0810*/  LDS.128 R16, [UR4+0x30] ;  /* 0x00003004ff107984 */ /* 0x000ea20008000c00 */
[----:B0-----:R-:W-:-:S04]  /*0820*/  IMAD.IADD R9, R8, 0x1, R9 ;  /* 0x0000000108097824 */ /* 0x001fc800078e0209 */
[----:B------:R-:W-:Y:S01]  /*0830*/  IMAD.IADD R10, R10, 0x1, R9 ;  /* 0x000000010a0a7824 */ /* 0x000fe200078e0209 */
[----:B------:R-:W-:Y:S02]  /*0840*/  SEL R8, R9, R8, !P0 ;  /* 0x0000000809087207 */ /* 0x000fe40004000000 */
[----:B------:R-:W-:Y:S01]  /*0850*/  ISETP.NE.AND P0, PT, R36, 0x3, PT ;  /* 0x000000032400780c */ /* 0x000fe20003f05270 */
[----:B------:R-:W-:-:S03]  /*0860*/  IMAD.IADD R11, R11, 0x1, R10 ;  /* 0x000000010b0b7824 */ /* 0x000fc600078e020a */
[----:B------:R-:W-:Y:S01]  /*0870*/  SEL R8, R10, R8, !P0 ;  /* 0x000000080a087207 */ /* 0x000fe20004000000 */
[----:B-1----:R-:W-:Y:S01]  /*0880*/  IMAD.IADD R12, R11, 0x1, R12 ;  /* 0x000000010b0c7824 */ /* 0x002fe200078e020c */
[----:B------:R-:W-:-:S03]  /*0890*/  ISETP.NE.AND P0, PT, R36, 0x4, PT ;  /* 0x000000042400780c */ /* 0x000fc60003f05270 */
[----:B------:R-:W-:Y:S01]  /*08a0*/  IMAD.IADD R13, R13, 0x1, R12 ;  /* 0x000000010d0d7824 */ /* 0x000fe200078e020c */
[----:B------:R-:W-:Y:S02]  /*08b0*/  SEL R8, R11, R8, !P0 ;  /* 0x000000080b087207 */ /* 0x000fe40004000000 */
[----:B------:R-:W-:Y:S01]  /*08c0*/  ISETP.NE.AND P0, PT, R36, 0x5, PT ;  /* 0x000000052400780c */ /* 0x000fe20003f05270 */
[----:B------:R-:W-:-:S03]  /*08d0*/  IMAD.IADD R14, R14, 0x1, R13 ;  /* 0x000000010e0e7824 */ /* 0x000fc600078e020d */
[----:B------:R-:W-:Y:S01]  /*08e0*/  SEL R8, R12, R8, !P0 ;  /* 0x000000080c087207 */ /* 0x000fe20004000000 */
[----:B------:R-:W-:Y:S01]  /*08f0*/  IMAD.IADD R15, R15, 0x1, R14 ;  /* 0x000000010f0f7824 */ /* 0x000fe200078e020e */
[----:B------:R-:W-:-:S03]  /*0900*/  ISETP.NE.AND P0, PT, R36, 0x6, PT ;  /* 0x000000062400780c */ /* 0x000fc60003f05270 */
[----:B--2---:R-:W-:Y:S01]  /*0910*/  IMAD.IADD R16, R15, 0x1, R16 ;  /* 0x000000010f107824 */ /* 0x004fe200078e0210 */
[----:B------:R-:W-:Y:S02]  /*0920*/  SEL R9, R13, R8, !P0 ;  /* 0x000000080d097207 */ /* 0x000fe40004000000 */
[----:B------:R-:W-:Y:S01]  /*0930*/  ISETP.NE.AND P0, PT, R36, 0x7, PT ;  /* 0x000000072400780c */ /* 0x000fe20003f05270 */
[----:B------:R-:W0:Y:S01]  /*0940*/  LDS R8, [UR4+0x40] ;  /* 0x00004004ff087984 */ /* 0x000e220008000800 */
[----:B------:R-:W-:Y:S02]  /*0950*/  IMAD.IADD R17, R17, 0x1, R16 ;  /* 0x0000000111117824 */ /* 0x000fe400078e0210 */
[----:B------:R-:W-:Y:S02]  /*0960*/  SEL R9, R14, R9, !P0 ;  /* 0x000000090e097207 */ /* 0x000fe40004000000 */
[----:B------:R-:W-:Y:S01]  /*0970*/  ISETP.NE.AND P0, PT, R36, 0x8, PT ;  /* 0x000000082400780c */ /* 0x000fe20003f05270 */
[----:B------:R-:W-:-:S03]  /*0980*/  IMAD.IADD R18, R18, 0x1, R17 ;  /* 0x0000000112127824 */ /* 0x000fc600078e0211 */
[----:B------:R-:W-:Y:S02]  /*0990*/  SEL R9, R15, R9, !P0 ;  /* 0x000000090f097207 */ /* 0x000fe40004000000 */
[----:B------:R-:W-:-:S04]  /*09a0*/  ISETP.NE.AND P0, PT, R36, 0x9, PT ;  /* 0x000000092400780c */ /* 0x000fc80003f05270 */
[----:B------:R-:W-:Y:S02]  /*09b0*/  SEL R9, R16, R9, !P0 ;  /* 0x0000000910097207 */ /* 0x000fe40004000000 */
[----:B------:R-:W-:-:S04]  /*09c0*/  ISETP.NE.AND P0, PT, R36, 0xa, PT ;  /* 0x0000000a2400780c */ /* 0x000fc80003f05270 */
[----:B------:R-:W-:Y:S02]  /*09d0*/  SEL R9, R17, R9, !P0 ;  /* 0x0000000911097207 */ /* 0x000fe40004000000 */
[----:B------:R-:W-:-:S04]  /*09e0*/  ISETP.NE.AND P0, PT, R36, 0xb, PT ;  /* 0x0000000b2400780c */ /* 0x000fc80003f05270 */
[----:B------:R-:W-:Y:S01]  /*09f0*/  SEL R9, R18, R9, !P0 ;  /* 0x0000000912097207 */ /* 0x000fe20004000000 */
[----:B------:R-:W-:Y:S01]  /*0a00*/  IMAD.IADD R18, R19, 0x1, R18 ;  /* 0x0000000113127824 */ /* 0x000fe200078e0212 */
[----:B------:R-:W-:-:S04]  /*0a10*/  ISETP.GE.U32.AND P0, PT, R35, 0x20, PT ;  /* 0x000000202300780c */ /* 0x000fc80003f06070 */
[C---:B------:R-:W-:Y:S02]  /*0a20*/  SEL R9, R18.reuse, R9, !P1 ;  /* 0x0000000912097207 */ /* 0x040fe40004800000 */
[----:B------:R-:W-:Y:S02]  /*0a30*/  ISETP.NE.AND P1, PT, R35, RZ, PT ;  /* 0x000000ff2300720c */ /* 0x000fe40003f25270 */
[----:B------:R-:W-:Y:S02]  /*0a40*/  SEL R10, R9, RZ, P0 ;  /* 0x000000ff090a7207 */ /* 0x000fe40000000000 */
[--C-:B0----5:R-:W-:Y:S02]  /*0a50*/  IADD3 R9, PT, PT, R18, R8, R39.reuse ;  /* 0x0000000812097210 */ /* 0x121fe40007ffe027 */
[----:B------:R-:W-:-:S07]  /*0a60*/  IADD3 R38, PT, PT, R10, R38, R39 ;  /* 0x000000260a267210 */ /* 0x000fce0007ffe027 */
[----:B------:R-:W-:Y:S05]  /*0a70*/  @P1 BRA `(.L_x_227) ;  /* 0x0000000c00541947 */ /* 0x000fea0003800000 */
[----:B------:R-:W0:Y:S01]  /*0a80*/  LDC.64 R10, c[0x0][0x390] ;  /* 0x0000e400ff0a7b82 */ /* 0x000e220000000a00 */
[----:B------:R-:W-:-:S05]  /*0a90*/  IMAD.MOV.U32 R8, RZ, RZ, 0x65 ;  /* 0x00000065ff087424 */ /* 0x000fca00078e00ff */
[----:B0-----:R0:W-:Y:S01]  /*0aa0*/  ST.E.64.STRONG.GPU desc[UR12][R10.64+0x100], R8 ;  /* 0x000100080a007985 */ /* 0x0011e2000c10fb0c */
[----:B------:R-:W-:Y:S05]  /*0ab0*/  BRA `(.L_x_227) ;  /* 0x0000000c00447947 */ /* 0x000fea0003800000 */
.L_x_226:
        /* <DEDUP_REMOVED lines=20> */
[----:B-----5:R-:W0:Y:S02]  /*0c00*/  SHFL.UP P0, R39, R40, 0x10, RZ ;  /* 0x0600000028277989 */ /* 0x020e2400000000ff */
[----:B0-----:R-:W-:Y:S01]  /*0c10*/  @P0 IMAD.IADD R39, R40, 0x1, R39 ;  /* 0x0000000128270824 */ /* 0x001fe200078e0227 */
[----:B------:R-:W-:-:S04]  /*0c20*/  ISETP.NE.AND P0, PT, R36, 0x2, PT ;  /* 0x000000022400780c */ /* 0x000fc80003f05270 */
[----:B------:R-:W-:Y:S01]  /*0c30*/  @!P1 STS [R42+0x10], R39 ;  /* 0x000010272a009388 */ /* 0x000fe20000000800 */
[----:B------:R-:W-:Y:S01]  /*0c40*/  BAR.SYNC.DEFER_BLOCKING 0x0 ;  /* 0x0000000000007b1d */ /* 0x000fe20000010000 */
[----:B------:R-:W-:-:S05]  /*0c50*/  ISETP.NE.AND P1, PT, R36, 0xc, PT ;  /* 0x0000000c2400780c */ /* 0x000fca0003f25270 */
[----:B------:R-:W0:Y:S04]  /*0c60*/  LDS.128 R8, [UR4+0x10] ;  /* 0x00001004ff087984 */ /* 0x000e280008000c00 */
[----:B------:R-:W1:Y:S04]  /*0c70*/  LDS.128 R12, [UR4+0x20] ;  /* 0x00002004ff0c7984 */ /* 0x000e680008000c00 */
[----:B------:R-:W2:Y:S01]  /*0c80*/  LDS.128 R16, [UR4+0x30] ;  /* 0x00003004ff107984 */ /* 0x000ea20008000c00 */
[----:B0-----:R-:W-:-:S04]  /*0c90*/  IMAD.IADD R9, R8, 0x1, R9 ;  /* 0x0000000108097824 */ /* 0x001fc800078e0209 */
[----:B------:R-:W-:Y:S01]  /*0ca0*/  IMAD.IADD R10, R10, 0x1, R9 ;  /* 0x000000010a0a7824 */ /* 0x000fe200078e0209 */
[----:B------:R-:W-:Y:S02]  /*0cb0*/  SEL R8, R9, R8, !P0 ;  /* 0x0000000809087207 */ /* 0x000fe40004000000 */
[----:B------:R-:W-:Y:S01]  /*0cc0*/  ISETP.NE.AND P0, PT, R36, 0x3, PT ;  /* 0x000000032400780c */ /* 0x000fe20003f05270 */
[----:B------:R-:W-:Y:S01]  /*0cd0*/  IMAD.IADD R11, R11, 0x1, R10 ;  /* 0x000000010b0b7824 */ /* 0x000fe200078e020a */
[----:B------:R-:W0:Y:S02]  /*0ce0*/  LDS R9, [UR4+0x40] ;  /* 0x00004004ff097984 */ /* 0x000e240008000800 */
        /* <DEDUP_REMOVED lines=13> */
[----:B------:R-:W-:-:S03]  /*0dc0*/  IMAD.IADD R17, R17, 0x1, R16 ;  /* 0x0000000111117824 */ /* 0x000fc600078e0210 */
[----:B------:R-:W-:Y:S01]  /*0dd0*/  SEL R8, R14, R8, !P0 ;  /* 0x000000080e087207 */ /* 0x000fe20004000000 */
[----:B------:R-:W-:Y:S01]  /*0de0*/  IMAD.IADD R18, R18, 0x1, R17 ;  /* 0x0000000112127824 */ /* 0x000fe200078e0211 */
[----:B------:R-:W-:-:S03]  /*0df0*/  ISETP.NE.AND P0, PT, R36, 0x8, PT ;  /* 0x000000082400780c */ /* 0x000fc60003f05270 */
[----:B------:R-:W-:Y:S01]  /*0e00*/  IMAD.IADD R19, R19, 0x1, R18 ;  /* 0x0000000113137824 */ /* 0x000fe200078e0212 */
[----:B------:R-:W-:Y:S02]  /*0e10*/  SEL R8, R15, R8, !P0 ;  /* 0x000000080f087207 */ /* 0x000fe40004000000 */
[----:B------:R-:W-:-:S04]  /*0e20*/  ISETP.NE.AND P0, PT, R36, 0x9, PT ;  /* 0x000000092400780c */ /* 0x000fc80003f05270 */
[----:B------:R-:W-:Y:S02]  /*0e30*/  SEL R8, R16, R8, !P0 ;  /* 0x0000000810087207 */ /* 0x000fe40004000000 */
[----:B------:R-:W-:Y:S01]  /*0e40*/  ISETP.NE.AND P0, PT, R36, 0xa, PT ;  /* 0x0000000a2400780c */ /* 0x000fe20003f05270 */
[----:B0-----:R-:W-:-:S03]  /*0e50*/  IMAD.IADD R9, R19, 0x1, R9 ;  /* 0x0000000113097824 */ /* 0x001fc600078e0209 */
[----:B------:R-:W-:Y:S01]  /*0e60*/  SEL R8, R17, R8, !P0 ;  /* 0x0000000811087207 */ /* 0x000fe20004000000 */
[----:B------:R-:W-:Y:S01]  /*0e70*/  IMAD.IADD R17, R39, 0x1, -R38 ;  /* 0x0000000127117824 */ /* 0x000fe200078e0a26 */
[----:B------:R-:W-:-:S04]  /*0e80*/  ISETP.NE.AND P0, PT, R36, 0xb, PT ;  /* 0x0000000b2400780c */ /* 0x000fc80003f05270 */
[----:B------:R-:W-:Y:S02]  /*0e90*/  SEL R8, R18, R8, !P0 ;  /* 0x0000000812087207 */ /* 0x000fe40004000000 */
[----:B------:R-:W-:Y:S02]  /*0ea0*/  ISETP.GT.U32.AND P0, PT, R35, 0x1f, PT ;  /* 0x0000001f2300780c */ /* 0x000fe40003f04070 */
[----:B------:R-:W-:Y:S02]  /*0eb0*/  SEL R11, R17, RZ, P2 ;  /* 0x000000ff110b7207 */ /* 0x000fe40001000000 */
[----:B------:R-:W-:Y:S02]  /*0ec0*/  SEL R8, R19, R8, !P1 ;  /* 0x0000000813087207 */ /* 0x000fe40004800000 */
[----:B------:R-:W-:-:S03]  /*0ed0*/  ISETP.GE.U32.AND P1, PT, R35, 0x20, PT ;  /* 0x000000202300780c */ /* 0x000fc60003f26070 */
[----:B------:R-:W-:-:S05]  /*0ee0*/  IMAD.IADD R38, R8, 0x1, R11 ;  /* 0x0000000108267824 */ /* 0x000fca00078e020b */
[----:B------:R-:W-:Y:S01]  /*0ef0*/  SEL R17, R17, R38, !P1 ;  /* 0x0000002611117207 */ /* 0x000fe20004800000 */
[----:B------:R-:W-:Y:S06]  /*0f00*/  @P0 BRA `(.L_x_228) ;  /* 0x00000008000c0947 */ /* 0x000fec0003800000 */
[----:B------:R-:W0:Y:S01]  /*0f10*/  LDC.64 R14, c[0x0][0x390] ;  /* 0x0000e400ff0e7b82 */ /* 0x000e220000000a00 */
[----:B------:R-:W-:Y:S01]  /*0f20*/  ISETP.NE.AND P1, PT, R35, RZ, PT ;  /* 0x000000ff2300720c */ /* 0x000fe20003f25270 */
[----:B------:R-:W-:Y:S01]  /*0f30*/  IMAD.U32 R45, RZ, RZ, UR6 ;  /* 0x00000006ff2d7e24 */ /* 0x000fe2000f8e00ff */
[----:B------:R-:W-:-:S05]  /*0f40*/  LOP3.LUT R18, RZ, R35, RZ, 0x33, !PT ;  /* 0x00000023ff127212 */ /* 0x000fca00078e33ff */
[----:B------:R-:W-:-:S06]  /*0f50*/  VIADD R18, R18, UR6 ;  /* 0x0000000612127c36 */ /* 0x000fcc0008000000 */
[----:B------:R-:W-:Y:S01]  /*0f60*/  @!P1 IMAD.MOV.U32 R8, RZ, RZ, 0x64 ;  /* 0x00000064ff089424 */ /* 0x000fe200078e00ff */
[----:B------:R1:W-:Y:S01]  /*0f70*/  @!P1 STS [UR4+0xc], R9 ;  /* 0x00000c09ff009988 */ /* 0x0003e20008000804 */
[----:B0-----:R-:W-:-:S04]  /*0f80*/  IMAD.WIDE R44, R45, 0x8, R14 ;  /* 0x000000082d2c7825 */ /* 0x001fc800078e020e */
[----:B------:R-:W-:Y:S01]  /*0f90*/  IMAD.WIDE R14, R18, 0x8, R14 ;  /* 0x00000008120e7825 */ /* 0x000fe200078e020e */
[----:B------:R1:W-:Y:S01]  /*0fa0*/  @!P1 ST.E.64.STRONG.GPU desc[UR12][R44.64+0x100], R8 ;  /* 0x000100082c009985 */ /* 0x0003e2000c10fb0c */
[----:B------:R-:W-:Y:S05]  /*0fb0*/  NANOSLEEP 0x226 ;  /* 0x000002260000795d */ /* 0x000fea0003800000 */
[----:B------:R-:W2:Y:S01]  /*0fc0*/  LD.E.64.STRONG.GPU R12, desc[UR12][R14.64+0x100] ;  /* 0x0001000c0e0c7980 */ /* 0x000ea2000c10fb00 */
[----:B------:R-:W-:Y:S01]  /*0fd0*/  UMOV UR5, 0xffffffff ;  /* 0xffffffff00057882 */ /* 0x000fe20000000000 */
[----:B--2---:R-:W-:Y:S02]  /*0fe0*/  ISETP.NE.AND P0, PT, R12, 0x63, PT ;  /* 0x000000630c00780c */ /* 0x004fe40003f05270 */
[----:B-1----:R-:W-:Y:S11]  /*0ff0*/  BRA.DIV UR5, `(.L_x_229) ;  /* 0x0000002e05bc7947 */ /* 0x002ff6000b800000 */
[----:B------:R-:W-:-:S13]  /*1000*/  VOTE.ANY P0, !P0 ;  /* 0x0000000000ff7806 */ /* 0x000fda0004000100 */
.L_x_258:
[----:B------:R-:W-:Y:S05]  /*1010*/  @!P0 BRA `(.L_x_230) ;  /* 0x0000000000248947 */ /* 0x000fea0003800000 */
[----:B------:R-:W-:-:S07]  /*1020*/  IMAD.MOV.U32 R8, RZ, RZ, 0x1de ;  /* 0x000001deff087424 */ /* 0x000fce00078e00ff */
.L_x_232:
[----:B------:R-:W-:Y:S05]  /*1030*/  NANOSLEEP R8 ;  /* 0x000000080000735d */ /* 0x000fea0003800000 */
[----:B------:R-:W2:Y:S01]  /*1040*/  LD.E.64.STRONG.GPU R12, desc[UR12][R14.64+0x100] ;  /* 0x0001000c0e0c7980 */ /* 0x000ea2000c10fb00 */
[----:B------:R-:W-:Y:S01]  /*1050*/  UMOV UR5, 0xffffffff ;  /* 0xffffffff00057882 */ /* 0x000fe20000000000 */
[----:B------:R-:W-:Y:S02]  /*1060*/  SHF.R.U32.HI R8, RZ, 0x1, R8 ;  /* 0x00000001ff087819 */ /* 0x000fe40000011608 */
[----:B--2---:R-:W-:Y:S01]  /*1070*/  ISETP.NE.AND P0, PT, R12, 0x63, PT ;  /* 0x000000630c00780c */ /* 0x004fe20003f05270 */
[----:B------:R-:W-:-:S12]  /*1080*/  BRA.DIV UR5, `(.L_x_231) ;  /* 0x0000002e05b87947 */ /* 0x000fd8000b800000 */
[----:B------:R-:W-:-:S13]  /*1090*/  VOTE.ANY P0, !P0 ;  /* 0x0000000000ff7806 */ /* 0x000fda0004000100 */
.L_x_261:
[----:B------:R-:W-:Y:S05]  /*10a0*/  @P0 BRA `(.L_x_232) ;  /* 0xfffffffc00e00947 */ /* 0x000fea000383ffff */
.L_x_230:
[----:B------:R-:W-:Y:S01]  /*10b0*/  UMOV UR5, 0xffffffff ;  /* 0xffffffff00057882 */ /* 0x000fe20000000000 */
[----:B------:R-:W-:Y:S02]  /*10c0*/  ISETP.NE.AND P0, PT, R12, 0x65, PT ;  /* 0x000000650c00780c */ /* 0x000fe40003f05270 */
[----:B------:R-:W-:Y:S11]  /*10d0*/  BRA.DIV UR5, `(.L_x_233) ;  /* 0x0000002e05c47947 */ /* 0x000ff6000b800000 */
[----:B------:R-:W0:Y:S01]  /*10e0*/  S2R R8, SR_GEMASK ;  /* 0x0000000000087919 */ /* 0x000e220000003c00 */
[----:B------:R-:W-:Y:S01]  /*10f0*/  VOTE.ANY R10, PT, !P0 ;  /* 0x00000000000a7806 */ /* 0x000fe200040e0100 */
[C---:B------:R-:W-:Y:S02]  /*1100*/  VIADD R38, R37.reuse, 0x2 ;  /* 0x0000000225267836 */ /* 0x040fe40000000000 */
[----:B------:R-:W-:Y:S01]  /*1110*/  VIADD R39, R37, 0x10 ;  /* 0x0000001025277836 */ /* 0x000fe20000000000 */
[----:B0-----:R-:W-:-:S05]  /*1120*/  LOP3.LUT R10, R10, 0x80000000, R8, 0xec, !PT ;  /* 0x800000000a0a7812 */ /* 0x001fca00078eec08 */
[----:B------:R-:W-:-:S05]  /*1130*/  VIADD R11, R10, 0xffffffff ;  /* 0xffffffff0a0b7836 */ /* 0x000fca0000000000 */
[----:B------:R-:W-:-:S04]  /*1140*/  LOP3.LUT R11, R10, R11, RZ, 0xc, !PT ;  /* 0x0000000b0a0b7212 */ /* 0x000fc800078e0cff */
[----:B------:R-:W0:Y:S02]  /*1150*/  POPC R15, R11 ;  /* 0x0000000b000f7309 */ /* 0x000e240000000000 */
[----:B0-----:R-:W0:Y:S01]  /*1160*/  SHFL.DOWN PT, R16, R13, 0x1, R15 ;  /* 0x082000000d107989 */ /* 0x001e2200000e000f */
[-C--:B------:R-:W-:Y:S02]  /*1170*/  ISETP.GE.AND P0, PT, R37, R15.reuse, PT ;  /* 0x0000000f2500720c */ /* 0x080fe40003f06270 */
[-C--:B------:R-:W-:Y:S02]  /*1180*/  ISETP.GT.AND P2, PT, R39, R15.reuse, PT ;  /* 0x0000000f2700720c */ /* 0x080fe40003f44270 */
[----:B0-----:R-:W-:Y:S02]  /*1190*/  SEL R16, R16, RZ, !P0 ;  /* 0x000000ff10107207 */ /* 0x001fe40004000000 */
[----:B------:R-:W-:-:S03]  /*11a0*/  ISETP.GT.AND P0, PT, R38, R15, PT ;  /* 0x0000000f2600720c */ /* 0x000fc60003f04270 */
[----:B------:R-:W-:-:S05]  /*11b0*/  IMAD.IADD R36, R16, 0x1, R13 ;  /* 0x0000000110247824 */ /* 0x000fca00078e020d */
[----:B------:R-:W0:Y:S02]  /*11c0*/  SHFL.DOWN PT, R16, R36, 0x2, R15 ;  /* 0x0840000024107989 */ /* 0x000e2400000e000f */
[----:B0-----:R-:W-:-:S05]  /*11d0*/  SEL R19, R16, RZ, !P0 ;  /* 0x000000ff10137207 */ /* 0x001fca0004000000 */
[----:B------:R-:W-:Y:S02]  /*11e0*/  IMAD.IADD R40, R36, 0x1, R19 ;  /* 0x0000000124287824 */ /* 0x000fe400078e0213 */
[C---:B------:R-:W-:Y:S02]  /*11f0*/  VIADD R19, R37.reuse, 0x4 ;  /* 0x0000000425137836 */ /* 0x040fe40000000000 */
[----:B------:R-:W-:Y:S01]  /*1200*/  VIADD R36, R37, 0x8 ;  /* 0x0000000825247836 */ /* 0x000fe20000000000 */
[----:B------:R-:W0:Y:S02]  /*1210*/  SHFL.DOWN PT, R16, R40, 0x4, R15 ;  /* 0x0880000028107989 */ /* 0x000e2400000e000f */
[----:B------:R-:W-:-:S04]  /*1220*/  ISETP.GT.AND P0, PT, R19, R15, PT ;  /* 0x0000000f1300720c */ /* 0x000fc80003f04270 */
[----:B0-----:R-:W-:Y:S02]  /*1230*/  SEL R11, R16, RZ, !P0 ;  /* 0x000000ff100b7207 */ /* 0x001fe40004000000 */
[----:B------:R-:W-:-:S03]  /*1240*/  ISETP.GT.AND P0, PT, R36, R15, PT ;  /* 0x0000000f2400720c */ /* 0x000fc60003f04270 */
[----:B------:R-:W-:Y:S02]  /*1250*/  IMAD.IADD R42, R40, 0x1, R11 ;  /* 0x00000001282a7824 */ /* 0x000fe400078e020b */
[----:B------:R-:W0:Y:S03]  /*1260*/  LDC.64 R10, c[0x0][0x390] ;  /* 0x0000e400ff0a7b82 */ /* 0x000e260000000a00 */
[----:B------:R-:W1:Y:S02]  /*1270*/  SHFL.DOWN PT, R16, R42, 0x8, R15 ;  /* 0x090000002a107989 */ /* 0x000e6400000e000f */
[----:B-1----:R-:W-:Y:S02]  /*1280*/  SEL R41, R16, RZ, !P0 ;  /* 0x000000ff10297207 */ /* 0x002fe40004000000 */
[----:B------:R-:W-:-:S03]  /*1290*/  ISETP.NE.AND P0, PT, R12, 0x65, PT ;  /* 0x000000650c00780c */ /* 0x000fc60003f05270 */
[----:B------:R-:W-:Y:S01]  /*12a0*/  IMAD.IADD R41, R42, 0x1, R41 ;  /* 0x000000012a297824 */ /* 0x000fe200078e0229 */
[----:B0-----:R-:W-:-:S04]  /*12b0*/  IADD3 R42, P3, PT, R10, 0x100, RZ ;  /* 0x000001000a2a7810 */ /* 0x001fc80007f7e0ff */
[----:B------:R-:W0:Y:S01]  /*12c0*/  SHFL.DOWN PT, R16, R41, 0x10, R15 ;  /* 0x0a00000029107989 */ /* 0x000e2200000e000f */
[----:B------:R-:W-:-:S04]  /*12d0*/  IMAD.X R43, RZ, RZ, R11, P3 ;  /* 0x000000ffff2b7224 */ /* 0x000fc800018e060b */
[----:B------:R-:W-:Y:S02]  /*12e0*/  VOTE.ALL P0, P0 ;  /* 0x0000000000ff7806 */ /* 0x000fe40000000000 */
[----:B0-----:R-:W-:-:S05]  /*12f0*/  SEL R16, R16, RZ, !P2 ;  /* 0x000000ff10107207 */ /* 0x001fca0005000000 */
[----:B------:R-:W-:-:S07]  /*1300*/  IMAD.IADD R40, R41, 0x1, R16 ;  /* 0x0000000129287824 */ /* 0x000fce00078e0210 */
.L_x_270:
[----:B------:R-:W-:Y:S05]  /*1310*/  @!P0 BRA `(.L_x_234) ;  /* 0x0000000000cc8947 */ /* 0x000fea0003800000 */
[----:B------:R-:W-:-:S07]  /*1320*/  IMAD.MOV.U32 R11, RZ, RZ, 0x1de ;  /* 0x000001deff0b7424 */ /* 0x000fce00078e00ff */
.L_x_240:
[----:B------:R-:W-:-:S05]  /*1330*/  IMAD.WIDE R14, R18, 0x8, R42 ;  /* 0x00000008120e7825 */ /* 0x000fca00078e022a */
[----:B------:R-:W2:Y:S01]  /*1340*/  LD.E.64.STRONG.GPU R12, desc[UR12][R14.64+-0x100] ;  /* 0xffff000c0e0c7980 */ /* 0x000ea2000c10fb00 */
[----:B------:R-:W-:Y:S05]  /*1350*/  YIELD ;  /* 0x0000000000007946 */ /* 0x000fea0003800000 */
[----:B------:R-:W-:Y:S01]  /*1360*/  UMOV UR5, 0xffffffff ;  /* 0xffffffff00057882 */ /* 0x000fe20000000000 */
[----:B------:R-:W-:Y:S02]  /*1370*/  SHF.R.U32.HI R11, RZ, 0x1, R11 ;  /* 0x00000001ff0b7819 */ /* 0x000fe4000001160b */
[----:B--2---:R-:W-:Y:S01]  /*1380*/  ISETP.NE.AND P0, PT, R12, 0x63, PT ;  /* 0x000000630c00780c */ /* 0x004fe20003f05270 */
[----:B------:R-:W-:-:S12]  /*1390*/  BRA.DIV UR5, `(.L_x_235) ;  /* 0x0000003205147947 */ /* 0x000fd8000b800000 */
[----:B------:R-:W-:-:S13]  /*13a0*/  VOTE.ANY P0, !P0 ;  /* 0x0000000000ff7806 */ /* 0x000fda0004000100 */
.L_x_273:
[----:B------:R-:W-:Y:S05]  /*13b0*/  @!P0 BRA `(.L_x_236) ;  /* 0x0000000000248947 */ /* 0x000fea0003800000 */
[----:B------:R-:W-:-:S07]  /*13c0*/  IMAD.MOV.U32 R16, RZ, RZ, R11 ;  /* 0x000000ffff107224 */ /* 0x000fce00078e000b */
.L_x_238:
[----:B------:R-:W-:Y:S05]  /*13d0*/  NANOSLEEP R16 ;  /* 0x000000100000735d */ /* 0x000fea0003800000 */
[----:B------:R-:W2:Y:S01]  /*13e0*/  LD.E.64.STRONG.GPU R12, desc[UR12][R14.64+-0x100] ;  /* 0xffff000c0e0c7980 */ /* 0x000ea2000c10fb00 */
[----:B------:R-:W-:Y:S01]  /*13f0*/  UMOV UR5, 0xffffffff ;  /* 0xffffffff00057882 */ /* 0x000fe20000000000 */
[----:B------:R-:W-:Y:S02]  /*1400*/  SHF.R.U32.HI R16, RZ, 0x1, R16 ;  /* 0x00000001ff107819 */ /* 0x000fe40000011610 */
[----:B--2---:R-:W-:Y:S01]  /*1410*/  ISETP.NE.AND P0, PT, R12, 0x63, PT ;  /* 0x000000630c00780c */ /* 0x004fe20003f05270 */
[----:B------:R-:W-:-:S12]  /*1420*/  BRA.DIV UR5, `(.L_x_237) ;  /* 0x0000003205107947 */ /* 0x000fd8000b800000 */
[----:B------:R-:W-:-:S13]  /*1430*/  VOTE.ANY P0, !P0 ;  /* 0x0000000000ff7806 */ /* 0x000fda0004000100 */
.L_x_276:
[----:B------:R-:W-:Y:S05]  /*1440*/  @P0 BRA `(.L_x_238) ;  /* 0xfffffffc00e00947 */ /* 0x000fea000383ffff */
.L_x_236:
[----:B------:R-:W-:Y:S01]  /*1450*/  UMOV UR5, 0xffffffff ;  /* 0xffffffff00057882 */ /* 0x000fe20000000000 */
[----:B------:R-:W-:Y:S02]  /*1460*/  ISETP.NE.AND P0, PT, R12, 0x65, PT ;  /* 0x000000650c00780c */ /* 0x000fe40003f05270 */
[----:B------:R-:W-:Y:S11]  /*1470*/  BRA.DIV UR5, `(.L_x_239) ;  /* 0x00000032051c7947 */ /* 0x000ff6000b800000 */
[----:B------:R-:W-:Y:S01]  /*1480*/  VOTE.ANY R10, PT, !P0 ;  /* 0x00000000000a7806 */ /* 0x000fe200040e0100 */
[----:B------:R-:W-:-:S03]  /*1490*/  VIADD R18, R18, 0xffffffe0 ;  /* 0xffffffe012127836 */ /* 0x000fc60000000000 */
[----:B------:R-:W-:-:S05]  /*14a0*/  LOP3.LUT R10, R10, 0x80000000, R8, 0xec, !PT ;  /* 0x800000000a0a7812 */ /* 0x000fca00078eec08 */
[----:B------:R-:W-:-:S05]  /*14b0*/  VIADD R15, R10, 0xffffffff ;  /* 0xffffffff0a0f7836 */ /* 0x000fca0000000000 */
[----:B------:R-:W-:-:S06]  /*14c0*/  LOP3.LUT R15, R10, R15, RZ, 0xc, !PT ;  /* 0x0000000f0a0f7212 */ /* 0x000fcc00078e0cff */
        /* <DEDUP_REMOVED lines=17> */
[----:B------:R-:W-:-:S03]  /*15e0*/  ISETP.NE.AND P0, PT, R12, 0x65, PT ;  /* 0x000000650c00780c */ /* 0x000fc60003f05270 */
[----:B------:R-:W-:-:S05]  /*15f0*/  IMAD.IADD R41, R13, 0x1, R16 ;  /* 0x000000010d297824 */ /* 0x000fca00078e0210 */
[----:B------:R-:W0:Y:S05]  /*1600*/  SHFL.DOWN PT, R16, R41, 0x10, R15 ;  /* 0x0a00000029107989 */ /* 0x000e2a00000e000f */
[----:B------:R-:W-:Y:S02]  /*1610*/  VOTE.ALL P0, P0 ;  /* 0x0000000000ff7806 */ /* 0x000fe40000000000 */
[----:B0-----:R-:W-:-:S04]  /*1620*/  SEL R16, R16, RZ, !P2 ;  /* 0x000000ff10107207 */ /* 0x001fc80005000000 */
[----:B------:R-:W-:-:S07]  /*1630*/  IADD3 R40, PT, PT, R41, R16, R40 ;  /* 0x0000001029287210 */ /* 0x000fce0007ffe028 */
.L_x_285:
[----:B------:R-:W-:Y:S05]  /*1640*/  @P0 BRA `(.L_x_240) ;  /* 0xfffffffc00380947 */ /* 0x000fea000383ffff */
.L_x_234:
[----:B------:R-:W-:Y:S01]  /*1650*/  ISETP.NE.AND P0, PT, R37, RZ, PT ;  /* 0x000000ff2500720c */ /* 0x000fe20003f05270 */
[----:B------:R-:W0:Y:S01]  /*1660*/  @!P1 S2R R11, SR_CgaCtaId ;  /* 0x00000000000b9919 */ /* 0x000e220000008800 */
[----:B------:R-:W-:Y:S01]  /*1670*/  @!P1 MOV R10, 0x400 ;  /* 0x00000400000a9802 */ /* 0x000fe20000000f00 */
[----:B------:R-:W-:Y:S02]  /*1680*/  @!P1 IMAD.IADD R9, R9, 0x1, R40 ;  /* 0x0000000109099824 */ /* 0x000fe400078e0228 */
[----:B------:R-:W-:Y:S02]  /*1690*/  @!P1 IMAD.MOV.U32 R8, RZ, RZ, 0x65 ;  /* 0x00000065ff089424 */ /* 0x000fe400078e00ff */
[----:B------:R-:W-:-:S03]  /*16a0*/  IMAD.MOV.U32 R38, RZ, RZ, R17 ;  /* 0x000000ffff267224 */ /* 0x000fc600078e0011 */
[----:B------:R1:W-:Y:S03]  /*16b0*/  @!P1 ST.E.64.STRONG.GPU desc[UR12][R44.64+0x100], R8 ;  /* 0x000100082c009985 */ /* 0x0003e6000c10fb0c */
[----:B------:R-:W-:Y:S01]  /*16c0*/  @!P0 MOV R12, 0x400 ;  /* 0x00000400000c8802 */ /* 0x000fe20000000f00 */
[----:B------:R-:W2:Y:S01]  /*16d0*/  @!P0 S2R R13, SR_CgaCtaId ;  /* 0x00000000000d8919 */ /* 0x000ea20000008800 */
[----:B------:R-:W-:Y:S01]  /*16e0*/  @!P0 IMAD.MOV.U32 R38, RZ, RZ, R40 ;  /* 0x000000ffff268224 */ /* 0x000fe200078e0028 */
[----:B0-----:R-:W-:-:S05]  /*16f0*/  @!P1 LEA R10, R11, R10, 0x18 ;  /* 0x0000000a0b0a9211 */ /* 0x001fca00078ec0ff */
[----:B------:R1:W-:Y:S04]  /*1700*/  @!P1 STS [R10+0x8], R9 ;  /* 0x000008090a009388 */ /* 0x0003e80000000800 */
[----:B------:R1:W-:Y:S01]  /*1710*/  @!P1 STS [R10+0x4], R40 ;  /* 0x000004280a009388 */ /* 0x0003e20000000800 */
[----:B--2---:R-:W-:-:S05]  /*1720*/  @!P0 LEA R13, R13, R12, 0x18 ;  /* 0x0000000c0d0d8211 */ /* 0x004fca00078ec0ff */
[----:B------:R1:W-:Y:S02]  /*1730*/  @!P0 STS [R13+0x54], R40 ;  /* 0x000054280d008388 */ /* 0x0003e40000000800 */
.L_x_228:
[----:B------:R-:W-:Y:S05]  /*1740*/  WARPSYNC.ALL ;  /* 0x0000000000007948 */ /* 0x000fea0003800000 */
[----:B------:R-:W0:Y:S08]  /*1750*/  S2UR UR7, SR_CgaCtaId ;  /* 0x00000000000779c3 */ /* 0x000e300000008800 */
[----:B------:R-:W-:Y:S01]  /*1760*/  BAR.SYNC.DEFER_BLOCKING 0x0 ;  /* 0x0000000000007b1d */ /* 0x000fe20000010000 */
[----:B------:R-:W-:-:S05]  /*1770*/  ISETP.NE.AND P0, PT, R35, RZ, PT ;  /* 0x000000ff2300720c */ /* 0x000fca0003f05270 */
[----:B------:R-:W-:Y:S02]  /*1780*/  UMOV UR5, 0x400 ;  /* 0x0000040000057882 */ /* 0x000fe40000000000 */
[----:B0-----:R-:W-:-:S09]  /*1790*/  ULEA UR5, UR7, UR5, 0x18 ;  /* 0x0000000507057291 */ /* 0x001fd2000f8ec0ff */
[----:B-1----:R-:W0:Y:S02]  /*17a0*/  LDS R8, [UR5+0x54] ;  /* 0x00005405ff087984 */ /* 0x002e240008000800 */
[----:B0-----:R-:W-:-:S05]  /*17b0*/  SEL R9, R8, RZ, P0 ;  /* 0x000000ff08097207 */ /* 0x001fca0000000000 */
[----:B------:R-:W-:-:S07]  /*17c0*/  IMAD.IADD R38, R9, 0x1, R38 ;  /* 0x0000000109267824 */ /* 0x000fce00078e0226 */
.L_x_227:
[----:B------:R-:W-:Y:S05]  /*17d0*/  BSYNC.RECONVERGENT B0 ;  /* 0x0000000000007941 */ /* 0x000fea0003800200 */
.L_x_225:
[----:B------:R-:W-:Y:S01]  /*17e0*/  IMAD.IADD R32, R32, 0x1, R38 ;  /* 0x0000000120207824 */ /* 0x000fe200078e0226 */
[----:B------:R-:W-:Y:S03]  /*17f0*/  BAR.SYNC.DEFER_BLOCKING 0x0 ;  /* 0x0000000000007b1d */ /* 0x000fe60000010000 */
[----:B------:R-:W-:-:S03]  /*1800*/  IMAD.IADD R29, R29, 0x1, R32 ;  /* 0x000000011d1d7824 */ /* 0x000fc600078e0220 */
[----:B------:R-:W1:Y:S01]  /*1810*/  LDCU.64 UR8, c[0x0][0x388] ;  /* 0x00007100ff0877ac */ /* 0x000e620008000a00 */
[----:B------:R-:W-:-:S04]  /*1820*/  IMAD.IADD R28, R28, 0x1, R29 ;  /* 0x000000011c1c7824 */ /* 0x000fc800078e021d */
[----:B------:R-:W-:-:S04]  /*1830*/  IMAD.IADD R27, R27, 0x1, R28 ;  /* 0x000000011b1b7824 */ /* 0x000fc800078e021c */
[----:B------:R-:W-:-:S04]  /*1840*/  IMAD.IADD R26, R26, 0x1, R27 ;  /* 0x000000011a1a7824 */ /* 0x000fc800078e021b */
[----:B------:R-:W-:-:S04]  /*1850*/  IMAD.IADD R25, R25, 0x1, R26 ;  /* 0x0000000119197824 */ /* 0x000fc800078e021a */
[----:B------:R-:W-:Y:S01]  /*1860*/  IMAD.IADD R24, R24, 0x1, R25 ;  /* 0x0000000118187824 */ /* 0x000fe200078e0219 */
[----:B------:R-:W-:Y:S03]  /*1870*/  STS [R33], R38 ;  /* 0x0000002621007388 */ /* 0x000fe60000000800 */
[----:B------:R-:W-:Y:S01]  /*1880*/  IMAD.IADD R23, R23, 0x1, R24 ;  /* 0x0000000117177824 */ /* 0x000fe200078e0218 */
[----:B------:R-:W-:Y:S03]  /*1890*/  STS [R33+0x4], R32 ;  /* 0x0000042021007388 */ /* 0x000fe60000000800 */
        /* <DEDUP_REMOVED lines=19> */
[----:B------:R-:W-:Y:S04]  /*19d0*/  STS [R33+0x2c], R20 ;  /* 0x00002c1421007388 */ /* 0x000fe80000000800 */
[----:B------:R-:W-:Y:S04]  /*19e0*/  STS [R33+0x30], R7 ;  /* 0x0000300721007388 */ /* 0x000fe80000000800 */
[----:B------:R-:W-:Y:S04]  /*19f0*/  STS [R33+0x34], R6 ;  /* 0x0000340621007388 */ /* 0x000fe80000000800 */
[----:B------:R-:W-:Y:S04]  /*1a00*/  STS [R33+0x38], R5 ;  /* 0x0000380521007388 */ /* 0x000fe80000000800 */
[----:B------:R-:W-:Y:S04]  /*1a10*/  STS [R33+0x3c], R4 ;  /* 0x00003c0421007388 */ /* 0x000fe80000000800 */
[----:B------:R-:W-:Y:S04]  /*1a20*/  STS [R33+0x40], R3 ;  /* 0x0000400321007388 */ /* 0x000fe80000000800 */
[----:B------:R1:W-:Y:S04]  /*1a30*/  STS [R33+0x44], R2 ;  /* 0x0000440221007388 */ /* 0x0003e80000000800 */
[----:B------:R-:W-:Y:S01]  /*1a40*/  STS [R33+0x48], R0 ;  /* 0x0000480021007388 */ /* 0x000fe20000000800 */
[----:B------:R-:W-:-:S03]  /*1a50*/  NOP ;  /* 0x0000000000007918 */ /* 0x000fc60000000000 */
[----:B0-----:R-:W0:Y:S01]  /*1a60*/  LDS R9, [R34] ;  /* 0x0000000022097984 */ /* 0x001e220000000800 */
[----:B-1----:R-:W-:-:S03]  /*1a70*/  IADD3 R2, P0, PT, R31, UR8, RZ ;  /* 0x000000081f027c10 */ /* 0x002fc6000ff1e0ff */
[----:B------:R-:W1:Y:S01]  /*1a80*/  LDS R7, [R34+0x80] ;  /* 0x0000800022077984 */ /* 0x000e620000000800 */
[----:B------:R-:W-:-:S03]  /*1a90*/  IADD3.X R3, PT, PT, R30, UR9, RZ, P0, !PT ;  /* 0x000000091e037c10 */ /* 0x000fc600087fe4ff */
        /* <DEDUP_REMOVED lines=17> */
[----:B0-----:R-:W-:Y:S04]  /*1bb0*/  STG.E desc[UR12][R2.64], R9 ;  /* 0x0000000902007986 */ /* 0x001fe8000c10190c */
[----:B-1----:R-:W-:Y:S04]  /*1bc0*/  STG.E desc[UR12][R2.64+0x80], R7 ;  /* 0x0000800702007986 */ /* 0x002fe8000c10190c */
[----:B--2---:R-:W-:Y:S04]  /*1bd0*/  STG.E desc[UR12][R2.64+0x100], R11 ;  /* 0x0001000b02007986 */ /* 0x004fe8000c10190c */
[----:B---3--:R-:W-:Y:S04]  /*1be0*/  STG.E desc[UR12][R2.64+0x180], R13 ;  /* 0x0001800d02007986 */ /* 0x008fe8000c10190c */
[----:B----4-:R-:W-:Y:S04]  /*1bf0*/  STG.E desc[UR12][R2.64+0x200], R5 ;  /* 0x0002000502007986 */ /* 0x010fe8000c10190c */
        /* <DEDUP_REMOVED lines=15> */
.L_x_224:
[----:B------:R-:W-:-:S04]  /*1cf0*/  ISETP.NE.U32.AND P0, PT, RZ, UR7, PT ;  /* 0x00000007ff007c0c */ /* 0x000fc8000bf05070 */
[----:B------:R-:W-:-:S13]  /*1d00*/  ISETP.NE.AND.EX P0, PT, RZ, UR4, PT, P0 ;  /* 0x00000004ff007c0c */ /* 0x000fda000bf05300 */
[----:B------:R-:W-:Y:S05]  /*1d10*/  @!P0 EXIT ;  /* 0x000000000000894d */ /* 0x000fea0003800000 */
[----:B------:R-:W0:Y:S02]  /*1d20*/  LDCU.64 UR4, c[0x0][0x380] ;  /* 0x00007000ff0477ac */ /* 0x000e240008000a00 */
[----:B0-----:R-:W-:-:S06]  /*1d30*/  UIMAD.WIDE UR4, UR6, 0x7b80, UR4 ;  /* 0x00007b80060478a5 */ /* 0x001fcc000f8e0204 */
[----:B------:R-:W-:Y:S02]  /*1d40*/  IMAD.U32 R2, RZ, RZ, UR4 ;  /* 0x00000004ff027e24 */ /* 0x000fe4000f8e00ff */
[----:B------:R-:W-:-:S05]  /*1d50*/  IMAD.U32 R3, RZ, RZ, UR5 ;  /* 0x00000005ff037e24 */ /* 0x000fca000f8e00ff */
[----:B------:R0:W2:Y:S01]  /*1d60*/  LDG.E R0, desc[UR12][R2.64] ;  /* 0x0000000c02007981 */ /* 0x0000a2000c1e1900 */
[----:B------:R-:W3:Y:S02]  /*1d70*/  S2R R31, SR_TID.X ;  /* 0x00000000001f7919 */ /* 0x000ee40000002100 */
[C---:B---3--:R-:W-:Y:S02]  /*1d80*/  LOP3.LUT R30, R31.reuse, 0x1f, RZ, 0xc0, !PT ;  /* 0x0000001f1f1e7812 */ /* 0x048fe400078ec0ff */
[----:B------:R-:W-:-:S05]  /*1d90*/  LOP3.LUT R5, R31, 0x3e0, RZ, 0xc0, !PT ;  /* 0x000003e01f057812 */ /* 0x000fca00078ec0ff */
[----:B------:R-:W-:-:S04]  /*1da0*/  IMAD R30, R5, 0x13, R30 ;  /* 0x00000013051e7824 */ /* 0x000fc800078e021e */
[C---:B------:R-:W-:Y:S01]  /*1db0*/  VIADD R4, R30.reuse, 0x20 ;  /* 0x000000201e047836 */ /* 0x040fe20000000000 */
[C---:B------:R-:W-:Y:S01]  /*1dc0*/  ISETP.GE.U32.AND P1, PT, R30.reuse, UR7, PT ;  /* 0x000000071e007c0c */ /* 0x040fe2000bf26070 */
[C---:B------:R-:W-:Y:S01]  /*1dd0*/  VIADD R5, R30.reuse, 0x40 ;  /* 0x000000401e057836 */ /* 0x040fe20000000000 */
[C---:B0-----:R-:W-:Y:S01]  /*1de0*/  LEA R2, P0, R30.reuse, UR4, 0x2 ;  /* 0x000000041e027c11 */ /* 0x041fe2000f8010ff */
[----:B------:R-:W-:Y:S01]  /*1df0*/  VIADD R3, R30, 0x80 ;  /* 0x000000801e037836 */ /* 0x000fe20000000000 */
[----:B------:R-:W-:Y:S01]  /*1e00*/  ISETP.GE.U32.AND P2, PT, R4, UR7, PT ;  /* 0x0000000704007c0c */ /* 0x000fe2000bf46070 */
[C---:B------:R-:W-:Y:S01]  /*1e10*/  VIADD R4, R30.reuse, 0xa0 ;  /* 0x000000a01e047836 */ /* 0x040fe20000000000 */
[----:B------:R-:W-:Y:S01]  /*1e20*/  ISETP.GE.U32.AND P3, PT, R5, UR7, PT ;  /* 0x0000000705007c0c */ /* 0x000fe2000bf66070 */
[----:B------:R-:W-:Y:S01]  /*1e30*/  VIADD R5, R30, 0xc0 ;  /* 0x000000c01e057836 */ /* 0x000fe20000000000 */
[----:B------:R-:W-:Y:S01]  /*1e40*/  ISETP.GE.U32.AND P5, PT, R3, UR7, PT ;  /* 0x0000000703007c0c */ /* 0x000fe2000bfa6070 */
[----:B------:R-:W-:Y:S01]  /*1e50*/  IMAD.X R3, RZ, RZ, UR5, P0 ;  /* 0x00000005ff037e24 */ /* 0x000fe200080e06ff */
[----:B------:R-:W-:Y:S01]  /*1e60*/  ISETP.GE.U32.AND P6, PT, R4, UR7, PT ;  /* 0x0000000704007c0c */ /* 0x000fe2000bfc6070 */
[C---:B------:R-:W-:Y:S01]  /*1e70*/  VIADD R6, R30.reuse, 0x60 ;  /* 0x000000601e067836 */ /* 0x040fe20000000000 */
[----:B------:R-:W-:Y:S01]  /*1e80*/  ISETP.GE.U32.AND P0, PT, R5, UR7, PT ;  /* 0x0000000705007c0c */ /* 0x000fe2000bf06070 */
[----:B------:R-:W-:-:S02]  /*1e90*/  VIADD R5, R30, 0xe0 ;  /* 0x000000e01e057836 */ /* 0x000fc40000000000 */
[----:B------:R-:W-:Y:S01]  /*1ea0*/  VIADD R37, R30, 0x100 ;  /* 0x000001001e257836 */ /* 0x000fe20000000000 */
[----:B------:R-:W-:Y:S01]  /*1eb0*/  ISETP.GE.U32.AND P4, PT, R6, UR7, PT ;  /* 0x0000000706007c0c */ /* 0x000fe2000bf86070 */
[C---:B------:R-:W-:Y:S02]  /*1ec0*/  VIADD R7, R30.reuse, 0x140 ;  /* 0x000001401e077836 */ /* 0x040fe40000000000 */
[C---:B------:R-:W-:Y:S02]  /*1ed0*/  VIADD R36, R30.reuse, 0x120 ;  /* 0x000001201e247836 */ /* 0x040fe40000000000 */
[C---:B------:R-:W-:Y:S02]  /*1ee0*/  VIADD R35, R30.reuse, 0x220 ;  /* 0x000002201e237836 */ /* 0x040fe40000000000 */
[----:B------:R-:W-:Y:S02]  /*1ef0*/  VIADD R34, R30, 0x240 ;  /* 0x000002401e227836 */ /* 0x000fe40000000000 */
[----:B--2---:R-:W-:-:S02]  /*1f00*/  IMAD.MOV.U32 R4, RZ, RZ, R0 ;  /* 0x000000ffff047224 */ /* 0x004fc400078e0000 */
[----:B------:R-:W2:Y:S02]  /*1f10*/  @!P1 LDG.E R0, desc[UR12][R2.64] ;  /* 0x0000000c02009981 */ /* 0x000ea4000c1e1900 */
[--C-:B------:R-:W-:Y:S01]  /*1f20*/  IMAD.MOV.U32 R12, RZ, RZ, R4.reuse ;  /* 0x000000ffff0c7224 */ /* 0x100fe200078e0004 */
[----:B------:R-:W-:Y:S01]  /*1f30*/  ISETP.GE.U32.AND P1, PT, R5, UR7, PT ;  /* 0x0000000705007c0c */ /* 0x000fe2000bf26070 */
[--C-:B------:R-:W-:Y:S02]  /*1f40*/  IMAD.MOV.U32 R8, RZ, RZ, R4.reuse ;  /* 0x000000ffff087224 */ /* 0x100fe400078e0004 */
[C---:B------:R-:W-:Y:S02]  /*1f50*/  VIADD R5, R30.reuse, 0x160 ;  /* 0x000001601e057836 */ /* 0x040fe40000000000 */
[--C-:B------:R-:W-:Y:S01]  /*1f60*/  IMAD.MOV.U32 R6, RZ, RZ, R4.reuse ;  /* 0x000000ffff067224 */ /* 0x100fe200078e0004 */
[----:B------:R-:W3:Y:S01]  /*1f70*/  @!P5 LDG.E R12, desc[UR12][R2.64+0x200] ;  /* 0x0002000c020cd981 */ /* 0x000ee2000c1e1900 */
[--C-:B------:R-:W-:Y:S01]  /*1f80*/  IMAD.MOV.U32 R14, RZ, RZ, R4.reuse ;  /* 0x000000ffff0e7224 */ /* 0x100fe200078e0004 */
[----:B------:R-:W-:Y:S01]  /*1f90*/  ISETP.GE.U32.AND P5, PT, R37, UR7, PT ;  /* 0x0000000725007c0c */ /* 0x000fe2000bfa6070 */
[----:B------:R-:W-:Y:S01]  /*1fa0*/  IMAD.MOV.U32 R16, RZ, RZ, R4 ;  /* 0x000000ffff107224 */ /* 0x000fe200078e0004 */
[----:B------:R-:W4:Y:S01]  /*1fb0*/  @!P3 LDG.E R8, desc[UR12][R2.64+0x100] ;  /* 0x0001000c0208b981 */ /* 0x000f22000c1e1900 */
[----:B------:R-:W-:Y:S01]  /*1fc0*/  ISETP.GE.U32.AND P3, PT, R5, UR7, PT ;  /* 0x0000000705007c0c */ /* 0x000fe2000bf66070 */
[----:B------:R-:W-:-:S02]  /*1fd0*/  VIADD R5, R30, 0x1a0 ;  /* 0x000001a01e057836 */ /* 0x000fc40000000000 */
[----:B------:R-:W4:Y:S01]  /*1fe0*/  @!P2 LDG.E R6, desc[UR12][R2.64+0x80] ;  /* 0x0000800c0206a981 */ /* 0x000f22000c1e1900 */
[----:B------:R-:W-:Y:S01]  /*1ff0*/  ISETP.GE.U32.AND P2, PT, R7, UR7, PT ;  /* 0x0000000707007c0c */ /* 0x000fe2000bf46070 */
[--C-:B------:R-:W-:Y:S02]  /*2000*/  IMAD.MOV.U32 R10, RZ, RZ, R4.reuse ;  /* 0x000000ffff0a7224 */ /* 0x100fe400078e0004 */
[----:B------:R-:W4:Y:S01]  /*2010*/  @!P6 LDG.E R14, desc[UR12][R2.64+0x280] ;  /* 0x0002800c020ee981 */ /* 0x000f22000c1e1900 */
[----:B------:R-:W-:Y:S01]  /*2020*/  ISETP.GE.U32.AND P6, PT, R36, UR7, PT ;  /* 0x0000000724007c0c */ /* 0x000fe2000bfc6070 */
[----:B------:R-:W-:Y:S02]  /*2030*/  IMAD.MOV.U32 R20, RZ, RZ, R4 ;  /* 0x000000ffff147224 */ /* 0x000fe400078e0004 */
[----:B------:R-:W4:Y:S01]  /*2040*/  @!P0 LDG.E R16, desc[UR12][R2.64+0x300] ;  /* 0x0003000c02108981 */ /* 0x000f22000c1e1900 */
[----:B------:R-:W-:Y:S01]  /*2050*/  ISETP.GE.U32.AND P0, PT, R5, UR7, PT ;  /* 0x0000000705007c0c */ /* 0x000fe2000bf06070 */
[----:B------:R-:W-:-:S02]  /*2060*/  VIADD R7, R30, 0x180 ;  /* 0x000001801e077836 */ /* 0x000fc40000000000 */
[C---:B------:R-:W-:Y:S01]  /*2070*/  VIADD R5, R30.reuse, 0x1e0 ;  /* 0x000001e01e057836 */ /* 0x040fe20000000000 */
[----:B------:R-:W4:Y:S01]  /*2080*/  @!P4 LDG.E R10, desc[UR12][R2.64+0x180] ;  /* 0x0001800c020ac981 */ /* 0x000f22000c1e1900 */
[--C-:B------:R-:W-:Y:S01]  /*2090*/  IMAD.MOV.U32 R18, RZ, RZ, R4.reuse ;  /* 0x000000ffff127224 */ /* 0x100fe200078e0004 */
[----:B------:R-:W-:Y:S01]  /*20a0*/  ISETP.GE.U32.AND P4, PT, R7, UR7, PT ;  /* 0x0000000707007c0c */ /* 0x000fe2000bf86070 */
[--C-:B------:R-:W-:Y:S01]  /*20b0*/  IMAD.MOV.U32 R22, RZ, RZ, R4.reuse ;  /* 0x000000ffff167224 */ /* 0x100fe200078e0004 */
[----:B------:R-:W4:Y:S01]  /*20c0*/  @!P5 LDG.E R20, desc[UR12][R2.64+0x400] ;  /* 0x0004000c0214d981 */ /* 0x000f22000c1e1900 */
[--C-:B------:R-:W-:Y:S01]  /*20d0*/  IMAD.MOV.U32 R24, RZ, RZ, R4.reuse ;  /* 0x000000ffff187224 */ /* 0x100fe200078e0004 */
[----:B------:R-:W-:Y:S01]  /*20e0*/  ISETP.GE.U32.AND P5, PT, R5, UR7, PT ;  /* 0x0000000705007c0c */ /* 0x000fe2000bfa6070 */
[----:B------:R-:W-:Y:S01]  /*20f0*/  IMAD.MOV.U32 R26, RZ, RZ, R4 ;  /* 0x000000ffff1a7224 */ /* 0x000fe200078e0004 */
[----:B------:R-:W4:Y:S01]  /*2100*/  @!P1 LDG.E R18, desc[UR12][R2.64+0x380] ;  /* 0x0003800c02129981 */ /* 0x000f22000c1e1900 */
[----:B------:R-:W-:-:S02]  /*2110*/  VIADD R7, R30, 0x1c0 ;  /* 0x000001c01e077836 */ /* 0x000fc40000000000 */
[----:B------:R-:W-:Y:S01]  /*2120*/  VIADD R5, R30, 0x200 ;  /* 0x000002001e057836 */ /* 0x000fe20000000000 */
[----:B------:R-:W4:Y:S02]  /*2130*/  @!P6 LDG.E R22, desc[UR12][R2.64+0x480] ;  /* 0x0004800c0216e981 */ /* 0x000f24000c1e1900 */
[----:B------:R-:W-:Y:S02]  /*2140*/  ISETP.GE.U32.AND P1, PT, R7, UR7, PT ;  /* 0x0000000707007c0c */ /* 0x000fe4000bf26070 */
[----:B------:R-:W4:Y:S01]  /*2150*/  @!P2 LDG.E R24, desc[UR12][R2.64+0x500] ;  /* 0x0005000c0218a981 */ /* 0x000f22000c1e1900 */
[----:B------:R-:W-:Y:S02]  /*2160*/  ISETP.GE.U32.AND P6, PT, R5, UR7, PT ;  /* 0x0000000705007c0c */ /* 0x000fe4000bfc6070 */
[----:B------:R-:W-:Y:S01]  /*2170*/  ISETP.GE.U32.AND P2, PT, R35, UR7, PT ;  /* 0x0000000723007c0c */ /* 0x000fe2000bf46070 */
[----:B------:R-:W4:Y:S01]  /*2180*/  @!P3 LDG.E R26, desc[UR12][R2.64+0x580] ;  /* 0x0005800c021ab981 */ /* 0x000f22000c1e1900 */
[----:B------:R-:W-:Y:S01]  /*2190*/  ISETP.GE.U32.AND P3, PT, R34, UR7, PT ;  /* 0x0000000722007c0c */ /* 0x000fe2000bf66070 */
[----:B------:R-:W-:-:S02]  /*21a0*/  IMAD.MOV.U32 R28, RZ, RZ, R4 ;  /* 0x000000ffff1c7224 */ /* 0x000fc400078e0004 */
[--C-:B------:R-:W-:Y:S02]  /*21b0*/  IMAD.MOV.U32 R40, RZ, RZ, R4.reuse ;  /* 0x000000ffff287224 */ /* 0x100fe400078e0004 */
[--C-:B------:R-:W-:Y:S02]  /*21c0*/  IMAD.MOV.U32 R42, RZ, RZ, R4.reuse ;  /* 0x000000ffff2a7224 */ /* 0x100fe400078e0004 */
[--C-:B------:R-:W-:Y:S01]  /*21d0*/  IMAD.MOV.U32 R44, RZ, RZ, R4.reuse ;  /* 0x000000ffff2c7224 */ /* 0x100fe200078e0004 */
[----:B------:R-:W4:Y:S01]  /*21e0*/  @!P4 LDG.E R28, desc[UR12][R2.64+0x600] ;  /* 0x0006000c021cc981 */ /* 0x000f22000c1e1900 */
[--C-:B------:R-:W-:Y:S02]  /*21f0*/  IMAD.MOV.U32 R5, RZ, RZ, R4.reuse ;  /* 0x000000ffff057224 */ /* 0x100fe400078e0004 */
[----:B------:R-:W-:Y:S01]  /*2200*/  IMAD.MOV.U32 R7, RZ, RZ, R4 ;  /* 0x000000ffff077224 */ /* 0x000fe200078e0004 */
[----:B------:R-:W4:Y:S04]  /*2210*/  @!P0 LDG.E R40, desc[UR12][R2.64+0x680] ;  /* 0x0006800c02288981 */ /* 0x000f28000c1e1900 */
[----:B------:R-:W4:Y:S04]  /*2220*/  @!P1 LDG.E R42, desc[UR12][R2.64+0x700] ;  /* 0x0007000c022a9981 */ /* 0x000f28000c1e1900 */
[----:B------:R-:W4:Y:S04]  /*2230*/  @!P5 LDG.E R44, desc[UR12][R2.64+0x780] ;  /* 0x0007800c022cd981 */ /* 0x000f28000c1e1900 */
[----:B------:R-:W4:Y:S04]  /*2240*/  @!P6 LDG.E R5, desc[UR12][R2.64+0x800] ;  /* 0x0008000c0205e981 */ /* 0x000f28000c1e1900 */
[----:B------:R-:W4:Y:S04]  /*2250*/  @!P2 LDG.E R7, desc[UR12][R2.64+0x880] ;  /* 0x0008800c0207a981 */ /* 0x000f28000c1e1900 */
[----:B------:R-:W4:Y:S01]  /*2260*/  @!P3 LDG.E R4, desc[UR12][R2.64+0x900] ;  /* 0x0009000c0204b981 */ /* 0x000f22000c1e1900 */
[----:B------:R-:W0:Y:S01]  /*2270*/  S2R R38, SR_LANEID ;  /* 0x0000000000267919 */ /* 0x000e220000000000 */
[----:B------:R-:W1:Y:S01]  /*2280*/  S2UR UR5, SR_CgaCtaId ;  /* 0x00000000000579c3 */ /* 0x000e620000008800 */
[----:B------:R-:W-:Y:S01]  /*2290*/  SHF.R.U32.HI R41, RZ, 0x5, R31 ;  /* 0x00000005ff297819 */ /* 0x000fe2000001161f */
[----:B------:R-:W-:-:S02]  /*22a0*/  UMOV UR4, 0x400 ;  /* 0x0000040000047882 */ /* 0x000fc40000000000 */
[----:B-1----:R-:W-:Y:S02]  /*22b0*/  ULEA UR4, UR5, UR4, 0x18 ;  /* 0x0000000405047291 */ /* 0x002fe4000f8ec0ff */
[----:B0-----:R-:W-:-:S05]  /*22c0*/  IMAD R29, R41, 0x260, R38 ;  /* 0x00000260291d7824 */ /* 0x001fca00078e0226 */
[----:B------:R-:W-:Y:S01]  /*22d0*/  LEA R29, R29, UR4, 0x2 ;  /* 0x000000041d1d7c11 */ /* 0x000fe2000f8e10ff */
[----:B------:R-:W-:-:S04]  /*22e0*/  UISETP.NE.AND UP0, UPT, UR6, URZ, UPT ;  /* 0x000000ff0600728c */ /* 0x000fc8000bf05270 */
[----:B--2---:R-:W-:Y:S04]  /*22f0*/  STS [R29], R0 ;  /* 0x000000001d007388 */ /* 0x004fe80000000800 */
[----:B---3--:R-:W-:Y:S04]  /*2300*/  STS [R29+0x200], R12 ;  /* 0x0002000c1d007388 */ /* 0x008fe80000000800 */
[----:B----4-:R0:W-:Y:S04]  /*2310*/  STS [R29+0x100], R8 ;  /* 0x000100081d007388 */ /* 0x0101e80000000800 */
[----:B------:R1:W-:Y:S01]  /*2320*/  STS [R29+0x80], R6 ;  /* 0x000080061d007388 */ /* 0x0003e20000000800 */
[----:B0-----:R-:W-:-:S03]  /*2330*/  IMAD R8, R38, 0x48, R29 ;  /* 0x0000004826087824 */ /* 0x001fc600078e021d */
        /* <DEDUP_REMOVED lines=16> */
[----:B------:R1:W0:Y:S04]  /*2440*/  LDS R32, [R8] ;  /* 0x0000000008207984 */ /* 0x0002280000000800 */
        /* <DEDUP_REMOVED lines=19> */
[----:B--234-:R-:W-:Y:S05]  /*2580*/  BRA.U UP0, `(.L_x_241) ;  /* 0x0000000500047547 */ /* 0x01cfea000b800000 */
[----:B01----:R-:W-:Y:S02]  /*2590*/  IADD3 R8, PT, PT, R28, R33, R32 ;  /* 0x000000211c087210 */ /* 0x003fe40007ffe020 */
[----:B------:R-:W-:Y:S02]  /*25a0*/  ISETP.NE.AND P1, PT, R38, 0x1f, PT ;  /* 0x0000001f2600780c */ /* 0x000fe40003f25270 */
[----:B------:R-:W-:Y:S02]  /*25b0*/  IADD3 R8, PT, PT, R26, R27, R8 ;  /* 0x0000001b1a087210 */ /* 0x000fe40007ffe008 */
[----:B------:R-:W-:Y:S02]  /*25c0*/  ISETP.NE.AND P2, PT, R41, 0xc, PT ;  /* 0x0000000c2900780c */ /* 0x000fe40003f45270 */
        /* <DEDUP_REMOVED lines=47> */
[----:B------:R-:W-:-:S04]  /*28c0*/  ISETP.NE.AND P0, PT, R41, 0x8, PT ;  /* 0x000000082900780c */ /* 0x000fc80003f05270 */
[----:B------:R-:W-:Y:S02]  /*28d0*/  SEL R8, R15, R8, !P0 ;  /* 0x000000080f087207 */ /* 0x000fe40004000000 */
[C---:B------:R-:W-:Y:S02]  /*28e0*/  ISETP.NE.AND P0, PT, R41.reuse, 0xa, PT ;  /* 0x0000000a2900780c */ /* 0x040fe40003f05270 */
[----:B------:R-:W-:Y:S02]  /*28f0*/  SEL R8, R16, R8, !P1 ;  /* 0x0000000810087207 */ /* 0x000fe40004800000 */
[----:B------:R-:W-:Y:S02]  /*2900*/  ISETP.NE.AND P1, PT, R41, 0xb, PT ;  /* 0x0000000b2900780c */ /* 0x000fe40003f25270 */
[----:B------:R-:W-:Y:S02]  /*2910*/  SEL R8, R17, R8, !P0 ;  /* 0x0000000811087207 */ /* 0x000fe40004000000 */
[----:B------:R-:W-:-:S02]  /*2920*/  ISETP.GE.U32.AND P0, PT, R31, 0x20, PT ;  /* 0x000000201f00780c */ /* 0x000fc40003f06070 */
[----:B------:R-:W-:Y:S01]  /*2930*/  SEL R8, R18, R8, !P1 ;  /* 0x0000000812087207 */ /* 0x000fe20004800000 */
[----:B------:R-:W-:Y:S01]  /*2940*/  @!P2 IMAD.IADD R8, R19, 0x1, R18 ;  /* 0x000000011308a824 */ /* 0x000fe200078e0212 */
[----:B------:R-:W-:-:S04]  /*2950*/  ISETP.NE.AND P1, PT, R38, RZ, PT ;  /* 0x000000ff2600720c */ /* 0x000fc80003f25270 */
[----:B------:R-:W-:Y:S02]  /*2960*/  SEL R40, R40, RZ, P1 ;  /* 0x000000ff28287207 */ /* 0x000fe40000800000 */
[----:B------:R-:W-:-:S04]  /*2970*/  SEL R8, R8, RZ, P0 ;  /* 0x000000ff08087207 */ /* 0x000fc80000000000 */
[----:B-----5:R-:W-:Y:S01]  /*2980*/  IADD3 R39, PT, PT, R8, R40, R39 ;  /* 0x0000002808277210 */ /* 0x020fe20007ffe027 */
[----:B------:R-:W-:Y:S06]  /*2990*/  BRA `(.L_x_242) ;  /* 0x0000000c00547947 */ /* 0x000fec0003800000 */
.L_x_241:
[----:B01----:R-:W-:Y:S02]  /*29a0*/  IADD3 R8, PT, PT, R28, R33, R32 ;  /* 0x000000211c087210 */ /* 0x003fe40007ffe020 */
[----:B------:R-:W-:Y:S02]  /*29b0*/  ISETP.NE.AND P1, PT, R38, 0x1f, PT ;  /* 0x0000001f2600780c */ /* 0x000fe40003f25270 */
        /* <DEDUP_REMOVED lines=9> */
[----:B-----5:R-:W-:-:S05]  /*2a50*/  IADD3 R39, PT, PT, R9, R0, R8 ;  /* 0x0000000009277210 */ /* 0x020fca0007ffe008 */
        /* <DEDUP_REMOVED lines=28> */
[----:B------:R-:W-:Y:S01]  /*2c20*/  IMAD.IADD R14, R14, 0x1, R13 ;  /* 0x000000010e0e7824 */ /* 0x000fe200078e020d */
[----:B------:R-:W0:Y:S02]  /*2c30*/  LDS R11, [UR4+0x40] ;  /* 0x00004004ff0b7984 */ /* 0x000e240008000800 */
        /* <DEDUP_REMOVED lines=14> */
[----:B------:R-:W-:-:S04]  /*2d20*/  ISETP.NE.AND P0, PT, R41, 0xa, PT ;  /* 0x0000000a2900780c */ /* 0x000fc80003f05270 */
[----:B------:R-:W-:Y:S01]  /*2d30*/  SEL R8, R17, R8, !P0 ;  /* 0x0000000811087207 */ /* 0x000fe20004000000 */
[----:B------:R-:W-:Y:S01]  /*2d40*/  IMAD.IADD R17, R40, 0x1, -R39 ;  /* 0x0000000128117824 */ /* 0x000fe200078e0a27 */
[----:B------:R-:W-:-:S04]  /*2d50*/  ISETP.NE.AND P0, PT, R41, 0xb, PT ;  /* 0x0000000b2900780c */ /* 0x000fc80003f05270 */
[----:B------:R-:W-:Y:S02]  /*2d60*/  SEL R8, R18, R8, !P0 ;  /* 0x0000000812087207 */ /* 0x000fe40004000000 */
[----:B------:R-:W-:Y:S01]  /*2d70*/  ISETP.GT.U32.AND P0, PT, R31, 0x1f, PT ;  /* 0x0000001f1f00780c */ /* 0x000fe20003f04070 */
[----:B0-----:R-:W-:Y:S01]  /*2d80*/  IMAD.IADD R11, R19, 0x1, R11 ;  /* 0x00000001130b7824 */ /* 0x001fe200078e020b */
        /* <DEDUP_REMOVED lines=22> */
.L_x_288:
[----:B------:R-:W-:Y:S05]  /*2ef0*/  @!P0 BRA `(.L_x_245) ;  /* 0x0000000000248947 */ /* 0x000fea0003800000 */
[----:B------:R-:W-:-:S07]  /*2f00*/  IMAD.MOV.U32 R14, RZ, RZ, 0x1de ;  /* 0x000001deff0e7424 */ /* 0x000fce00078e00ff */
.L_x_247:
[----:B------:R-:W-:Y:S05]  /*2f10*/  NANOSLEEP R14 ;  /* 0x0000000e0000735d */ /* 0x000fea0003800000 */
[----:B------:R-:W2:Y:S01]  /*2f20*/  LD.E.64.STRONG.GPU R8, desc[UR12][R12.64+0x100] ;  /* 0x0001000c0c087980 */ /* 0x000ea2000c10fb00 */
[----:B------:R-:W-:Y:S01]  /*2f30*/  UMOV UR5, 0xffffffff ;  /* 0xffffffff00057882 */ /* 0x000fe20000000000 */
[----:B------:R-:W-:Y:S02]  /*2f40*/  SHF.R.U32.HI R14, RZ, 0x1, R14 ;  /* 0x00000001ff0e7819 */ /* 0x000fe4000001160e */
[----:B--2---:R-:W-:Y:S01]  /*2f50*/  ISETP.NE.AND P0, PT, R8, 0x63, PT ;  /* 0x000000630800780c */ /* 0x004fe20003f05270 */
[----:B------:R-:W-:-:S12]  /*2f60*/  BRA.DIV UR5, `(.L_x_246) ;  /* 0x0000001a05607947 */ /* 0x000fd8000b800000 */
[----:B------:R-:W-:-:S13]  /*2f70*/  VOTE.ANY P0, !P0 ;  /* 0x0000000000ff7806 */ /* 0x000fda0004000100 */
.L_x_291:
[----:B------:R-:W-:Y:S05]  /*2f80*/  @P0 BRA `(.L_x_247) ;  /* 0xfffffffc00e00947 */ /* 0x000fea000383ffff */
.L_x_245:
[----:B------:R-:W-:Y:S01]  /*2f90*/  UMOV UR5, 0xffffffff ;  /* 0xffffffff00057882 */ /* 0x000fe20000000000 */
[----:B------:R-:W-:Y:S02]  /*2fa0*/  ISETP.NE.AND P2, PT, R8, 0x65, PT ;  /* 0x000000650800780c */ /* 0x000fe40003f45270 */
[----:B------:R-:W-:Y:S11]  /*2fb0*/  BRA.DIV UR5, `(.L_x_248) ;  /* 0x0000001a056c7947 */ /* 0x000ff6000b800000 */
[----:B------:R-:W0:Y:S01]  /*2fc0*/  S2R R19, SR_GEMASK ;  /* 0x0000000000137919 */ /* 0x000e220000003c00 */
[----:B------:R-:W-:-:S04]  /*2fd0*/  VOTE.ANY R10, PT, !P2 ;  /* 0x00000000000a7806 */ /* 0x000fc800050e0100 */
[----:B0-----:R-:W-:-:S05]  /*2fe0*/  LOP3.LUT R10, R10, 0x80000000, R19, 0xec, !PT ;  /* 0x800000000a0a7812 */ /* 0x001fca00078eec13 */
[----:B------:R-:W-:-:S05]  /*2ff0*/  VIADD R13, R10, 0xffffffff ;  /* 0xffffffff0a0d7836 */ /* 0x000fca0000000000 */
[----:B------:R-:W-:Y:S01]  /*3000*/  LOP3.LUT R13, R10, R13, RZ, 0xc, !PT ;  /* 0x0000000d0a0d7212 */ /* 0x000fe200078e0cff */
[----:B------:R-:W-:-:S03]  /*3010*/  VIADD R10, R38, 0x2 ;  /* 0x00000002260a7836 */ /* 0x000fc60000000000 */
[----:B------:R-:W0:Y:S02]  /*3020*/  POPC R15, R13 ;  /* 0x0000000d000f7309 */ /* 0x000e240000000000 */
[----:B0-----:R-:W0:Y:S01]  /*3030*/  SHFL.DOWN PT, R16, R9, 0x1, R15 ;  /* 0x0820000009107989 */ /* 0x001e2200000e000f */
[----:B------:R-:W-:-:S04]  /*3040*/  ISETP.GE.AND P0, PT, R38, R15, PT ;  /* 0x0000000f2600720c */ /* 0x000fc80003f06270 */
[----:B0-----:R-:W-:Y:S02]  /*3050*/  SEL R16, R16, RZ, !P0 ;  /* 0x000000ff10107207 */ /* 0x001fe40004000000 */
[----:B------:R-:W-:Y:S01]  /*3060*/  ISETP.GT.AND P0, PT, R10, R15, PT ;  /* 0x0000000f0a00720c */ /* 0x000fe20003f04270 */
[----:B------:R-:W-:Y:S02]  /*3070*/  VIADD R10, R38, 0x4 ;  /* 0x00000004260a7836 */ /* 0x000fe40000000000 */
[----:B------:R-:W-:-:S05]  /*3080*/  IMAD.IADD R12, R16, 0x1, R9 ;  /* 0x00000001100c7824 */ /* 0x000fca00078e0209 */
[----:B------:R-:W0:Y:S02]  /*3090*/  SHFL.DOWN PT, R16, R12, 0x2, R15 ;  /* 0x084000000c107989 */ /* 0x000e2400000e000f */
[----:B0-----:R-:W-:Y:S02]  /*30a0*/  SEL R39, R16, RZ, !P0 ;  /* 0x000000ff10277207 */ /* 0x001fe40004000000 */
[----:B------:R-:W-:Y:S01]  /*30b0*/  ISETP.GT.AND P0, PT, R10, R15, PT ;  /* 0x0000000f0a00720c */ /* 0x000fe20003f04270 */
[----:B------:R-:W-:Y:S02]  /*30c0*/  VIADD R10, R38, 0x8 ;  /* 0x00000008260a7836 */ /* 0x000fe40000000000 */
[----:B------:R-:W-:Y:S02]  /*30d0*/  IMAD.IADD R40, R12, 0x1, R39 ;  /* 0x000000010c287824 */ /* 0x000fe400078e0227 */
[----:B------:R-:W0:Y:S03]  /*30e0*/  LDC.64 R12, c[0x0][0x390] ;  /* 0x0000e400ff0c7b82 */ /* 0x000e260000000a00 */
[----:B------:R-:W1:Y:S02]  /*30f0*/  SHFL.DOWN PT, R16, R40, 0x4, R15 ;  /* 0x0880000028107989 */ /* 0x000e6400000e000f */
[----:B-1----:R-:W-:-:S02]  /*3100*/  SEL R9, R16, RZ, !P0 ;  /* 0x000000ff10097207 */ /* 0x002fc40004000000 */
[----:B------:R-:W-:-:S03]  /*3110*/  ISETP.GT.AND P0, PT, R10, R15, PT ;  /* 0x0000000f0a00720c */ /* 0x000fc60003f04270 */
[----:B------:R-:W-:Y:S01]  /*3120*/  IMAD.IADD R9, R40, 0x1, R9 ;  /* 0x0000000128097824 */ /* 0x000fe200078e0209 */
[----:B0-----:R-:W-:-:S04]  /*3130*/  IADD3 R40, P3, PT, R12, 0x100, RZ ;  /* 0x000001000c287810 */ /* 0x001fc80007f7e0ff */
[----:B------:R-:W0:Y:S01]  /*3140*/  SHFL.DOWN PT, R16, R9, 0x8, R15 ;  /* 0x0900000009107989 */ /* 0x000e2200000e000f */
[----:B------:R-:W-:Y:S01]  /*3150*/  IMAD.X R41, RZ, RZ, R13, P3 ;  /* 0x000000ffff297224 */ /* 0x000fe200018e060d */
[----:B0-----:R-:W-:Y:S02]  /*3160*/  SEL R16, R16, RZ, !P0 ;  /* 0x000000ff10107207 */ /* 0x001fe40004000000 */
[----:B------:R-:W-:Y:S01]  /*3170*/  ISETP.NE.AND P0, PT, R8, 0x65, PT ;  /* 0x000000650800780c */ /* 0x000fe20003f05270 */
[----:B------:R-:W-:Y:S02]  /*3180*/  VIADD R8, R38, 0x10 ;  /* 0x0000001026087836 */ /* 0x000fe40000000000 */
[----:B------:R-:W-:-:S03]  /*3190*/  IMAD.IADD R44, R9, 0x1, R16 ;  /* 0x00000001092c7824 */ /* 0x000fc600078e0210 */
[----:B------:R-:W-:Y:S02]  /*31a0*/  ISETP.GT.AND P2, PT, R8, R15, PT ;  /* 0x0000000f0800720c */ /* 0x000fe40003f44270 */
[----:B------:R-:W0:Y:S05]  /*31b0*/  SHFL.DOWN PT, R16, R44, 0x10, R15 ;  /* 0x0a0000002c107989 */ /* 0x000e2a00000e000f */
[----:B------:R-:W-:Y:S02]  /*31c0*/  VOTE.ALL P0, P0 ;  /* 0x0000000000ff7806 */ /* 0x000fe40000000000 */
[----:B0-----:R-:W-:-:S05]  /*31d0*/  SEL R9, R16, RZ, !P2 ;  /* 0x000000ff10097207 */ /* 0x001fca0005000000 */
[----:B------:R-:W-:-:S07]  /*31e0*/  IMAD.IADD R12, R44, 0x1, R9 ;  /* 0x000000012c0c7824 */ /* 0x000fce00078e0209 */
.L_x_300:
[----:B------:R-:W-:Y:S05]  /*31f0*/  @!P0 BRA `(.L_x_249) ;  /* 0x0000000000dc8947 */ /* 0x000fea0003800000 */
[----:B------:R-:W-:-:S07]  /*3200*/  IMAD.MOV.U32 R39, RZ, RZ, 0x1de ;  /* 0x000001deff277424 */ /* 0x000fce00078e00ff */
.L_x_255:
        /* <DEDUP_REMOVED lines=8> */
.L_x_303:
[----:B------:R-:W-:Y:S05]  /*3290*/  @!P0 BRA `(.L_x_251) ;  /* 0x0000000000248947 */ /* 0x000fea0003800000 */
[----:B------:R-:W-:-:S07]  /*32a0*/  IMAD.MOV.U32 R13, RZ, RZ, R39 ;  /* 0x000000ffff0d7224 */ /* 0x000fce00078e0027 */
.L_x_253:
[----:B------:R-:W-:Y:S05]  /*32b0*/  NANOSLEEP R13 ;  /* 0x0000000d0000735d */ /* 0x000fea0003800000 */
[----:B------:R-:W2:Y:S01]  /*32c0*/  LD.E.64.STRONG.GPU R8, desc[UR12][R14.64+-0x100] ;  /* 0xffff000c0e087980 */ /* 0x000ea2000c10fb00 */
[----:B------:R-:W-:Y:S01]  /*32d0*/  UMOV UR5, 0xffffffff ;  /* 0xffffffff00057882 */ /* 0x000fe20000000000 */
[----:B------:R-:W-:Y:S02]  /*32e0*/  SHF.R.U32.HI R13, RZ, 0x1, R13 ;  /* 0x00000001ff0d7819 */ /* 0x000fe4000001160d */
[----:B--2---:R-:W-:Y:S01]  /*32f0*/  ISETP.NE.AND P0, PT, R8, 0x63, PT ;  /* 0x000000630800780c */ /* 0x004fe20003f05270 */
[----:B------:R-:W-:-:S12]  /*3300*/  BRA.DIV UR5, `(.L_x_252) ;  /* 0x0000001a05bc7947 */ /* 0x000fd8000b800000 */
[----:B------:R-:W-:-:S13]  /*3310*/  VOTE.ANY P0, !P0 ;  /* 0x0000000000ff7806 */ /* 0x000fda0004000100 */
.L_x_306:
[----:B------:R-:W-:Y:S05]  /*3320*/  @P0 BRA `(.L_x_253) ;  /* 0xfffffffc00e00947 */ /* 0x000fea000383ffff */
.L_x_251:
[----:B------:R-:W-:Y:S01]  /*3330*/  UMOV UR5, 0xffffffff ;  /* 0xffffffff00057882 */ /* 0x000fe20000000000 */
[----:B------:R-:W-:Y:S02]  /*3340*/  ISETP.NE.AND P0, PT, R8, 0x65, PT ;  /* 0x000000650800780c */ /* 0x000fe40003f05270 */
[----:B------:R-:W-:Y:S11]  /*3350*/  BRA.DIV UR5, `(.L_x_254) ;  /* 0x0000001a05c87947 */ /* 0x000ff6000b800000 */
[----:B------:R-:W-:Y:S01]  /*3360*/  VOTE.ANY R10, PT, !P0 ;  /* 0x00000000000a7806 */ /* 0x000fe200040e0100 */
[----:B------:R-:W-:-:S03]  /*3370*/  VIADD R18, R18, 0xffffffe0 ;  /* 0xffffffe012127836 */ /* 0x000fc60000000000 */
[----:B------:R-:W-:-:S05]  /*3380*/  LOP3.LUT R10, R10, 0x80000000, R19, 0xec, !PT ;  /* 0x800000000a0a7812 */ /* 0x000fca00078eec13 */
        /* <DEDUP_REMOVED lines=14> */
[----:B------:R-:W-:-:S05]  /*3470*/  IMAD.IADD R45, R44, 0x1, R45 ;  /* 0x000000012c2d7824 */ /* 0x000fca00078e022d */
[----:B------:R-:W0:Y:S02]  /*3480*/  SHFL.DOWN PT, R16, R45, 0x4, R15 ;  /* 0x088000002d107989 */ /* 0x000e2400000e000f */
[----:B0-----:R-:W-:Y:S02]  /*3490*/  SEL R16, R16, RZ, !P0 ;  /* 0x000000ff10107207 */ /* 0x001fe40004000000 */
[----:B------:R-:W-:-:S03]  /*34a0*/  ISETP.GT.AND P0, PT, R10, R15, PT ;  /* 0x0000000f0a00720c */ /* 0x000fc60003f04270 */
[----:B------:R-:W-:-:S05]  /*34b0*/  IMAD.IADD R9, R45, 0x1, R16 ;  /* 0x000000012d097824 */ /* 0x000fca00078e0210 */
[----:B------:R-:W0:Y:S02]  /*34c0*/  SHFL.DOWN PT, R16, R9, 0x8, R15 ;  /* 0x0900000009107989 */ /* 0x000e2400000e000f */
[----:B0-----:R-:W-:Y:S02]  /*34d0*/  SEL R16, R16, RZ, !P0 ;  /* 0x000000ff10107207 */ /* 0x001fe40004000000 */
[----:B------:R-:W-:Y:S01]  /*34e0*/  ISETP.NE.AND P0, PT, R8, 0x65, PT ;  /* 0x000000650800780c */ /* 0x000fe20003f05270 */
[----:B------:R-:W-:Y:S02]  /*34f0*/  VIADD R8, R38, 0x10 ;  /* 0x0000001026087836 */ /* 0x000fe40000000000 */
[----:B------:R-:W-:-:S03]  /*3500*/  IMAD.IADD R44, R9, 0x1, R16 ;  /* 0x00000001092c7824 */ /* 0x000fc600078e0210 */
[----:B------:R-:W-:Y:S02]  /*3510*/  ISETP.GT.AND P2, PT, R8, R15, PT ;  /* 0x0000000f0800720c */ /* 0x000fe40003f44270 */
[----:B------:R-:W0:Y:S05]  /*3520*/  SHFL.DOWN PT, R16, R44, 0x10, R15 ;  /* 0x0a0000002c107989 */ /* 0x000e2a00000e000f */
[----:B------:R-:W-:Y:S02]  /*3530*/  VOTE.ALL P0, P0 ;  /* 0x0000000000ff7806 */ /* 0x000fe40000000000 */
[----:B0-----:R-:W-:-:S04]  /*3540*/  SEL R13, R16, RZ, !P2 ;  /* 0x000000ff100d7207 */ /* 0x001fc80005000000 */
[----:B------:R-:W-:-:S07]  /*3550*/  IADD3 R12, PT, PT, R44, R13, R12 ;  /* 0x0000000d2c0c7210 */ /* 0x000fce0007ffe00c */
.L_x_315:
[----:B------:R-:W-:Y:S05]  /*3560*/  @P0 BRA `(.L_x_255) ;  /* 0xfffffffc00280947 */ /* 0x000fea000383ffff */
.L_x_249:
[----:B------:R-:W-:Y:S01]  /*3570*/  ISETP.NE.AND P0, PT, R38, RZ, PT ;  /* 0x000000ff2600720c */ /* 0x000fe20003f05270 */
[----:B------:R-:W0:Y:S01]  /*3580*/  @!P1 S2R R9, SR_CgaCtaId ;  /* 0x0000000000099919 */ /* 0x000e220000008800 */
[----:B------:R-:W-:Y:S01]  /*3590*/  @!P1 MOV R8, 0x400 ;  /* 0x0000040000089802 */ /* 0x000fe20000000f00 */
[----:B------:R-:W-:Y:S02]  /*35a0*/  @!P1 IMAD.IADD R11, R11, 0x1, R12 ;  /* 0x000000010b0b9824 */ /* 0x000fe400078e020c */
[----:B------:R-:W-:-:S05]  /*35b0*/  @!P1 IMAD.MOV.U32 R10, RZ, RZ, 0x65 ;  /* 0x00000065ff0a9424 */ /* 0x000fca00078e00ff */
[----:B------:R1:W-:Y:S03]  /*35c0*/  @!P1 ST.E.64.STRONG.GPU desc[UR12][R42.64+0x100], R10 ;  /* 0x0001000a2a009985 */ /* 0x0003e6000c10fb0c */
[----:B------:R-:W-:Y:S01]  /*35d0*/  @!P0 MOV R13, 0x400 ;  /* 0x00000400000d8802 */ /* 0x000fe20000000f00 */
[----:B------:R-:W2:Y:S01]  /*35e0*/  @!P0 S2R R14, SR_CgaCtaId ;  /* 0x00000000000e8919 */ /* 0x000ea20000008800 */
[----:B0-----:R-:W-:Y:S01]  /*35f0*/  @!P1 LEA R9, R9, R8, 0x18 ;  /* 0x0000000809099211 */ /* 0x001fe200078ec0ff */
[----:B------:R-:W-:Y:S02]  /*3600*/  IMAD.MOV.U32 R8, RZ, RZ, R17 ;  /* 0x000000ffff087224 */ /* 0x000fe400078e0011 */
[----:B------:R-:W-:Y:S02]  /*3610*/  @!P0 IMAD.MOV.U32 R8, RZ, RZ, R12 ;  /* 0x000000ffff088224 */ /* 0x000fe400078e000c */
[----:B------:R1:W-:Y:S04]  /*3620*/  @!P1 STS [R9+0x8], R11 ;  /* 0x0000080b09009388 */ /* 0x0003e80000000800 */
[----:B------:R1:W-:Y:S01]  /*3630*/  @!P1 STS [R9+0x4], R12 ;  /* 0x0000040c09009388 */ /* 0x0003e20000000800 */
[----:B--2---:R-:W-:-:S05]  /*3640*/  @!P0 LEA R13, R14, R13, 0x18 ;  /* 0x0000000d0e0d8211 */ /* 0x004fca00078ec0ff */
[----:B------:R1:W-:Y:S02]  /*3650*/  @!P0 STS [R13+0x54], R12 ;  /* 0x0000540c0d008388 */ /* 0x0003e40000000800 */
.L_x_243:
        /* <DEDUP_REMOVED lines=9> */
.L_x_242:
[----:B------:R-:W-:Y:S01]  /*36f0*/  IMAD.IADD R32, R32, 0x1, R39 ;  /* 0x0000000120207824 */ /* 0x000fe200078e0227 */
[----:B------:R-:W0:Y:S01]  /*3700*/  S2R R8, SR_LANEID ;  /* 0x0000000000087919 */ /* 0x000e220000000000 */
[----:B------:R-:W-:Y:S02]  /*3710*/  BAR.SYNC.DEFER_BLOCKING 0x0 ;  /* 0x0000000000007b1d */ /* 0x000fe40000010000 */
[----:B------:R-:W-:Y:S01]  /*3720*/  IMAD.IADD R33, R33, 0x1, R32 ;  /* 0x0000000121217824 */ /* 0x000fe200078e0220 */
[----:B------:R-:W-:Y:S01]  /*3730*/  ISETP.NE.AND P0, PT, R31, RZ, PT ;  /* 0x000000ff1f00720c */ /* 0x000fe20003f05270 */
[----:B------:R-:W-:Y:S02]  /*3740*/  IMAD.U32 R12, RZ, RZ, UR7 ;  /* 0x00000007ff0c7e24 */ /* 0x000fe4000f8e00ff */
[----:B------:R-:W-:Y:S01]  /*3750*/  IMAD.IADD R28, R28, 0x1, R33 ;  /* 0x000000011c1c7824 */ /* 0x000fe200078e0221 */
[----:B------:R-:W1:Y:S03]  /*3760*/  LDCU.64 UR8, c[0x0][0x388] ;  /* 0x00007100ff0877ac */ /* 0x000e660008000a00 */
[----:B------:R-:W-:-:S04]  /*3770*/  IMAD.IADD R27, R27, 0x1, R28 ;  /* 0x000000011b1b7824 */ /* 0x000fc800078e021c */
[----:B------:R-:W-:-:S04]  /*3780*/  IMAD.IADD R26, R26, 0x1, R27 ;  /* 0x000000011a1a7824 */ /* 0x000fc800078e021b */
[----:B------:R-:W-:-:S04]  /*3790*/  IMAD.IADD R25, R25, 0x1, R26 ;  /* 0x0000000119197824 */ /* 0x000fc800078e021a */
[----:B------:R-:W-:-:S04]  /*37a0*/  IMAD.IADD R24, R24, 0x1, R25 ;  /* 0x0000000118187824 */ /* 0x000fc800078e0219 */
[----:B------:R-:W-:Y:S02]  /*37b0*/  IMAD.IADD R23, R23, 0x1, R24 ;  /* 0x0000000117177824 */ /* 0x000fe400078e0218 */
[----:B0-----:R-:W-:Y:S02]  /*37c0*/  IMAD R8, R8, 0x48, R29 ;  /* 0x0000004808087824 */ /* 0x001fe400078e021d */
[----:B------:R-:W-:-:S03]  /*37d0*/  IMAD.IADD R22, R22, 0x1, R23 ;  /* 0x0000000116167824 */ /* 0x000fc600078e0217 */
[----:B------:R-:W-:Y:S01]  /*37e0*/  STS [R8], R39 ;  /* 0x0000002708007388 */ /* 0x000fe20000000800 */
[----:B------:R-:W-:-:S03]  /*37f0*/  IMAD.IADD R21, R21, 0x1, R22 ;  /* 0x0000000115157824 */ /* 0x000fc600078e0216 */
[----:B------:R-:W-:Y:S01]  /*3800*/  STS [R8+0x4], R32 ;  /* 0x0000042008007388 */ /* 0x000fe20000000800 */
        /* <DEDUP_REMOVED lines=24> */
[----:B------:R0:W-:Y:S01]  /*3990*/  STS [R8+0x48], R0 ;  /* 0x0000480008007388 */ /* 0x0001e20000000800 */
[----:B------:R-:W-:-:S03]  /*39a0*/  NOP ;  /* 0x0000000000007918 */ /* 0x000fc60000000000 */
[----:B------:R-:W-:Y:S04]  /*39b0*/  LDS R39, [R29] ;  /* 0x000000001d277984 */ /* 0x000fe80000000800 */
        /* <DEDUP_REMOVED lines=18> */
[----:B------:R2:W-:Y:S01]  /*3ae0*/  @!P0 STS [UR4+0x7b80], R12 ;  /* 0x007b800cff008988 */ /* 0x0005e20008000804 */
[----:B------:R-:W-:Y:S01]  /*3af0*/  BAR.SYNC.DEFER_BLOCKING 0x0 ;  /* 0x0000000000007b1d */ /* 0x000fe20000010000 */
[----:B0-----:R-:W-:-:S05]  /*3b00*/  IADD3 R0, P0, PT, R30, UR10, RZ ;  /* 0x0000000a1e007c10 */ /* 0x001fca000ff1e0ff */
[----:B------:R-:W0:Y:S01]  /*3b10*/  S2R R2, SR_TID.X ;  /* 0x0000000000027919 */ /* 0x000e220000002100 */
[----:B------:R-:W3:Y:S01]  /*3b20*/  LDS R31, [UR4+0x7b80] ;  /* 0x007b8004ff1f7984 */ /* 0x000ee20008000800 */
[C---:B0-----:R-:W-:Y:S02]  /*3b30*/  LOP3.LUT R3, R2.reuse, 0x3e0, RZ, 0xc0, !PT ;  /* 0x000003e002037812 */ /* 0x041fe400078ec0ff */
[----:B------:R-:W-:-:S05]  /*3b40*/  LOP3.LUT R2, R2, 0x1f, RZ, 0xc0, !PT ;  /* 0x0000001f02027812 */ /* 0x000fca00078ec0ff */
[----:B------:R-:W-:Y:S02]  /*3b50*/  IMAD R8, R3, 0x13, R2 ;  /* 0x0000001303087824 */ /* 0x000fe400078e0202 */
[----:B------:R-:W-:Y:S01]  /*3b60*/  IMAD.X R3, RZ, RZ, UR11, P0 ;  /* 0x0000000bff037e24 */ /* 0x000fe200080e06ff */
[----:B-1----:R-:W-:Y:S01]  /*3b70*/  LEA R2, P0, R0, UR8, 0x2 ;  /* 0x0000000800027c11 */ /* 0x002fe2000f8010ff */
[C---:B------:R-:W-:Y:S02]  /*3b80*/  VIADD R10, R8.reuse, 0x20 ;  /* 0x00000020080a7836 */ /* 0x040fe40000000000 */
[----:B--2---:R-:W-:Y:S01]  /*3b90*/  VIADD R12, R8, 0xa0 ;  /* 0x000000a0080c7836 */ /* 0x004fe20000000000 */
[----:B------:R-:W-:Y:S01]  /*3ba0*/  LEA.HI.X R3, R0, UR9, R3, 0x2, P0 ;  /* 0x0000000900037c11 */ /* 0x000fe200080f1403 */
[----:B------:R-:W-:Y:S01]  /*3bb0*/  VIADD R0, R8, 0x40 ;  /* 0x0000004008007836 */ /* 0x000fe20000000000 */
[-C--:B---3--:R-:W-:Y:S02]  /*3bc0*/  ISETP.GE.AND P1, PT, R30, R31.reuse, PT ;  /* 0x0000001f1e00720c */ /* 0x088fe40003f26270 */
        /* <DEDUP_REMOVED lines=9> */
[----:B------:R0:W-:Y:S01]  /*3c60*/  @!P1 STG.E desc[UR12][R2.64], R39 ;  /* 0x0000002702009986 */ /* 0x0001e2000c10190c */
[-C--:B------:R-:W-:Y:S01]  /*3c70*/  ISETP.GE.AND P0, PT, R10, R31.reuse, PT ;  /* 0x0000001f0a00720c */ /* 0x080fe20003f06270 */
[----:B------:R-:W-:Y:S01]  /*3c80*/  VIADD R10, R8, 0x160 ;  /* 0x00000160080a7836 */ /* 0x000fe20000000000 */
[-C--:B------:R-:W-:Y:S01]  /*3c90*/  ISETP.GE.AND P1, PT, R0, R31.reuse, PT ;  /* 0x0000001f0000720c */ /* 0x080fe20003f26270 */
[----:B------:R-:W-:Y:S01]  /*3ca0*/  VIADD R0, R8, 0x140 ;  /* 0x0000014008007836 */ /* 0x000fe20000000000 */
[----:B------:R0:W-:Y:S01]  /*3cb0*/  @!P2 STG.E desc[UR12][R2.64+0x80], R41 ;  /* 0x000080290200a986 */ /* 0x0001e2000c10190c */
[----:B------:R-:W-:-:S03]  /*3cc0*/  ISETP.GE.AND P2, PT, R37, R31, PT ;  /* 0x0000001f2500720c */ /* 0x000fc60003f46270 */
[----:B------:R0:W-:Y:S01]  /*3cd0*/  @!P3 STG.E desc[UR12][R2.64+0x100], R43 ;  /* 0x0001002b0200b986 */ /* 0x0001e2000c10190c */
[----:B------:R-:W-:-:S03]  /*3ce0*/  ISETP.GE.AND P3, PT, R36, R31, PT ;  /* 0x0000001f2400720c */ /* 0x000fc60003f66270 */
        /* <DEDUP_REMOVED lines=32> */
.L_x_229:
[----:B------:R-:W-:Y:S01]  /*3ef0*/  BSSY B1, `(.L_x_256) ;  /* 0x0000006000017945 */ /* 0x000fe20003800000 */
[----:B------:R-:W-:Y:S01]  /*3f00*/  PLOP3.LUT P0, PT, P0, PT, PT, 0x8, 0x80 ;  /* 0x000000000080781c */ /* 0x000fe2000070e170 */
[----:B------:R-:W-:-:S12]  /*3f10*/  IMAD.MOV.U32 R10, RZ, RZ, -0x1 ;  /* 0xffffffffff0a7424 */ /* 0x000fd800078e00ff */
[----:B------:R-:W-:Y:S05]  /*3f20*/  WARPSYNC.COLLECTIVE R10, `(.L_x_257) ;  /* 0x000000000a087348 */ /* 0x000fea0003c00000 */
[----:B------:R-:W-:Y:S01]  /*3f30*/  VOTE.ANY P0, P0 ;  /* 0x0000000000ff7806 */ /* 0x000fe20000000100 */
[----:B------:R-:W-:-:S12]  /*3f40*/  ENDCOLLECTIVE ;  /* 0x000000000000791b */ /* 0x000fd80003800000 */
.L_x_257:
[----:B------:R-:W-:Y:S05]  /*3f50*/  BSYNC B1 ;  /* 0x0000000000017941 */ /* 0x000fea0003800000 */
.L_x_256:
[----:B------:R-:W-:Y:S05]  /*3f60*/  BRA `(.L_x_258) ;  /* 0xffffffd000287947 */ /* 0x000fea000383ffff */
.L_x_231:
[----:B------:R-:W-:Y:S01]  /*3f70*/  BSSY B1, `(.L_x_259) ;  /* 0x0000006000017945 */ /* 0x000fe20003800000 */
[----:B------:R-:W-:Y:S01]  /*3f80*/  PLOP3.LUT P0, PT, P0, PT, PT, 0x8, 0x80 ;  /* 0x000000000080781c */ /* 0x000fe2000070e170 */
[----:B------:R-:W-:-:S12]  /*3f90*/  IMAD.MOV.U32 R10, RZ, RZ, -0x1 ;  /* 0xffffffffff0a7424 */ /* 0x000fd800078e00ff */
[----:B------:R-:W-:Y:S05]  /*3fa0*/  WARPSYNC.COLLECTIVE R10, `(.L_x_260) ;  /* 0x000000000a087348 */ /* 0x000fea0003c00000 */
[----:B------:R-:W-:Y:S01]  /*3fb0*/  VOTE.ANY P0, P0 ;  /* 0x0000000000ff7806 */ /* 0x000fe20000000100 */
[----:B------:R-:W-:-:S12]  /*3fc0*/  ENDCOLLECTIVE ;  /* 0x000000000000791b */ /* 0x000fd80003800000 */
.L_x_260:
[----:B------:R-:W-:Y:S05]  /*3fd0*/  BSYNC B1 ;  /* 0x0000000000017941 */ /* 0x000fea0003800000 */
.L_x_259:
[----:B------:R-:W-:Y:S05]  /*3fe0*/  BRA `(.L_x_261) ;  /* 0xffffffd0002c7947 */ /* 0x000fea000383ffff */
.L_x_233:
[----:B------:R-:W0:Y:S01]  /*3ff0*/  S2R R8, SR_GEMASK ;  /* 0x0000000000087919 */ /* 0x000e220000003c00 */
[----:B------:R-:W-:Y:S01]  /*4000*/  BSSY B1, `(.L_x_262) ;  /* 0x0000006000017945 */ /* 0x000fe20003800000 */
[----:B------:R-:W-:Y:S01]  /*4010*/  PLOP3.LUT P2, PT, P0, PT, PT, 0x8, 0x80 ;  /* 0x000000000080781c */ /* 0x000fe2000074e170 */
[----:B------:R-:W-:-:S12]  /*4020*/  IMAD.MOV.U32 R10, RZ, RZ, -0x1 ;  /* 0xffffffffff0a7424 */ /* 0x000fd800078e00ff */
[----:B0-----:R-:W-:Y:S05]  /*4030*/  WARPSYNC.COLLECTIVE R10, `(.L_x_263) ;  /* 0x000000000a087348 */ /* 0x001fea0003c00000 */
[----:B------:R-:W-:Y:S01]  /*4040*/  VOTE.ANY R10, PT, P2 ;  /* 0x00000000000a7806 */ /* 0x000fe200010e0100 */
[----:B0-----:R-:W-:Y:S06]  /*4050*/  ENDCOLLECTIVE ;  /* 0x000000000000791b */ /* 0x001fec0003800000 */
.L_x_263:
[----:B------:R-:W-:Y:S05]  /*4060*/  BSYNC B1 ;  /* 0x0000000000017941 */ /* 0x000fea0003800000 */
.L_x_262:
[----:B------:R-:W-:Y:S01]  /*4070*/  LOP3.LUT R10, R10, 0x80000000, R8, 0xec, !PT ;  /* 0x800000000a0a7812 */ /* 0x000fe200078eec08 */
[----:B------:R-:W-:Y:S01]  /*4080*/  IMAD.MOV.U32 R14, RZ, RZ, 0x1 ;  /* 0x00000001ff0e7424 */ /* 0x000fe200078e00ff */
[----:B------:R-:W-:Y:S01]  /*4090*/  ISETP.NE.AND P0, PT, R12, 0x65, PT ;  /* 0x000000650c00780c */ /* 0x000fe20003f05270 */
[C---:B------:R-:W-:Y:S02]  /*40a0*/  VIADD R38, R37.reuse, 0x2 ;  /* 0x0000000225267836 */ /* 0x040fe40000000000 */
[C---:B------:R-:W-:Y:S02]  /*40b0*/  VIADD R11, R10.reuse, 0xffffffff ;  /* 0xffffffff0a0b7836 */ /* 0x040fe40000000000 */
[C---:B------:R-:W-:Y:S02]  /*40c0*/  VIADD R19, R37.reuse, 0x4 ;  /* 0x0000000425137836 */ /* 0x040fe40000000000 */
[----:B------:R-:W-:Y:S01]  /*40d0*/  VIADD R39, R37, 0x10 ;  /* 0x0000001025277836 */ /* 0x000fe20000000000 */
[----:B------:R-:W-:Y:S01]  /*40e0*/  LOP3.LUT R11, R10, R11, RZ, 0xc, !PT ;  /* 0x0000000b0a0b7212 */ /* 0x000fe200078e0cff */
[----:B------:R-:W-:-:S03]  /*40f0*/  IMAD.MOV.U32 R10, RZ, RZ, -0x1 ;  /* 0xffffffffff0a7424 */ /* 0x000fc600078e00ff */
[----:B------:R0:W1:Y:S04]  /*4100*/  POPC R15, R11 ;  /* 0x0000000b000f7309 */ /* 0x0000680000000000 */
[----:B01----:R-:W-:Y:S05]  /*4110*/  WARPSYNC.COLLECTIVE R10, `(.L_x_264) ;  /* 0x000000000a087348 */ /* 0x003fea0003c00000 */
[----:B-1----:R1:W2:Y:S02]  /*4120*/  SHFL.DOWN P2, R16, R13, R14, R15 ;  /* 0x0800000e0d107389 */ /* 0x0022a4000004000f */
[----:B012---:R-:W-:Y:S05]  /*4130*/  ENDCOLLECTIVE ;  /* 0x000000000000791b */ /* 0x007fea0003800000 */
.L_x_264:
[----:B------:R-:W-:Y:S01]  /*4140*/  IMAD.MOV.U32 R14, RZ, RZ, 0x2 ;  /* 0x00000002ff0e7424 */ /* 0x000fe200078e00ff */
[----:B------:R-:W-:-:S04]  /*4150*/  ISETP.GE.AND P2, PT, R37, R15, PT ;  /* 0x0000000f2500720c */ /* 0x000fc80003f46270 */
[----:B------:R-:W-:-:S05]  /*4160*/  SEL R16, R16, RZ, !P2 ;  /* 0x000000ff10107207 */ /* 0x000fca0005000000 */
[----:B------:R-:W-:-:S04]  /*4170*/  IMAD.IADD R36, R16, 0x1, R13 ;  /* 0x0000000110247824 */ /* 0x000fc800078e020d */
[----:B------:R-:W-:-:S07]  /*4180*/  IMAD.MOV.U32 R13, RZ, RZ, R36 ;  /* 0x000000ffff0d7224 */ /* 0x000fce00078e0024 */
[----:B------:R-:W-:Y:S05]  /*4190*/  WARPSYNC.COLLECTIVE R10, `(.L_x_265) ;  /* 0x000000000a087348 */ /* 0x000fea0003c00000 */
[----:B------:R0:W1:Y:S02]  /*41a0*/  SHFL.DOWN P2, R16, R13, R14, R15 ;  /* 0x0800000e0d107389 */ /* 0x000064000004000f */
[----:B01----:R-:W-:Y:S05]  /*41b0*/  ENDCOLLECTIVE ;  /* 0x000000000000791b */ /* 0x003fea0003800000 */
.L_x_265:
[----:B------:R-:W-:Y:S01]  /*41c0*/  IMAD.MOV.U32 R14, RZ, RZ, 0x4 ;  /* 0x00000004ff0e7424 */ /* 0x000fe200078e00ff */
[----:B------:R-:W-:-:S04]  /*41d0*/  ISETP.GT.AND P2, PT, R38, R15, PT ;  /* 0x0000000f2600720c */ /* 0x000fc80003f44270 */
[----:B------:R-:W-:-:S05]  /*41e0*/  SEL R11, R16, RZ, !P2 ;  /* 0x000000ff100b7207 */ /* 0x000fca0005000000 */
[----:B------:R-:W-:Y:S02]  /*41f0*/  IMAD.IADD R40, R36, 0x1, R11 ;  /* 0x0000000124287824 */ /* 0x000fe400078e020b */
[----:B------:R-:W-:Y:S02]  /*4200*/  VIADD R36, R37, 0x8 ;  /* 0x0000000825247836 */ /* 0x000fe40000000000 */
[----:B------:R-:W-:-:S07]  /*4210*/  IMAD.MOV.U32 R13, RZ, RZ, R40 ;  /* 0x000000ffff0d7224 */ /* 0x000fce00078e0028 */
[----:B------:R-:W-:Y:S05]  /*4220*/  WARPSYNC.COLLECTIVE R10, `(.L_x_266) ;  /* 0x000000000a087348 */ /* 0x000fea0003c00000 */
[----:B------:R0:W1:Y:S02]  /*4230*/  SHFL.DOWN P2, R16, R13, R14, R15 ;  /* 0x0800000e0d107389 */ /* 0x000064000004000f */
[----:B01----:R-:W-:Y:S05]  /*4240*/  ENDCOLLECTIVE ;  /* 0x000000000000791b */ /* 0x003fea0003800000 */
.L_x_266:
[----:B------:R-:W-:Y:S01]  /*4250*/  IMAD.MOV.U32 R14, RZ, RZ, 0x8 ;  /* 0x00000008ff0e7424 */ /* 0x000fe200078e00ff */
[----:B------:R-:W-:-:S04]  /*4260*/  ISETP.GT.AND P2, PT, R19, R15, PT ;  /* 0x0000000f1300720c */ /* 0x000fc80003f44270 */
[----:B------:R-:W-:-:S05]  /*4270*/  SEL R11, R16, RZ, !P2 ;  /* 0x000000ff100b7207 */ /* 0x000fca0005000000 */
[----:B------:R-:W-:-:S04]  /*4280*/  IMAD.IADD R42, R40, 0x1, R11 ;  /* 0x00000001282a7824 */ /* 0x000fc800078e020b */
[----:B------:R-:W-:-:S07]  /*4290*/  IMAD.MOV.U32 R13, RZ, RZ, R42 ;  /* 0x000000ffff0d7224 */ /* 0x000fce00078e002a */
[----:B------:R-:W-:Y:S05]  /*42a0*/  WARPSYNC.COLLECTIVE R10, `(.L_x_267) ;  /* 0x000000000a087348 */ /* 0x000fea0003c00000 */
[----:B------:R0:W1:Y:S02]  /*42b0*/  SHFL.DOWN P2, R16, R13, R14, R15 ;  /* 0x0800000e0d107389 */ /* 0x000064000004000f */
[----:B01----:R-:W-:Y:S05]  /*42c0*/  ENDCOLLECTIVE ;  /* 0x000000000000791b */ /* 0x003fea0003800000 */
.L_x_267:
        /* <DEDUP_REMOVED lines=8> */
.L_x_268:
[----:B------:R-:W-:Y:S05]  /*4350*/  WARPSYNC.COLLECTIVE R10, `(.L_x_269) ;  /* 0x000000000a087348 */ /* 0x000fea0003c00000 */
[----:B------:R-:W-:Y:S01]  /*4360*/  VOTE.ALL P0, P0 ;  /* 0x0000000000ff7806 */ /* 0x000fe20000000000 */
[----:B------:R-:W-:-:S12]  /*4370*/  ENDCOLLECTIVE ;  /* 0x000000000000791b */ /* 0x000fd80003800000 */
.L_x_269:
[----:B------:R-:W0:Y:S01]  /*4380*/  LDC.64 R12, c[0x0][0x390] ;  /* 0x0000e400ff0c7b82 */ /* 0x000e220000000a00 */
[----:B------:R-:W-:-:S04]  /*4390*/  ISETP.GT.AND P2, PT, R39, R15, PT ;  /* 0x0000000f2700720c */ /* 0x000fc80003f44270 */
[----:B------:R-:W-:-:S05]  /*43a0*/  SEL R16, R16, RZ, !P2 ;  /* 0x000000ff10107207 */ /* 0x000fca0005000000 */
[----:B------:R-:W-:Y:S01]  /*43b0*/  IMAD.IADD R40, R41, 0x1, R16 ;  /* 0x0000000129287824 */ /* 0x000fe200078e0210 */
[----:B0-----:R-:W-:-:S05]  /*43c0*/  IADD3 R42, P2, PT, R12, 0x100, RZ ;  /* 0x000001000c2a7810 */ /* 0x001fca0007f5e0ff */
[----:B------:R-:W-:Y:S01]  /*43d0*/  IMAD.X R43, RZ, RZ, R13, P2 ;  /* 0x000000ffff2b7224 */ /* 0x000fe200010e060d */
[----:B------:R-:W-:Y:S07]  /*43e0*/  BRA `(.L_x_270) ;  /* 0xffffffcc00c87947 */ /* 0x000fee000383ffff */
.L_x_235:
[----:B------:R-:W-:Y:S01]  /*43f0*/  BSSY B1, `(.L_x_271) ;  /* 0x0000006000017945 */ /* 0x000fe20003800000 */
[----:B------:R-:W-:Y:S01]  /*4400*/  PLOP3.LUT P0, PT, P0, PT, PT, 0x8, 0x80 ;  /* 0x000000000080781c */ /* 0x000fe2000070e170 */
[----:B------:R-:W-:-:S12]  /*4410*/  IMAD.MOV.U32 R10, RZ, RZ, -0x1 ;  /* 0xffffffffff0a7424 */ /* 0x000fd800078e00ff */
[----:B------:R-:W-:Y:S05]  /*4420*/  WARPSYNC.COLLECTIVE R10, `(.L_x_272) ;  /* 0x000000000a087348 */ /* 0x000fea0003c00000 */
[----:B------:R-:W-:Y:S01]  /*4430*/  VOTE.ANY P0, P0 ;  /* 0x0000000000ff7806 */ /* 0x000fe20000000100 */
[----:B------:R-:W-:-:S12]  /*4440*/  ENDCOLLECTIVE ;  /* 0x000000000000791b */ /* 0x000fd80003800000 */
.L_x_272:
[----:B------:R-:W-:Y:S05]  /*4450*/  BSYNC B1 ;  /* 0x0000000000017941 */ /* 0x000fea0003800000 */
.L_x_271:
[----:B------:R-:W-:Y:S05]  /*4460*/  BRA `(.L_x_273) ;  /* 0xffffffcc00d07947 */ /* 0x000fea000383ffff */
.L_x_237:
[----:B------:R-:W-:Y:S01]  /*4470*/  BSSY B1, `(.L_x_274) ;  /* 0x0000006000017945 */ /* 0x000fe20003800000 */
[----:B------:R-:W-:Y:S01]  /*4480*/  PLOP3.LUT P0, PT, P0, PT, PT, 0x8, 0x80 ;  /* 0x000000000080781c */ /* 0x000fe2000070e170 */
[----:B------:R-:W-:-:S12]  /*4490*/  IMAD.MOV.U32 R10, RZ, RZ, -0x1 ;  /* 0xffffffffff0a7424 */ /* 0x000fd800078e00ff */
[----:B------:R-:W-:Y:S05]  /*44a0*/  WARPSYNC.COLLECTIVE R10, `(.L_x_275) ;  /* 0x000000000a087348 */ /* 0x000fea0003c00000 */
[----:B------:R-:W-:Y:S01]  /*44b0*/  VOTE.ANY P0, P0 ;  /* 0x0000000000ff7806 */ /* 0x000fe20000000100 */
[----:B------:R-:W-:-:S12]  /*44c0*/  ENDCOLLECTIVE ;  /* 0x000000000000791b */ /* 0x000fd80003800000 */
.L_x_275:
[----:B------:R-:W-:Y:S05]  /*44d0*/  BSYNC B1 ;  /* 0x0000000000017941 */ /* 0x000fea0003800000 */
.L_x_274:
[----:B------:R-:W-:Y:S05]  /*44e0*/  BRA `(.L_x_276) ;  /* 0xffffffcc00d47947 */ /* 0x000fea000383ffff */
.L_x_239:
[----:B------:R-:W-:Y:S01]  /*44f0*/  BSSY B1, `(.L_x_277) ;  /* 0x0000006000017945 */ /* 0x000fe20003800000 */
[----:B------:R-:W-:Y:S01]  /*4500*/  PLOP3.LUT P2, PT, P0, PT, PT, 0x8, 0x80 ;  /* 0x000000000080781c */ /* 0x000fe2000074e170 */
[----:B------:R-:W-:-:S12]  /*4510*/  IMAD.MOV.U32 R10, RZ, RZ, -0x1 ;  /* 0xffffffffff0a7424 */ /* 0x000fd800078e00ff */
[----:B------:R-:W-:Y:S05]  /*4520*/  WARPSYNC.COLLECTIVE R10, `(.L_x_278) ;  /* 0x000000000a087348 */ /* 0x000fea0003c00000 */
[----:B------:R-:W-:Y:S01]  /*4530*/  VOTE.ANY R10, PT, P2 ;  /* 0x00000000000a7806 */ /* 0x000fe200010e0100 */
[----:B------:R-:W-:Y:S06]  /*4540*/  ENDCOLLECTIVE ;  /* 0x000000000000791b */ /* 0x000fec0003800000 */
.L_x_278:
[----:B------:R-:W-:Y:S05]  /*4550*/  BSYNC B1 ;  /* 0x0000000000017941 */ /* 0x000fea0003800000 */
.L_x_277:
[----:B------:R-:W-:Y:S01]  /*4560*/  LOP3.LUT R10, R10, 0x80000000, R8, 0xec, !PT ;  /* 0x800000000a0a7812 */ /* 0x000fe200078eec08 */
[----:B------:R-:W-:Y:S02]  /*4570*/  IMAD.MOV.U32 R14, RZ, RZ, 0x1 ;  /* 0x00000001ff0e7424 */ /* 0x000fe400078e00ff */
[----:B------:R-:W-:Y:S02]  /*4580*/  VIADD R18, R18, 0xffffffe0 ;  /* 0xffffffe012127836 */ /* 0x000fe40000000000 */
[----:B------:R-:W-:-:S05]  /*4590*/  VIADD R15, R10, 0xffffffff ;  /* 0xffffffff0a0f7836 */ /* 0x000fca0000000000 */
[----:B------:R-:W-:Y:S01]  /*45a0*/  LOP3.LUT R15, R10, R15, RZ, 0xc, !PT ;  /* 0x0000000f0a0f7212 */ /* 0x000fe200078e0cff */
[----:B------:R-:W-:-:S05]  /*45b0*/  IMAD.MOV.U32 R10, RZ, RZ, -0x1 ;  /* 0xffffffffff0a7424 */ /* 0x000fca00078e00ff */
[----:B------:R-:W0:Y:S02]  /*45c0*/  POPC R15, R15 ;  /* 0x0000000f000f7309 */ /* 0x000e240000000000 */
[----:B0-----:R-:W-:Y:S05]  /*45d0*/  WARPSYNC.COLLECTIVE R10, `(.L_x_279) ;  /* 0x000000000a087348 */ /* 0x001fea0003c00000 */
[----:B0-----:R0:W1:Y:S02]  /*45e0*/  SHFL.DOWN P2, R16, R13, R14, R15 ;  /* 0x0800000e0d107389 */ /* 0x001064000004000f */
[----:B01----:R-:W-:Y:S05]  /*45f0*/  ENDCOLLECTIVE ;  /* 0x000000000000791b */ /* 0x003fea0003800000 */
.L_x_279:
[----:B------:R-:W-:Y:S01]  /*4600*/  ISETP.GE.AND P0, PT, R37, R15, PT ;  /* 0x0000000f2500720c */ /* 0x000fe20003f06270 */
[----:B------:R-:W-:-:S03]  /*4610*/  IMAD.MOV.U32 R14, RZ, RZ, 0x2 ;  /* 0x00000002ff0e7424 */ /* 0x000fc600078e00ff */
[----:B------:R-:W-:Y:S02]  /*4620*/  SEL R16, R16, RZ, !P0 ;  /* 0x000000ff10107207 */ /* 0x000fe40004000000 */
[----:B------:R-:W-:-:S03]  /*4630*/  ISETP.GT.AND P0, PT, R38, R15, PT ;  /* 0x0000000f2600720c */ /* 0x000fc60003f04270 */
[----:B------:R-:W-:-:S04]  /*4640*/  IMAD.IADD R41, R16, 0x1, R13 ;  /* 0x0000000110297824 */ /* 0x000fc800078e020d */
[----:B------:R-:W-:-:S07]  /*4650*/  IMAD.MOV.U32 R13, RZ, RZ, R41 ;  /* 0x000000ffff0d7224 */ /* 0x000fce00078e0029 */
[----:B------:R-:W-:Y:S05]  /*4660*/  WARPSYNC.COLLECTIVE R10, `(.L_x_280) ;  /* 0x000000000a087348 */ /* 0x000fea0003c00000 */
[----:B------:R0:W1:Y:S02]  /*4670*/  SHFL.DOWN P2, R16, R13, R14, R15 ;  /* 0x0800000e0d107389 */ /* 0x000064000004000f */
[----:B01----:R-:W-:Y:S05]  /*4680*/  ENDCOLLECTIVE ;  /* 0x000000000000791b */ /* 0x003fea0003800000 */
.L_x_280:
[----:B------:R-:W-:Y:S01]  /*4690*/  IMAD.MOV.U32 R14, RZ, RZ, 0x4 ;  /* 0x00000004ff0e7424 */ /* 0x000fe200078e00ff */
[----:B------:R-:W-:Y:S02]  /*46a0*/  SEL R16, R16, RZ, !P0 ;  /* 0x000000ff10107207 */ /* 0x000fe40004000000 */
[----:B------:R-:W-:-:S03]  /*46b0*/  ISETP.GT.AND P0, PT, R19, R15, PT ;  /* 0x0000000f1300720c */ /* 0x000fc60003f04270 */
[----:B------:R-:W-:-:S04]  /*46c0*/  IMAD.IADD R41, R41, 0x1, R16 ;  /* 0x0000000129297824 */ /* 0x000fc800078e0210 */
[----:B------:R-:W-:-:S07]  /*46d0*/  IMAD.MOV.U32 R13, RZ, RZ, R41 ;  /* 0x000000ffff0d7224 */ /* 0x000fce00078e0029 */
[----:B------:R-:W-:Y:S05]  /*46e0*/  WARPSYNC.COLLECTIVE R10, `(.L_x_281) ;  /* 0x000000000a087348 */ /* 0x000fea0003c00000 */
[----:B------:R0:W1:Y:S02]  /*46f0*/  SHFL.DOWN P2, R16, R13, R14, R15 ;  /* 0x0800000e0d107389 */ /* 0x000064000004000f */
[----:B01----:R-:W-:Y:S05]  /*4700*/  ENDCOLLECTIVE ;  /* 0x000000000000791b */ /* 0x003fea0003800000 */
.L_x_281:
[----:B------:R-:W-:Y:S01]  /*4710*/  IMAD.MOV.U32 R14, RZ, RZ, 0x8 ;  /* 0x00000008ff0e7424 */ /* 0x000fe200078e00ff */
[----:B------:R-:W-:Y:S02]  /*4720*/  SEL R16, R16, RZ, !P0 ;  /* 0x000000ff10107207 */ /* 0x000fe40004000000 */
[----:B------:R-:W-:-:S03]  /*4730*/  ISETP.GT.AND P0, PT, R36, R15, PT ;  /* 0x0000000f2400720c */ /* 0x000fc60003f04270 */
[----:B------:R-:W-:-:S10]  /*4740*/  IMAD.IADD R13, R41, 0x1, R16 ;  /* 0x00000001290d7824 */ /* 0x000fd400078e0210 */
[----:B------:R-:W-:Y:S05]  /*4750*/  WARPSYNC.COLLECTIVE R10, `(.L_x_282) ;  /* 0x000000000a087348 */ /* 0x000fea0003c00000 */
[----:B------:R0:W1:Y:S02]  /*4760*/  SHFL.DOWN P2, R16, R13, R14, R15 ;  /* 0x0800000e0d107389 */ /* 0x000064000004000f */
[----:B01----:R-:W-:Y:S05]  /*4770*/  ENDCOLLECTIVE ;  /* 0x000000000000791b */ /* 0x003fea0003800000 */
.L_x_282:
        /* <DEDUP_REMOVED lines=8> */
.L_x_283:
[----:B------:R-:W-:Y:S02]  /*4800*/  SEL R16, R16, RZ, !P0 ;  /* 0x000000ff10107207 */ /* 0x000fe40004000000 */
[----:B------:R-:W-:Y:S02]  /*4810*/  ISETP.NE.AND P0, PT, R12, 0x65, PT ;  /* 0x000000650c00780c */ /* 0x000fe40003f05270 */
[----:B------:R-:W-:-:S11]  /*4820*/  IADD3 R40, PT, PT, R41, R16, R40 ;  /* 0x0000001029287210 */ /* 0x000fd60007ffe028 */
[----:B------:R-:W-:Y:S05]  /*4830*/  WARPSYNC.COLLECTIVE R10, `(.L_x_284) ;  /* 0x000000000a087348 */ /* 0x000fea0003c00000 */
[----:B------:R-:W-:Y:S01]  /*4840*/  VOTE.ALL P0, P0 ;  /* 0x0000000000ff7806 */ /* 0x000fe20000000000 */
[----:B------:R-:W-:-:S12]  /*4850*/  ENDCOLLECTIVE ;  /* 0x000000000000791b */ /* 0x000fd80003800000 */
.L_x_284:
[----:B------:R-:W-:Y:S05]  /*4860*/  BRA `(.L_x_285) ;  /* 0xffffffcc00747947 */ /* 0x000fea000383ffff */
.L_x_244:
[----:B------:R-:W-:Y:S01]  /*4870*/  BSSY B0, `(.L_x_286) ;  /* 0x0000006000007945 */ /* 0x000fe20003800000 */
[----:B------:R-:W-:Y:S01]  /*4880*/  PLOP3.LUT P0, PT, P0, PT, PT, 0x8, 0x80 ;  /* 0x000000000080781c */ /* 0x000fe2000070e170 */
[----:B------:R-:W-:-:S12]  /*4890*/  IMAD.MOV.U32 R10, RZ, RZ, -0x1 ;  /* 0xffffffffff0a7424 */ /* 0x000fd800078e00ff */
[----:B------:R-:W-:Y:S05]  /*48a0*/  WARPSYNC.COLLECTIVE R10, `(.L_x_287) ;  /* 0x000000000a087348 */ /* 0x000fea0003c00000 */
[----:B------:R-:W-:Y:S01]  /*48b0*/  VOTE.ANY P0, P0 ;  /* 0x0000000000ff7806 */ /* 0x000fe20000000100 */
[----:B------:R-:W-:-:S12]  /*48c0*/  ENDCOLLECTIVE ;  /* 0x000000000000791b */ /* 0x000fd80003800000 */
.L_x_287:
[----:B------:R-:W-:Y:S05]  /*48d0*/  BSYNC B0 ;  /* 0x0000000000007941 */ /* 0x000fea0003800000 */
.L_x_286:
[----:B------:R-:W-:Y:S05]  /*48e0*/  BRA `(.L_x_288) ;  /* 0xffffffe400807947 */ /* 0x000fea000383ffff */
.L_x_246:
[----:B------:R-:W-:Y:S01]  /*48f0*/  BSSY B0, `(.L_x_289) ;  /* 0x0000006000007945 */ /* 0x000fe20003800000 */
[----:B------:R-:W-:Y:S01]  /*4900*/  PLOP3.LUT P0, PT, P0, PT, PT, 0x8, 0x80 ;  /* 0x000000000080781c */ /* 0x000fe2000070e170 */
[----:B------:R-:W-:-:S12]  /*4910*/  IMAD.MOV.U32 R10, RZ, RZ, -0x1 ;  /* 0xffffffffff0a7424 */ /* 0x000fd800078e00ff */
[----:B------:R-:W-:Y:S05]  /*4920*/  WARPSYNC.COLLECTIVE R10, `(.L_x_290) ;  /* 0x000000000a087348 */ /* 0x000fea0003c00000 */
[----:B------:R-:W-:Y:S01]  /*4930*/  VOTE.ANY P0, P0 ;  /* 0x0000000000ff7806 */ /* 0x000fe20000000100 */
[----:B------:R-:W-:-:S12]  /*4940*/  ENDCOLLECTIVE ;  /* 0x000000000000791b */ /* 0x000fd80003800000 */
.L_x_290:
[----:B------:R-:W-:Y:S05]  /*4950*/  BSYNC B0 ;  /* 0x0000000000007941 */ /* 0x000fea0003800000 */
.L_x_289:
[----:B------:R-:W-:Y:S05]  /*4960*/  BRA `(.L_x_291) ;  /* 0xffffffe400847947 */ /* 0x000fea000383ffff */
.L_x_248:
[----:B------:R-:W0:Y:S01]  /*4970*/  S2R R19, SR_GEMASK ;  /* 0x0000000000137919 */ /* 0x000e220000003c00 */
[----:B------:R-:W-:Y:S01]  /*4980*/  BSSY B0, `(.L_x_292) ;  /* 0x0000007000007945 */ /* 0x000fe20003800000 */
[----:B------:R-:W-:Y:S01]  /*4990*/  ISETP.NE.AND P0, PT, R8, 0x65, PT ;  /* 0x000000650800780c */ /* 0x000fe20003f05270 */
[----:B------:R-:W-:Y:S01]  /*49a0*/  IMAD.MOV.U32 R10, RZ, RZ, -0x1 ;  /* 0xffffffffff0a7424 */ /* 0x000fe200078e00ff */
[----:B------:R-:W-:-:S13]  /*49b0*/  PLOP3.LUT P2, PT, P2, PT, PT, 0x8, 0x80 ;  /* 0x000000000080781c */ /* 0x000fda000174e170 */
[----:B0-----:R-:W-:Y:S05]  /*49c0*/  WARPSYNC.COLLECTIVE R10, `(.L_x_293) ;  /* 0x000000000a087348 */ /* 0x001fea0003c00000 */
[----:B------:R-:W-:Y:S01]  /*49d0*/  VOTE.ANY R10, PT, P2 ;  /* 0x00000000000a7806 */ /* 0x000fe200010e0100 */
[----:B0-----:R-:W-:Y:S06]  /*49e0*/  ENDCOLLECTIVE ;  /* 0x000000000000791b */ /* 0x001fec0003800000 */
.L_x_293:
[----:B------:R-:W-:Y:S05]  /*49f0*/  BSYNC B0 ;  /* 0x0000000000007941 */ /* 0x000fea0003800000 */
.L_x_292:
[----:B------:R-:W-:Y:S01]  /*4a00*/  LOP3.LUT R10, R10, 0x80000000, R19, 0xec, !PT ;  /* 0x800000000a0a7812 */ /* 0x000fe200078eec13 */
[----:B------:R-:W-:-:S04]  /*4a10*/  IMAD.MOV.U32 R14, RZ, RZ, 0x1 ;  /* 0x00000001ff0e7424 */ /* 0x000fc800078e00ff */
[----:B------:R-:W-:-:S05]  /*4a20*/  VIADD R13, R10, 0xffffffff ;  /* 0xffffffff0a0d7836 */ /* 0x000fca0000000000 */
[----:B------:R-:W-:Y:S01]  /*4a30*/  LOP3.LUT R8, R10, R13, RZ, 0xc, !PT ;  /* 0x0000000d0a087212 */ /* 0x000fe200078e0cff */
[----:B------:R-:W-:Y:S02]  /*4a40*/  IMAD.MOV.U32 R13, RZ, RZ, R9 ;  /* 0x000000ffff0d7224 */ /* 0x000fe400078e0009 */
[----:B------:R-:W-:Y:S01]  /*4a50*/  IMAD.MOV.U32 R10, RZ, RZ, -0x1 ;  /* 0xffffffffff0a7424 */ /* 0x000fe200078e00ff */
[----:B------:R0:W1:Y:S02]  /*4a60*/  POPC R15, R8 ;  /* 0x00000008000f7309 */ /* 0x0000640000000000 */
[----:B0-----:R-:W-:-:S07]  /*4a70*/  VIADD R8, R38, 0x4 ;  /* 0x0000000426087836 */ /* 0x001fce0000000000 */
[----:B-1----:R-:W-:Y:S05]  /*4a80*/  WARPSYNC.COLLECTIVE R10, `(.L_x_294) ;  /* 0x000000000a087348 */ /* 0x002fea0003c00000 */
[----:B-1----:R0:W1:Y:S02]  /*4a90*/  SHFL.DOWN P2, R16, R13, R14, R15 ;  /* 0x0800000e0d107389 */ /* 0x002064000004000f */
[----:B01----:R-:W-:Y:S05]  /*4aa0*/  ENDCOLLECTIVE ;  /* 0x000000000000791b */ /* 0x003fea0003800000 */
.L_x_294:
[----:B------:R-:W-:Y:S01]  /*4ab0*/  IMAD.MOV.U32 R14, RZ, RZ, 0x2 ;  /* 0x00000002ff0e7424 */ /* 0x000fe200078e00ff */
[----:B------:R-:W-:-:S04]  /*4ac0*/  ISETP.GE.AND P2, PT, R38, R15, PT ;  /* 0x0000000f2600720c */ /* 0x000fc80003f46270 */
[----:B------:R-:W-:Y:S01]  /*4ad0*/  SEL R12, R16, RZ, !P2 ;  /* 0x000000ff100c7207 */ /* 0x000fe20005000000 */
[----:B------:R-:W-:-:S04]  /*4ae0*/  VIADD R16, R38, 0x2 ;  /* 0x0000000226107836 */ /* 0x000fc80000000000 */
[----:B------:R-:W-:Y:S01]  /*4af0*/  IMAD.IADD R12, R12, 0x1, R9 ;  /* 0x000000010c0c7824 */ /* 0x000fe200078e0209 */
[----:B------:R-:W-:-:S03]  /*4b00*/  ISETP.GT.AND P3, PT, R16, R15, PT ;  /* 0x0000000f1000720c */ /* 0x000fc60003f64270 */
[----:B------:R-:W-:-:S10]  /*4b10*/  IMAD.MOV.U32 R13, RZ, RZ, R12 ;  /* 0x000000ffff0d7224 */ /* 0x000fd400078e000c */
[----:B------:R-:W-:Y:S05]  /*4b20*/  WARPSYNC.COLLECTIVE R10, `(.L_x_295) ;  /* 0x000000000a087348 */ /* 0x000fea0003c00000 */
[----:B------:R0:W1:Y:S02]  /*4b30*/  SHFL.DOWN P2, R16, R13, R14, R15 ;  /* 0x0800000e0d107389 */ /* 0x000064000004000f */
[----:B01----:R-:W-:Y:S05]  /*4b40*/  ENDCOLLECTIVE ;  /* 0x000000000000791b */ /* 0x003fea0003800000 */
.L_x_295:
[----:B------:R-:W-:Y:S01]  /*4b50*/  IMAD.MOV.U32 R14, RZ, RZ, 0x4 ;  /* 0x00000004ff0e7424 */ /* 0x000fe200078e00ff */
[----:B------:R-:W-:Y:S02]  /*4b60*/  SEL R9, R16, RZ, !P3 ;  /* 0x000000ff10097207 */ /* 0x000fe40005800000 */
[----:B------:R-:W-:Y:S01]  /*4b70*/  ISETP.GT.AND P3, PT, R8, R15, PT ;  /* 0x0000000f0800720c */ /* 0x000fe20003f64270 */
[----:B------:R-:W-:Y:S02]  /*4b80*/  VIADD R8, R38, 0x8 ;  /* 0x0000000826087836 */ /* 0x000fe40000000000 */
[----:B------:R-:W-:-:S04]  /*4b90*/  IMAD.IADD R40, R12, 0x1, R9 ;  /* 0x000000010c287824 */ /* 0x000fc800078e0209 */
[----:B------:R-:W-:-:S07]  /*4ba0*/  IMAD.MOV.U32 R13, RZ, RZ, R40 ;  /* 0x000000ffff0d7224 */ /* 0x000fce00078e0028 */
[----:B------:R-:W-:Y:S05]  /*4bb0*/  WARPSYNC.COLLECTIVE R10, `(.L_x_296) ;  /* 0x000000000a087348 */ /* 0x000fea0003c00000 */
[----:B------:R0:W1:Y:S02]  /*4bc0*/  SHFL.DOWN P2, R16, R13, R14, R15 ;  /* 0x0800000e0d107389 */ /* 0x000064000004000f */
[----:B01----:R-:W-:Y:S05]  /*4bd0*/  ENDCOLLECTIVE ;  /* 0x000000000000791b */ /* 0x003fea0003800000 */
.L_x_296:
        /* <DEDUP_REMOVED lines=9> */
.L_x_297:
[----:B------:R-:W-:Y:S01]  /*4c70*/  IMAD.MOV.U32 R14, RZ, RZ, 0x10 ;  /* 0x00000010ff0e7424 */ /* 0x000fe200078e00ff */
[----:B------:R-:W-:-:S05]  /*4c80*/  SEL R16, R16, RZ, !P3 ;  /* 0x000000ff10107207 */ /* 0x000fca0005800000 */
[----:B------:R-:W-:-:S04]  /*4c90*/  IMAD.IADD R44, R9, 0x1, R16 ;  /* 0x00000001092c7824 */ /* 0x000fc800078e0210 */
[----:B------:R-:W-:-:S07]  /*4ca0*/  IMAD.MOV.U32 R13, RZ, RZ, R44 ;  /* 0x000000ffff0d7224 */ /* 0x000fce00078e002c */
[----:B------:R-:W-:Y:S05]  /*4cb0*/  WARPSYNC.COLLECTIVE R10, `(.L_x_298) ;  /* 0x000000000a087348 */ /* 0x000fea0003c00000 */
[----:B------:R0:W1:Y:S02]  /*4cc0*/  SHFL.DOWN P2, R16, R13, R14, R15 ;  /* 0x0800000e0d107389 */ /* 0x000064000004000f */
[----:B01----:R-:W-:Y:S05]  /*4cd0*/  ENDCOLLECTIVE ;  /* 0x000000000000791b */ /* 0x003fea0003800000 */
.L_x_298:
[----:B------:R-:W-:Y:S05]  /*4ce0*/  WARPSYNC.COLLECTIVE R10, `(.L_x_299) ;  /* 0x000000000a087348 */ /* 0x000fea0003c00000 */
[----:B------:R-:W-:Y:S01]  /*4cf0*/  VOTE.ALL P0, P0 ;  /* 0x0000000000ff7806 */ /* 0x000fe20000000000 */
[----:B------:R-:W-:-:S12]  /*4d00*/  ENDCOLLECTIVE ;  /* 0x000000000000791b */ /* 0x000fd80003800000 */
.L_x_299:
[----:B------:R-:W-:-:S04]  /*4d10*/  ISETP.GT.AND P2, PT, R8, R15, PT ;  /* 0x0000000f0800720c */ /* 0x000fc80003f44270 */
[----:B------:R-:W-:-:S05]  /*4d20*/  SEL R9, R16, RZ, !P2 ;  /* 0x000000ff10097207 */ /* 0x000fca0005000000 */
[----:B------:R-:W-:Y:S02]  /*4d30*/  IMAD.IADD R12, R44, 0x1, R9 ;  /* 0x000000012c0c7824 */ /* 0x000fe400078e0209 */
[----:B------:R-:W0:Y:S02]  /*4d40*/  LDC.64 R8, c[0x0][0x390] ;  /* 0x0000e400ff087b82 */ /* 0x000e240000000a00 */
[----:B0-----:R-:W-:-:S05]  /*4d50*/  IADD3 R40, P2, PT, R8, 0x100, RZ ;  /* 0x0000010008287810 */ /* 0x001fca0007f5e0ff */
[----:B------:R-:W-:Y:S01]  /*4d60*/  IMAD.X R41, RZ, RZ, R9, P2 ;  /* 0x000000ffff297224 */ /* 0x000fe200010e0609 */
[----:B------:R-:W-:Y:S07]  /*4d70*/  BRA `(.L_x_300) ;  /* 0xffffffe4001c7947 */ /* 0x000fee000383ffff */
.L_x_250:
[----:B------:R-:W-:Y:S01]  /*4d80*/  BSSY B0, `(.L_x_301) ;  /* 0x0000006000007945 */ /* 0x000fe20003800000 */
[----:B------:R-:W-:Y:S01]  /*4d90*/  PLOP3.LUT P0, PT, P0, PT, PT, 0x8, 0x80 ;  /* 0x000000000080781c */ /* 0x000fe2000070e170 */
[----:B------:R-:W-:-:S12]  /*4da0*/  IMAD.MOV.U32 R10, RZ, RZ, -0x1 ;  /* 0xffffffffff0a7424 */ /* 0x000fd800078e00ff */
[----:B------:R-:W-:Y:S05]  /*4db0*/  WARPSYNC.COLLECTIVE R10, `(.L_x_302) ;  /* 0x000000000a087348 */ /* 0x000fea0003c00000 */
[----:B------:R-:W-:Y:S01]  /*4dc0*/  VOTE.ANY P0, P0 ;  /* 0x0000000000ff7806 */ /* 0x000fe20000000100 */
[----:B------:R-:W-:-:S12]  /*4dd0*/  ENDCOLLECTIVE ;  /* 0x000000000000791b */ /* 0x000fd80003800000 */
.L_x_302:
[----:B------:R-:W-:Y:S05]  /*4de0*/  BSYNC B0 ;  /* 0x0000000000007941 */ /* 0x000fea0003800000 */
.L_x_301:
[----:B------:R-:W-:Y:S05]  /*4df0*/  BRA `(.L_x_303) ;  /* 0xffffffe400247947 */ /* 0x000fea000383ffff */
.L_x_252:
[----:B------:R-:W-:Y:S01]  /*4e00*/  BSSY B0, `(.L_x_304) ;  /* 0x0000006000007945 */ /* 0x000fe20003800000 */
[----:B------:R-:W-:Y:S01]  /*4e10*/  PLOP3.LUT P0, PT, P0, PT, PT, 0x8, 0x80 ;  /* 0x000000000080781c */ /* 0x000fe2000070e170 */
[----:B------:R-:W-:-:S12]  /*4e20*/  IMAD.MOV.U32 R10, RZ, RZ, -0x1 ;  /* 0xffffffffff0a7424 */ /* 0x000fd800078e00ff */
[----:B------:R-:W-:Y:S05]  /*4e30*/  WARPSYNC.COLLECTIVE R10, `(.L_x_305) ;  /* 0x000000000a087348 */ /* 0x000fea0003c00000 */
[----:B------:R-:W-:Y:S01]  /*4e40*/  VOTE.ANY P0, P0 ;  /* 0x0000000000ff7806 */ /* 0x000fe20000000100 */
[----:B------:R-:W-:-:S12]  /*4e50*/  ENDCOLLECTIVE ;  /* 0x000000000000791b */ /* 0x000fd80003800000 */
.L_x_305:
[----:B------:R-:W-:Y:S05]  /*4e60*/  BSYNC B0 ;  /* 0x0000000000007941 */ /* 0x000fea0003800000 */
.L_x_304:
[----:B------:R-:W-:Y:S05]  /*4e70*/  BRA `(.L_x_306) ;  /* 0xffffffe400287947 */ /* 0x000fea000383ffff */
.L_x_254:
[----:B------:R-:W-:Y:S01]  /*4e80*/  BSSY B0, `(.L_x_307) ;  /* 0x0000006000007945 */ /* 0x000fe20003800000 */
[----:B------:R-:W-:Y:S01]  /*4e90*/  PLOP3.LUT P2, PT, P0, PT, PT, 0x8, 0x80 ;  /* 0x000000000080781c */ /* 0x000fe2000074e170 */
[----:B------:R-:W-:-:S12]  /*4ea0*/  IMAD.MOV.U32 R10, RZ, RZ, -0x1 ;  /* 0xffffffffff0a7424 */ /* 0x000fd800078e00ff */
[----:B------:R-:W-:Y:S05]  /*4eb0*/  WARPSYNC.COLLECTIVE R10, `(.L_x_308) ;  /* 0x000000000a087348 */ /* 0x000fea0003c00000 */
[----:B------:R-:W-:Y:S01]  /*4ec0*/  VOTE.ANY R10, PT, P2 ;  /* 0x00000000000a7806 */ /* 0x000fe200010e0100 */
[----:B------:R-:W-:Y:S06]  /*4ed0*/  ENDCOLLECTIVE ;  /* 0x000000000000791b */ /* 0x000fec0003800000 */
.L_x_308:
[----:B------:R-:W-:Y:S05]  /*4ee0*/  BSYNC B0 ;  /* 0x0000000000007941 */ /* 0x000fea0003800000 */
.L_x_307:
[----:B------:R-:W-:Y:S01]  /*4ef0*/  LOP3.LUT R10, R10, 0x80000000, R19, 0xec, !PT ;  /* 0x800000000a0a7812 */ /* 0x000fe200078eec13 */
[----:B------:R-:W-:Y:S02]  /*4f00*/  IMAD.MOV.U32 R14, RZ, RZ, 0x1 ;  /* 0x00000001ff0e7424 */ /* 0x000fe400078e00ff */
[----:B------:R-:W-:Y:S02]  /*4f10*/  VIADD R18, R18, 0xffffffe0 ;  /* 0xffffffe012127836 */ /* 0x000fe40000000000 */
[----:B------:R-:W-:-:S05]  /*4f20*/  VIADD R13, R10, 0xffffffff ;  /* 0xffffffff0a0d7836 */ /* 0x000fca0000000000 */
[----:B------:R-:W-:Y:S01]  /*4f30*/  LOP3.LUT R45, R10, R13, RZ, 0xc, !PT ;  /* 0x0000000d0a2d7212 */ /* 0x000fe200078e0cff */
[----:B------:R-:W-:Y:S02]  /*4f40*/  IMAD.MOV.U32 R13, RZ, RZ, R9 ;  /* 0x000000ffff0d7224 */ /* 0x000fe400078e0009 */
[----:B------:R-:W-:Y:S01]  /*4f50*/  IMAD.MOV.U32 R10, RZ, RZ, -0x1 ;  /* 0xffffffffff0a7424 */ /* 0x000fe200078e00ff */
[----:B------:R0:W1:Y:S06]  /*4f60*/  POPC R15, R45 ;  /* 0x0000002d000f7309 */ /* 0x00006c0000000000 */
[----:B01----:R-:W-:Y:S05]  /*4f70*/  WARPSYNC.COLLECTIVE R10, `(.L_x_309) ;  /* 0x000000000a087348 */ /* 0x003fea0003c00000 */
[----:B-1----:R1:W2:Y:S02]  /*4f80*/  SHFL.DOWN P2, R16, R13, R14, R15 ;  /* 0x0800000e0d107389 */ /* 0x0022a4000004000f */
[----:B012---:R-:W-:Y:S05]  /*4f90*/  ENDCOLLECTIVE ;  /* 0x000000000000791b */ /* 0x007fea0003800000 */
.L_x_309:
[----:B------:R-:W-:Y:S01]  /*4fa0*/  ISETP.GE.AND P0, PT, R38, R15, PT ;  /* 0x0000000f2600720c */ /* 0x000fe20003f06270 */
[----:B------:R-:W-:-:S03]  /*4fb0*/  IMAD.MOV.U32 R14, RZ, RZ, 0x2 ;  /* 0x00000002ff0e7424 */ /* 0x000fc600078e00ff */
[----:B------:R-:W-:-:S05]  /*4fc0*/  SEL R16, R16, RZ, !P0 ;  /* 0x000000ff10107207 */ /* 0x000fca0004000000 */
[----:B------:R-:W-:Y:S02]  /*4fd0*/  IMAD.IADD R44, R16, 0x1, R9 ;  /* 0x00000001102c7824 */ /* 0x000fe400078e0209 */
[----:B------:R-:W-:Y:S02]  /*4fe0*/  VIADD R16, R38, 0x2 ;  /* 0x0000000226107836 */ /* 0x000fe40000000000 */
[----:B------:R-:W-:-:S03]  /*4ff0*/  IMAD.MOV.U32 R13, RZ, RZ, R44 ;  /* 0x000000ffff0d7224 */ /* 0x000fc600078e002c */
[----:B------:R-:W-:-:S13]  /*5000*/  ISETP.GT.AND P0, PT, R16, R15, PT ;  /* 0x0000000f1000720c */ /* 0x000fda0003f04270 */
[----:B------:R-:W-:Y:S05]  /*5010*/  WARPSYNC.COLLECTIVE R10, `(.L_x_310) ;  /* 0x000000000a087348 */ /* 0x000fea0003c00000 */
[----:B------:R0:W1:Y:S02]  /*5020*/  SHFL.DOWN P2, R16, R13, R14, R15 ;  /* 0x0800000e0d107389 */ /* 0x000064000004000f */
[----:B01----:R-:W-:Y:S05]  /*5030*/  ENDCOLLECTIVE ;  /* 0x000000000000791b */ /* 0x003fea0003800000 */
.L_x_310:
[----:B------:R-:W-:Y:S01]  /*5040*/  IMAD.MOV.U32 R14, RZ, RZ, 0x4 ;  /* 0x00000004ff0e7424 */ /* 0x000fe200078e00ff */
        /* <DEDUP_REMOVED lines=8> */
.L_x_311:
[----:B------:R-:W-:Y:S01]  /*50d0*/  IMAD.MOV.U32 R14, RZ, RZ, 0x8 ;  /* 0x00000008ff0e7424 */ /* 0x000fe200078e00ff */
        /* <DEDUP_REMOVED lines=8> */
.L_x_312:
        /* <DEDUP_REMOVED lines=9> */
.L_x_313:
[----:B------:R-:W-:Y:S02]  /*51f0*/  SEL R9, R16, RZ, !P0 ;  /* 0x000000ff10097207 */ /* 0x000fe40004000000 */
[----:B------:R-:W-:Y:S02]  /*5200*/  ISETP.NE.AND P0, PT, R8, 0x65, PT ;  /* 0x000000650800780c */ /* 0x000fe40003f05270 */
[----:B------:R-:W-:-:S11]  /*5210*/  IADD3 R12, PT, PT, R44, R9, R12 ;  /* 0x000000092c0c7210 */ /* 0x000fd60007ffe00c */
[----:B------:R-:W-:Y:S05]  /*5220*/  WARPSYNC.COLLECTIVE R10, `(.L_x_314) ;  /* 0x000000000a087348 */ /* 0x000fea0003c00000 */
[----:B------:R-:W-:Y:S01]  /*5230*/  VOTE.ALL P0, P0 ;  /* 0x0000000000ff7806 */ /* 0x000fe20000000000 */
[----:B------:R-:W-:-:S12]  /*5240*/  ENDCOLLECTIVE ;  /* 0x000000000000791b */ /* 0x000fd80003800000 */
.L_x_314:
[----:B------:R-:W-:Y:S05]  /*5250*/  BRA `(.L_x_315) ;  /* 0xffffffe000c07947 */ /* 0x000fea000383ffff */
.L_x_316:
        /* <DEDUP_REMOVED lines=10> */
.L_x_1226:


//--------------------- .text._ZN3cub18CUB_300001_SM_10006detail4scan16DeviceScanKernelINS2_10policy_hubIiiijN4cuda3std3__44plusIvEEE10Policy1000EN6thrust24THRUST_300001_SM_1000_NS10device_ptrIiEESF_NS0_13ScanTileStateIiLb1EEES9_NS1_10InputValueIiPiEEjiLb0EiEEvT0_T1_T2_iT3_T4_T5_ --------------------------
	.section	.text._ZN3cub18CUB_300001_SM_10006detail4scan16DeviceScanKernelINS2_10policy_hubIiiijN4cuda3std3__44plusIvEEE10Policy1000EN6thrust24THRUST_300001_SM_1000_NS10device_ptrIiEESF_NS0_13ScanTileStateIiLb1EEES9_NS1_10InputValueIiPiEEjiLb0EiEEvT0_T1_T2_iT3_T4_T5_,"ax",@progbits
	.align	128
        .global         _ZN3cub18CUB_300001_SM_10006detail4scan16DeviceScanKernelINS2_10policy_hubIiiijN4cuda3std3__44plusIvEEE10Policy1000EN6thrust24THRUST_300001_SM_1000_NS10device_ptrIiEESF_NS0_13ScanTileStateIiLb1EEES9_NS1_10InputValueIiPiEEjiLb0EiEEvT0_T1_T2_iT3_T4_T5_
        .type           _ZN3cub18CUB_300001_SM_10006detail4scan16DeviceScanKernelINS2_10policy_hubIiiijN4cuda3std3__44plusIvEEE10Policy1000EN6thrust24THRUST_300001_SM_1000_NS10device_ptrIiEESF_NS0_13ScanTileStateIiLb1EEES9_NS1_10InputValueIiPiEEjiLb0EiEEvT0_T1_T2_iT3_T4_T5_,@function
        .size           _ZN3cub18CUB_300001_SM_10006detail4scan16DeviceScanKernelINS2_10policy_hubIiiijN4cuda3std3__44plusIvEEE10Policy1000EN6thrust24THRUST_300001_SM_1000_NS10device_ptrIiEESF_NS0_13ScanTileStateIiLb1EEES9_NS1_10InputValueIiPiEEjiLb0EiEEvT0_T1_T2_iT3_T4_T5_,(.L_x_1227 - _ZN3cub18CUB_300001_SM_10006detail4scan16DeviceScanKernelINS2_10policy_hubIiiijN4cuda3std3__44plusIvEEE10Policy1000EN6thrust24THRUST_300001_SM_1000_NS10device_ptrIiEESF_NS0_13ScanTileStateIiLb1EEES9_NS1_10InputValueIiPiEEjiLb0EiEEvT0_T1_T2_iT3_T4_T5_)
        .other          _ZN3cub18CUB_300001_SM_10006detail4scan16DeviceScanKernelINS2_10policy_hubIiiijN4cuda3std3__44plusIvEEE10Policy1000EN6thrust24THRUST_300001_SM_1000_NS10device_ptrIiEESF_NS0_13ScanTileStateIiLb1EEES9_NS1_10InputValueIiPiEEjiLb0EiEEvT0_T1_T2_iT3_T4_T5_,@"STO_CUDA_ENTRY STV_DEFAULT"
_ZN3cub18CUB_300001_SM_10006detail4scan16DeviceScanKernelINS2_10policy_hubIiiijN4cuda3std3__44plusIvEEE10Policy1000EN6thrust24THRUST_300001_SM_1000_NS10device_ptrIiEESF_NS0_13ScanTileStateIiLb1EEES9_NS1_10InputValueIiPiEEjiLb0EiEEvT0_T1_T2_iT3_T4_T5_:
.text._ZN3cub18CUB_300001_SM_10006detail4scan16DeviceScanKernelINS2_10policy_hubIiiijN4cuda3std3__44plusIvEEE10Policy1000EN6thrust24THRUST_300001_SM_1000_NS10device_ptrIiEESF_NS0_13ScanTileStateIiLb1EEES9_NS1_10InputValueIiPiEEjiLb0EiEEvT0_T1_T2_iT3_T4_T5_:
[----:B------:R-:W-:Y:S01]  /*0000*/  LDC R1, c[0x0][0x37c] ;  /* 0x0000df00ff017b82 */ /* 0x000fe20000000800 */
[----:B------:R-:W0:Y:S07]  /*0010*/  LDCU UR4, c[0x0][0x3a0] ;  /* 0x00007400ff0477ac */ /* 0x000e2e0008000800 */
[----:B------:R-:W1:Y:S01]  /*0020*/  LDC R42, c[0x0][0x398] ;  /* 0x0000e600ff2a7b82 */ /* 0x000e620000000800 */
[----:B------:R-:W2:Y:S01]  /*0030*/  LDCU.64 UR8, c[0x0][0x358] ;  /* 0x00006b00ff0877ac */ /* 0x000ea20008000a00 */
[----:B------:R-:W3:Y:S01]  /*0040*/  LDCU UR5, c[0x0][0x3b0] ;  /* 0x00007600ff0577ac */ /* 0x000ee20008000800 */
[----:B0-----:R-:W-:-:S06]  /*0050*/  UPRMT UR4, UR4, 0x7770, URZ ;  /* 0x0000777004047896 */ /* 0x001fcc00080000ff */
[----:B------:R-:W-:-:S13]  /*0060*/  ISETP.NE.AND P0, PT, RZ, UR4, PT ;  /* 0x00000004ff007c0c */ /* 0x000fda000bf05270 */
[----:B------:R-:W2:Y:S02]  /*0070*/  @P0 LDC.64 R2, c[0x0][0x3a8] ;  /* 0x0000ea00ff020b82 */ /* 0x000ea40000000a00 */
[----:B--2---:R0:W5:Y:S06]  /*0080*/  @P0 LDG.E R44, desc[UR8][R2.64] ;  /* 0x00000008022c0981 */ /* 0x00416c000c1e1900 */
[----:B------:R-:W1:Y:S02]  /*0090*/  S2UR UR4, SR_CTAID.X ;  /* 0x00000000000479c3 */ /* 0x000e640000002500 */
[----:B-1----:R-:W-:-:S04]  /*00a0*/  VIADD R42, R42, UR4 ;  /* 0x000000042a2a7c36 */ /* 0x002fc80008000000 */
[----:B------:R-:W-:-:S05]  /*00b0*/  IMAD R7, R42, 0x2100, RZ ;  /* 0x000021002a077824 */ /* 0x000fca00078e02ff */
[----:B---3--:R-:W-:Y:S01]  /*00c0*/  IADD3 R0, PT, PT, -R7, UR5, RZ ;  /* 0x0000000507007c10 */ /* 0x008fe2000fffe1ff */
[----:B------:R-:W1:Y:S03]  /*00d0*/  @!P0 LDC R44, c[0x0][0x3a8] ;  /* 0x0000ea00ff2c8b82 */ /* 0x000e660000000800 */
[----:B------:R-:W-:-:S13]  /*00e0*/  ISETP.GE.U32.AND P0, PT, R0, 0x2101, PT ;  /* 0x000021010000780c */ /* 0x000fda0003f06070 */
[----:B0-----:R-:W-:Y:S05]  /*00f0*/  @!P0 BRA `(.L_x_317) ;  /* 0x0000001c00ac8947 */ /* 0x001fea0003800000 */
[----:B------:R-:W0:Y:S01]  /*0100*/  S2R R16, SR_TID.X ;  /* 0x0000000000107919 */ /* 0x000e220000002100 */
[----:B------:R-:W2:Y:S01]  /*0110*/  LDCU.64 UR4, c[0x0][0x380] ;  /* 0x00007000ff0477ac */ /* 0x000ea20008000a00 */
[C---:B0-----:R-:W-:Y:S02]  /*0120*/  LOP3.LUT R0, R16.reuse, 0x1f, RZ, 0xc0, !PT ;  /* 0x0000001f10007812 */ /* 0x041fe400078ec0ff */
[----:B------:R-:W-:-:S05]  /*0130*/  LOP3.LUT R3, R16, 0x3e0, RZ, 0xc0, !PT ;  /* 0x000003e010037812 */ /* 0x000fca00078ec0ff */
[----:B------:R-:W-:-:S05]  /*0140*/  IMAD R0, R3, 0x16, R0 ;  /* 0x0000001603007824 */ /* 0x000fca00078e0200 */
[----:B------:R-:W-:-:S05]  /*0150*/  IADD3 R0, P0, PT, R7, R0, RZ ;  /* 0x0000000007007210 */ /* 0x000fca0007f1e0ff */
[----:B------:R-:W-:Y:S02]  /*0160*/  IMAD.X R3, RZ, RZ, RZ, P0 ;  /* 0x000000ffff037224 */ /* 0x000fe400000e06ff */
        /* <DEDUP_REMOVED lines=30> */
[----:B------:R-:W-:Y:S01]  /*0350*/  ISETP.NE.AND P0, PT, R42, RZ, PT ;  /* 0x000000ff2a00720c */ /* 0x000fe20003f05270 */
        /* <DEDUP_REMOVED lines=28> */
[----:B------:R0:W1:Y:S04]  /*0520*/  LDS.64 R36, [R27] ;  /* 0x000000001b247984 */ /* 0x0000680000000a00 */
[----:B------:R0:W2:Y:S04]  /*0530*/  LDS.64 R34, [R27+0x8] ;  /* 0x000008001b227984 */ /* 0x0000a80000000a00 */
[----:B------:R0:W3:Y:S04]  /*0540*/  LDS.64 R32, [R27+0x10] ;  /* 0x000010001b207984 */ /* 0x0000e80000000a00 */
[----:B------:R0:W4:Y:S04]  /*0550*/  LDS.64 R18, [R27+0x18] ;  /* 0x000018001b127984 */ /* 0x0001280000000a00 */
[----:B------:R0:W0:Y:S04]  /*0560*/  LDS.64 R14, [R27+0x20] ;  /* 0x000020001b0e7984 */ /* 0x0000280000000a00 */
[----:B------:R0:W0:Y:S04]  /*0570*/  LDS.64 R12, [R27+0x28] ;  /* 0x000028001b0c7984 */ /* 0x0000280000000a00 */
[----:B------:R0:W0:Y:S04]  /*0580*/  LDS.64 R10, [R27+0x30] ;  /* 0x000030001b0a7984 */ /* 0x0000280000000a00 */
[----:B------:R0:W0:Y:S04]  /*0590*/  LDS.64 R8, [R27+0x38] ;  /* 0x000038001b087984 */ /* 0x0000280000000a00 */
[----:B------:R0:W0:Y:S04]  /*05a0*/  LDS.64 R6, [R27+0x40] ;  /* 0x000040001b067984 */ /* 0x0000280000000a00 */
[----:B------:R0:W0:Y:S04]  /*05b0*/  LDS.64 R4, [R27+0x48] ;  /* 0x000048001b047984 */ /* 0x0000280000000a00 */
[----:B------:R0:W0:Y:S01]  /*05c0*/  LDS.64 R2, [R27+0x50] ;  /* 0x000050001b027984 */ /* 0x0000220000000a00 */
[----:B------:R-:W-:Y:S06]  /*05d0*/  BAR.SYNC.DEFER_BLOCKING 0x0 ;  /* 0x0000000000007b1d */ /* 0x000fec0000010000 */
[----:B-1----:R-:W-:Y:S05]  /*05e0*/  @P0 BRA `(.L_x_319) ;  /* 0x00000004001c0947 */ /* 0x002fea0003800000 */
[----:B0-2---:R-:W-:Y:S02]  /*05f0*/  IADD3 R17, PT, PT, R34, R37, R36 ;  /* 0x0000002522117210 */ /* 0x005fe40007ffe024 */
[C---:B------:R-:W-:Y:S02]  /*0600*/  ISETP.NE.AND P1, PT, R39.reuse, 0x1f, PT ;  /* 0x0000001f2700780c */ /* 0x040fe40003f25270 */
[----:B---3--:R-:W-:Y:S02]  /*0610*/  IADD3 R17, PT, PT, R32, R35, R17 ;  /* 0x0000002320117210 */ /* 0x008fe40007ffe011 */
[----:B------:R-:W-:Y:S02]  /*0620*/  ISETP.NE.AND P2, PT, R39, RZ, PT ;  /* 0x000000ff2700720c */ /* 0x000fe40003f45270 */
[----:B----4-:R-:W-:-:S04]  /*0630*/  IADD3 R17, PT, PT, R18, R33, R17 ;  /* 0x0000002112117210 */ /* 0x010fc80007ffe011 */
[----:B------:R-:W-:-:S03]  /*0640*/  IADD3 R17, PT, PT, R14, R19, R17 ;  /* 0x000000130e117210 */ /* 0x000fc60007ffe011 */
[----:B------:R-:W-:Y:S02]  /*0650*/  @!P1 LEA R43, R40, UR4, 0x2 ;  /* 0x00000004282b9c11 */ /* 0x000fe4000f8e10ff */
[----:B------:R-:W-:-:S04]  /*0660*/  IADD3 R17, PT, PT, R12, R15, R17 ;  /* 0x0000000f0c117210 */ /* 0x000fc80007ffe011 */
[----:B------:R-:W-:-:S04]  /*0670*/  IADD3 R17, PT, PT, R10, R13, R17 ;  /* 0x0000000d0a117210 */ /* 0x000fc80007ffe011 */
[----:B------:R-:W-:-:S04]  /*0680*/  IADD3 R17, PT, PT, R8, R11, R17 ;  /* 0x0000000b08117210 */ /* 0x000fc80007ffe011 */
[----:B------:R-:W-:-:S04]  /*0690*/  IADD3 R17, PT, PT, R6, R9, R17 ;  /* 0x0000000906117210 */ /* 0x000fc80007ffe011 */
[----:B------:R-:W-:-:S04]  /*06a0*/  IADD3 R17, PT, PT, R4, R7, R17 ;  /* 0x0000000704117210 */ /* 0x000fc80007ffe011 */
[----:B------:R-:W-:-:S05]  /*06b0*/  IADD3 R20, PT, PT, R2, R5, R17 ;  /* 0x0000000502147210 */ /* 0x000fca0007ffe011 */
        /* <DEDUP_REMOVED lines=38> */
[----:B------:R-:W-:Y:S02]  /*0920*/  SEL R20, R26, R20, !P0 ;  /* 0x000000141a147207 */ /* 0x000fe40004000000 */
[----:B------:R-:W-:-:S04]  /*0930*/  ISETP.NE.AND P0, PT, R40, 0x8, PT ;  /* 0x000000082800780c */ /* 0x000fc80003f05270 */
[----:B------:R-:W-:Y:S02]  /*0940*/  SEL R20, R27, R20, !P0 ;  /* 0x000000141b147207 */ /* 0x000fe40004000000 */
[----:B------:R-:W-:Y:S02]  /*0950*/  ISETP.NE.AND P0, PT, R40, 0xa, PT ;  /* 0x0000000a2800780c */ /* 0x000fe40003f05270 */
[----:B------:R-:W-:Y:S02]  /*0960*/  SEL R20, R28, R20, !P1 ;  /* 0x000000141c147207 */ /* 0x000fe40004800000 */
[----:B------:R-:W-:Y:S02]  /*0970*/  ISETP.NE.AND P1, PT, R40, 0xb, PT ;  /* 0x0000000b2800780c */ /* 0x000fe40003f25270 */
[----:B------:R-:W-:Y:S01]  /*0980*/  SEL R20, R29, R20, !P0 ;  /* 0x000000141d147207 */ /* 0x000fe20004000000 */
[----:B------:R-:W-:Y:S01]  /*0990*/  IMAD.IADD R29, R30, 0x1, R29 ;  /* 0x000000011e1d7824 */ /* 0x000fe200078e021d */
[----:B------:R-:W-:-:S04]  /*09a0*/  ISETP.GE.U32.AND P0, PT, R16, 0x20, PT ;  /* 0x000000201000780c */ /* 0x000fc80003f06070 */
[----:B------:R-:W-:Y:S02]  /*09b0*/  SEL R20, R29, R20, !P1 ;  /* 0x000000141d147207 */ /* 0x000fe40004800000 */
[----:B------:R-:W-:Y:S02]  /*09c0*/  ISETP.NE.AND P1, PT, R16, RZ, PT ;  /* 0x000000ff1000720c */ /* 0x000fe40003f25270 */
[----:B------:R-:W-:Y:S02]  /*09d0*/  SEL R16, R3, RZ, P2 ;  /* 0x000000ff03107207 */ /* 0x000fe40001000000 */
[----:B------:R-:W-:Y:S02]  /*09e0*/  SEL R3, R20, RZ, P0 ;  /* 0x000000ff14037207 */ /* 0x000fe40000000000 */
[--C-:B-----5:R-:W-:Y:S02]  /*09f0*/  IADD3 R31, PT, PT, R29, R31, R44.reuse ;  /* 0x0000001f1d1f7210 */ /* 0x120fe40007ffe02c */
[----:B------:R-:W-:-:S05]  /*0a00*/  IADD3 R44, PT, PT, R3, R16, R44 ;  /* 0x00000010032c7210 */ /* 0x000fca0007ffe02c */
[----:B------:R-:W-:Y:S05]  /*0a10*/  @P1 BRA `(.L_x_320) ;  /* 0x0000000c00f41947 */ /* 0x000fea0003800000 */
[----:B------:R-:W0:Y:S01]  /*0a20*/  LDC.64 R16, c[0x0][0x390] ;  /* 0x0000e400ff107b82 */ /* 0x000e220000000a00 */
[----:B------:R-:W-:-:S05]  /*0a30*/  IMAD.MOV.U32 R30, RZ, RZ, 0x65 ;  /* 0x00000065ff1e7424 */ /* 0x000fca00078e00ff */
[----:B0-----:R0:W-:Y:S01]  /*0a40*/  ST.E.64.STRONG.GPU desc[UR8][R16.64+0x100], R30 ;  /* 0x0001001e10007985 */ /* 0x0011e2000c10fb08 */
[----:B------:R-:W-:Y:S05]  /*0a50*/  BRA `(.L_x_320) ;  /* 0x0000000c00e47947 */ /* 0x000fea0003800000 */
.L_x_319:
        /* <DEDUP_REMOVED lines=57> */
[----:B------:R-:W-:Y:S02]  /*0df0*/  ISETP.NE.AND P0, PT, R40, 0xa, PT ;  /* 0x0000000a2800780c */ /* 0x000fe40003f05270 */
[----:B------:R-:W-:Y:S02]  /*0e00*/  SEL R20, R28, R20, !P1 ;  /* 0x000000141c147207 */ /* 0x000fe40004800000 */
[----:B------:R-:W-:Y:S02]  /*0e10*/  ISETP.NE.AND P1, PT, R40, 0xb, PT ;  /* 0x0000000b2800780c */ /* 0x000fe40003f25270 */
[----:B------:R-:W-:Y:S02]  /*0e20*/  SEL R20, R29, R20, !P0 ;  /* 0x000000141d147207 */ /* 0x000fe40004000000 */
[----:B------:R-:W-:-:S02]  /*0e30*/  ISETP.GT.U32.AND P0, PT, R16, 0x1f, PT ;  /* 0x0000001f1000780c */ /* 0x000fc40003f04070 */
[----:B------:R-:W-:Y:S02]  /*0e40*/  SEL R20, R30, R20, !P1 ;  /* 0x000000141e147207 */ /* 0x000fe40004800000 */
[----:B------:R-:W-:-:S03]  /*0e50*/  ISETP.GE.U32.AND P1, PT, R16, 0x20, PT ;  /* 0x000000201000780c */ /* 0x000fc60003f26070 */
[----:B------:R-:W-:-:S05]  /*0e60*/  IMAD.IADD R20, R20, 0x1, R17 ;  /* 0x0000000114147824 */ /* 0x000fca00078e0211 */
[----:B------:R-:W-:Y:S01]  /*0e70*/  SEL R23, R3, R20, !P1 ;  /* 0x0000001403177207 */ /* 0x000fe20004800000 */
[----:B------:R-:W-:Y:S06]  /*0e80*/  @P0 BRA `(.L_x_321) ;  /* 0x0000000800b00947 */ /* 0x000fec0003800000 */
[----:B------:R-:W0:Y:S01]  /*0e90*/  LDC.64 R20, c[0x0][0x390] ;  /* 0x0000e400ff147b82 */ /* 0x000e220000000a00 */
[----:B------:R-:W-:Y:S02]  /*0ea0*/  ISETP.NE.AND P1, PT, R16, RZ, PT ;  /* 0x000000ff1000720c */ /* 0x000fe40003f25270 */
[----:B------:R-:W-:-:S05]  /*0eb0*/  LOP3.LUT R3, RZ, R16, RZ, 0x33, !PT ;  /* 0x00000010ff037212 */ /* 0x000fca00078e33ff */
[----:B------:R-:W-:-:S06]  /*0ec0*/  IMAD.IADD R40, R42, 0x1, R3 ;  /* 0x000000012a287824 */ /* 0x000fcc00078e0203 */
        /* <DEDUP_REMOVED lines=11> */
.L_x_351:
[----:B------:R-:W-:Y:S05]  /*0f80*/  @!P0 BRA `(.L_x_323) ;  /* 0x0000000000748947 */ /* 0x000fea0003800000 */
[----:B------:R-:W-:-:S07]  /*0f90*/  IMAD.MOV.U32 R3, RZ, RZ, 0x3b8 ;  /* 0x000003b8ff037424 */ /* 0x000fce00078e00ff */
.L_x_325:
[----:B------:R-:W-:Y:S02]  /*0fa0*/  VIADD R27, R3, 0x1 ;  /* 0x00000001031b7836 */ /* 0x000fe40000000000 */
[----:B------:R-:W-:Y:S02]  /*0fb0*/  IMAD R42, R42, 0x41a7, RZ ;  /* 0x000041a72a2a7824 */ /* 0x000fe400078e02ff */
[----:B------:R-:W0:Y:S01]  /*0fc0*/  I2F.U32.RP R22, R27 ;  /* 0x0000001b00167306 */ /* 0x000e220000209000 */
[----:B------:R-:W-:Y:S01]  /*0fd0*/  IMAD.MOV R29, RZ, RZ, -R27 ;  /* 0x000000ffff1d7224 */ /* 0x000fe200078e0a1b */
[----:B------:R-:W-:Y:S02]  /*0fe0*/  ISETP.NE.U32.AND P2, PT, R27, RZ, PT ;  /* 0x000000ff1b00720c */ /* 0x000fe40003f45070 */
[----:B------:R-:W-:-:S04]  /*0ff0*/  LOP3.LUT R42, R42, 0x7fffffff, RZ, 0xc0, !PT ;  /* 0x7fffffff2a2a7812 */ /* 0x000fc800078ec0ff */
[----:B0-----:R-:W0:Y:S02]  /*1000*/  MUFU.RCP R22, R22 ;  /* 0x0000001600167308 */ /* 0x001e240000001000 */
[----:B0-----:R-:W-:-:S06]  /*1010*/  VIADD R20, R22, 0xffffffe ;  /* 0x0ffffffe16147836 */ /* 0x001fcc0000000000 */
[----:B------:R0:W1:Y:S02]  /*1020*/  F2I.FTZ.U32.TRUNC.NTZ R21, R20 ;  /* 0x0000001400157305 */ /* 0x000064000021f000 */
[----:B0-----:R-:W-:Y:S02]  /*1030*/  IMAD.MOV.U32 R20, RZ, RZ, RZ ;  /* 0x000000ffff147224 */ /* 0x001fe400078e00ff */
[----:B-1----:R-:W-:-:S04]  /*1040*/  IMAD R29, R29, R21, RZ ;  /* 0x000000151d1d7224 */ /* 0x002fc800078e02ff */
[----:B------:R-:W-:-:S06]  /*1050*/  IMAD.HI.U32 R21, R21, R29, R20 ;  /* 0x0000001d15157227 */ /* 0x000fcc00078e0014 */
[----:B------:R-:W-:-:S04]  /*1060*/  IMAD.HI.U32 R21, R21, R42, RZ ;  /* 0x0000002a15157227 */ /* 0x000fc800078e00ff */
[----:B------:R-:W-:-:S04]  /*1070*/  IMAD.MOV R21, RZ, RZ, -R21 ;  /* 0x000000ffff157224 */ /* 0x000fc800078e0a15 */
[----:B------:R-:W-:-:S05]  /*1080*/  IMAD R22, R27, R21, R42 ;  /* 0x000000151b167224 */ /* 0x000fca00078e022a */
[----:B------:R-:W-:-:S13]  /*1090*/  ISETP.GE.U32.AND P0, PT, R22, R27, PT ;  /* 0x0000001b1600720c */ /* 0x000fda0003f06070 */
[----:B------:R-:W-:-:S05]  /*10a0*/  @P0 IMAD.IADD R22, R22, 0x1, -R27 ;  /* 0x0000000116160824 */ /* 0x000fca00078e0a1b */
[----:B------:R-:W-:-:S13]  /*10b0*/  ISETP.GE.U32.AND P0, PT, R22, R27, PT ;  /* 0x0000001b1600720c */ /* 0x000fda0003f06070 */
[----:B------:R-:W-:Y:S01]  /*10c0*/  @P0 IMAD.IADD R22, R22, 0x1, -R27 ;  /* 0x0000000116160824 */ /* 0x000fe200078e0a1b */
[----:B------:R-:W-:-:S04]  /*10d0*/  @!P2 LOP3.LUT R22, RZ, R27, RZ, 0x33, !PT ;  /* 0x0000001bff16a212 */ /* 0x000fc800078e33ff */
[----:B------:R-:W-:Y:S05]  /*10e0*/  NANOSLEEP R22 ;  /* 0x000000160000735d */ /* 0x000fea0003800000 */
[----:B------:R-:W2:Y:S01]  /*10f0*/  LD.E.64.STRONG.GPU R26, desc[UR8][R16.64+0x100] ;  /* 0x00010008101a7980 */ /* 0x000ea2000c10fb00 */
[----:B------:R-:W-:Y:S01]  /*1100*/  UMOV UR5, 0xffffffff ;  /* 0xffffffff00057882 */ /* 0x000fe20000000000 */
[----:B------:R-:W-:Y:S02]  /*1110*/  SHF.R.U32.HI R3, RZ, 0x1, R3 ;  /* 0x00000001ff037819 */ /* 0x000fe40000011603 */
[----:B--2---:R-:W-:Y:S01]  /*1120*/  ISETP.NE.AND P0, PT, R26, 0x63, PT ;  /* 0x000000631a00780c */ /* 0x004fe20003f05270 */
[----:B------:R-:W-:-:S12]  /*1130*/  BRA.DIV UR5, `(.L_x_324) ;  /* 0x0000003605187947 */ /* 0x000fd8000b800000 */
[----:B------:R-:W-:-:S13]  /*1140*/  VOTE.ANY P0, !P0 ;  /* 0x0000000000ff7806 */ /* 0x000fda0004000100 */
.L_x_354:
[----:B------:R-:W-:Y:S05]  /*1150*/  @P0 BRA `(.L_x_325) ;  /* 0xfffffffc00900947 */ /* 0x000fea000383ffff */
.L_x_323:
[----:B------:R-:W-:Y:S01]  /*1160*/  UMOV UR5, 0xffffffff ;  /* 0xffffffff00057882 */ /* 0x000fe20000000000 */
[----:B------:R-:W-:Y:S02]  /*1170*/  ISETP.NE.AND P0, PT, R26, 0x65, PT ;  /* 0x000000651a00780c */ /* 0x000fe40003f05270 */
[----:B------:R-:W-:Y:S11]  /*1180*/  BRA.DIV UR5, `(.L_x_326) ;  /* 0x0000003605247947 */ /* 0x000ff6000b800000 */
[----:B------:R-:W0:Y:S01]  /*1190*/  S2R R30, SR_GEMASK ;  /* 0x00000000001e7919 */ /* 0x000e220000003c00 */
[----:B------:R-:W-:Y:S01]  /*11a0*/  VOTE.ANY R21, PT, !P0 ;  /* 0x0000000000157806 */ /* 0x000fe200040e0100 */
[C---:B------:R-:W-:Y:S02]  /*11b0*/  VIADD R41, R39.reuse, 0x2 ;  /* 0x0000000227297836 */ /* 0x040fe40000000000 */
[C---:B------:R-:W-:Y:S02]  /*11c0*/  VIADD R43, R39.reuse, 0x4 ;  /* 0x00000004272b7836 */ /* 0x040fe40000000000 */
[C---:B------:R-:W-:Y:S02]  /*11d0*/  VIADD R44, R39.reuse, 0x8 ;  /* 0x00000008272c7836 */ /* 0x040fe40000000000 */
[----:B------:R-:W-:Y:S01]  /*11e0*/  VIADD R45, R39, 0x10 ;  /* 0x00000010272d7836 */ /* 0x000fe20000000000 */
[----:B0-----:R-:W-:-:S05]  /*11f0*/  LOP3.LUT R21, R21, 0x80000000, R30, 0xec, !PT ;  /* 0x8000000015157812 */ /* 0x001fca00078eec1e */
[----:B------:R-:W-:-:S05]  /*1200*/  VIADD R16, R21, 0xffffffff ;  /* 0xffffffff15107836 */ /* 0x000fca0000000000 */
[----:B------:R-:W-:-:S04]  /*1210*/  LOP3.LUT R16, R21, R16, RZ, 0xc, !PT ;  /* 0x0000001015107212 */ /* 0x000fc800078e0cff */
[----:B------:R0:W1:Y:S02]  /*1220*/  POPC R20, R16 ;  /* 0x0000001000147309 */ /* 0x0000640000000000 */
[----:B0-----:R-:W0:Y:S01]  /*1230*/  LDC.64 R16, c[0x0][0x390] ;  /* 0x0000e400ff107b82 */ /* 0x001e220000000a00 */
[----:B-1----:R-:W1:Y:S01]  /*1240*/  SHFL.DOWN PT, R22, R27, 0x1, R20 ;  /* 0x082000001b167989 */ /* 0x002e6200000e0014 */
[-C--:B------:R-:W-:Y:S02]  /*1250*/  ISETP.GE.AND P0, PT, R39, R20.reuse, PT ;  /* 0x000000142700720c */ /* 0x080fe40003f06270 */
[----:B------:R-:W-:Y:S02]  /*1260*/  ISETP.GT.AND P2, PT, R45, R20, PT ;  /* 0x000000142d00720c */ /* 0x000fe40003f44270 */
[----:B0-----:R-:W-:Y:S02]  /*1270*/  IADD3 R28, P3, PT, R16, 0x100, RZ ;  /* 0x00000100101c7810 */ /* 0x001fe40007f7e0ff */
[----:B-1----:R-:W-:-:S02]  /*1280*/  SEL R22, R22, RZ, !P0 ;  /* 0x000000ff16167207 */ /* 0x002fc40004000000 */
[----:B------:R-:W-:-:S03]  /*1290*/  ISETP.GT.AND P0, PT, R41, R20, PT ;  /* 0x000000142900720c */ /* 0x000fc60003f04270 */
[----:B------:R-:W-:-:S05]  /*12a0*/  IMAD.IADD R3, R22, 0x1, R27 ;  /* 0x0000000116037824 */ /* 0x000fca00078e021b */
[----:B------:R-:W0:Y:S02]  /*12b0*/  SHFL.DOWN PT, R22, R3, 0x2, R20 ;  /* 0x0840000003167989 */ /* 0x000e2400000e0014 */
[----:B0-----:R-:W-:Y:S02]  /*12c0*/  SEL R22, R22, RZ, !P0 ;  /* 0x000000ff16167207 */ /* 0x001fe40004000000 */
[----:B------:R-:W-:-:S03]  /*12d0*/  ISETP.GT.AND P0, PT, R43, R20, PT ;  /* 0x000000142b00720c */ /* 0x000fc60003f04270 */
[----:B------:R-:W-:Y:S02]  /*12e0*/  IMAD.IADD R29, R3, 0x1, R22 ;  /* 0x00000001031d7824 */ /* 0x000fe400078e0216 */
[----:B------:R-:W-:-:S03]  /*12f0*/  IMAD.X R3, RZ, RZ, R17, P3 ;  /* 0x000000ffff037224 */ /* 0x000fc600018e0611 */
        /* <DEDUP_REMOVED lines=10> */
[----:B0-----:R-:W-:-:S05]  /*13a0*/  SEL R22, R22, RZ, !P2 ;  /* 0x000000ff16167207 */ /* 0x001fca0005000000 */
[----:B------:R-:W-:-:S07]  /*13b0*/  IMAD.IADD R46, R47, 0x1, R22 ;  /* 0x000000012f2e7824 */ /* 0x000fce00078e0216 */
.L_x_363:
[----:B------:R-:W-:Y:S05]  /*13c0*/  @!P0 BRA `(.L_x_327) ;  /* 0x0000000400248947 */ /* 0x000fea0003800000 */
[----:B------:R-:W-:-:S07]  /*13d0*/  IMAD.MOV.U32 R29, RZ, RZ, 0x3b8 ;  /* 0x000003b8ff1d7424 */ /* 0x000fce00078e00ff */
.L_x_333:
[----:B------:R-:W-:Y:S02]  /*13e0*/  IMAD.MOV.U32 R16, RZ, RZ, R28 ;  /* 0x000000ffff107224 */ /* 0x000fe400078e001c */
[----:B------:R-:W-:Y:S02]  /*13f0*/  IMAD.MOV.U32 R17, RZ, RZ, R3 ;  /* 0x000000ffff117224 */ /* 0x000fe400078e0003 */
        /* <DEDUP_REMOVED lines=8> */
.L_x_366:
[----:B------:R-:W-:Y:S05]  /*1480*/  @!P0 BRA `(.L_x_329) ;  /* 0x0000000000748947 */ /* 0x000fea0003800000 */
[----:B------:R-:W-:-:S07]  /*1490*/  IMAD.MOV.U32 R22, RZ, RZ, R29 ;  /* 0x000000ffff167224 */ /* 0x000fce00078e001d */
.L_x_331:
        /* <DEDUP_REMOVED lines=27> */
.L_x_369:
[----:B------:R-:W-:Y:S05]  /*1650*/  @P0 BRA `(.L_x_331) ;  /* 0xfffffffc00900947 */ /* 0x000fea000383ffff */
.L_x_329:
[----:B------:R-:W-:Y:S01]  /*1660*/  UMOV UR5, 0xffffffff ;  /* 0xffffffff00057882 */ /* 0x000fe20000000000 */
[----:B------:R-:W-:Y:S02]  /*1670*/  ISETP.NE.AND P0, PT, R26, 0x65, PT ;  /* 0x000000651a00780c */ /* 0x000fe40003f05270 */
[----:B------:R-:W-:Y:S11]  /*1680*/  BRA.DIV UR5, `(.L_x_332) ;  /* 0x0000003605287947 */ /* 0x000ff6000b800000 */
[----:B------:R-:W-:Y:S01]  /*1690*/  VOTE.ANY R21, PT, !P0 ;  /* 0x0000000000157806 */ /* 0x000fe200040e0100 */
[----:B------:R-:W-:-:S03]  /*16a0*/  VIADD R40, R40, 0xffffffe0 ;  /* 0xffffffe028287836 */ /* 0x000fc60000000000 */
[----:B------:R-:W-:-:S05]  /*16b0*/  LOP3.LUT R21, R21, 0x80000000, R30, 0xec, !PT ;  /* 0x8000000015157812 */ /* 0x000fca00078eec1e */
        /* <DEDUP_REMOVED lines=25> */
.L_x_378:
[----:B------:R-:W-:Y:S05]  /*1850*/  @P0 BRA `(.L_x_333) ;  /* 0xfffffff800e00947 */ /* 0x000fea000383ffff */
.L_x_327:
        /* <DEDUP_REMOVED lines=8> */
[----:B0-----:R-:W-:-:S05]  /*18e0*/  @!P1 LEA R3, R16, R3, 0x18 ;  /* 0x0000000310039211 */ /* 0x001fca00078ec0ff */
[----:B------:R1:W-:Y:S04]  /*18f0*/  @!P1 STS [R3+0x8], R31 ;  /* 0x0000081f03009388 */ /* 0x0003e80000000800 */
[----:B------:R1:W-:Y:S01]  /*1900*/  @!P1 STS [R3+0x4], R46 ;  /* 0x0000042e03009388 */ /* 0x0003e20000000800 */
[----:B--2---:R-:W-:Y:S01]  /*1910*/  @!P0 LEA R17, R20, R17, 0x18 ;  /* 0x0000001114118211 */ /* 0x004fe200078ec0ff */
[----:B------:R-:W-:Y:S02]  /*1920*/  IMAD.MOV.U32 R20, RZ, RZ, R23 ;  /* 0x000000ffff147224 */ /* 0x000fe400078e0017 */
[----:B------:R-:W-:Y:S02]  /*1930*/  @!P0 IMAD.MOV.U32 R20, RZ, RZ, R46 ;  /* 0x000000ffff148224 */ /* 0x000fe400078e002e */
[----:B------:R1:W-:Y:S05]  /*1940*/  @!P0 STS [R17+0x4c], R46 ;  /* 0x00004c2e11008388 */ /* 0x0003ea0000000800 */
.L_x_321:
[----:B------:R-:W-:Y:S05]  /*1950*/  WARPSYNC.ALL ;  /* 0x0000000000007948 */ /* 0x000fea0003800000 */
[----:B------:R-:W0:Y:S08]  /*1960*/  S2UR UR6, SR_CgaCtaId ;  /* 0x00000000000679c3 */ /* 0x000e300000008800 */
[----:B------:R-:W-:Y:S06]  /*1970*/  BAR.SYNC.DEFER_BLOCKING 0x0 ;  /* 0x0000000000007b1d */ /* 0x000fec0000010000 */
[----:B------:R-:W-:Y:S01]  /*1980*/  UMOV UR5, 0x400 ;  /* 0x0000040000057882 */ /* 0x000fe20000000000 */
[----:B------:R-:W2:Y:S01]  /*1990*/  S2R R16, SR_TID.X ;  /* 0x0000000000107919 */ /* 0x000ea20000002100 */
[----:B0-----:R-:W-:-:S09]  /*19a0*/  ULEA UR5, UR6, UR5, 0x18 ;  /* 0x0000000506057291 */ /* 0x001fd2000f8ec0ff */
[----:B-1----:R-:W0:Y:S01]  /*19b0*/  LDS R3, [UR5+0x4c] ;  /* 0x00004c05ff037984 */ /* 0x002e220008000800 */
[----:B--2---:R-:W-:-:S04]  /*19c0*/  ISETP.NE.AND P0, PT, R16, RZ, PT ;  /* 0x000000ff1000720c */ /* 0x004fc80003f05270 */
[----:B0-----:R-:W-:-:S05]  /*19d0*/  SEL R3, R3, RZ, P0 ;  /* 0x000000ff03037207 */ /* 0x001fca0000000000 */
[----:B------:R-:W-:-:S07]  /*19e0*/  IMAD.IADD R44, R3, 0x1, R20 ;  /* 0x00000001032c7824 */ /* 0x000fce00078e0214 */
.L_x_320:
[----:B------:R-:W-:Y:S05]  /*19f0*/  BSYNC.RECONVERGENT B0 ;  /* 0x0000000000007941 */ /* 0x000fea0003800200 */
.L_x_318:
[----:B------:R-:W-:Y:S01]  /*1a00*/  IMAD.IADD R45, R36, 0x1, R44 ;  /* 0x00000001242d7824 */ /* 0x000fe200078e022c */
[----:B------:R-:W1:Y:S01]  /*1a10*/  S2R R3, SR_TID.X ;  /* 0x0000000000037919 */ /* 0x000e620000002100 */
[----:B------:R-:W2:Y:S01]  /*1a20*/  S2UR UR6, SR_CgaCtaId ;  /* 0x00000000000679c3 */ /* 0x000ea20000008800 */
[----:B------:R-:W-:Y:S01]  /*1a30*/  UMOV UR5, 0x400 ;  /* 0x0000040000057882 */ /* 0x000fe20000000000 */
[----:B0-----:R-:W-:Y:S01]  /*1a40*/  IMAD.IADD R16, R37, 0x1, R45 ;  /* 0x0000000125107824 */ /* 0x001fe200078e022d */
[----:B------:R-:W0:Y:S03]  /*1a50*/  S2R R24, SR_LANEID ;  /* 0x0000000000187919 */ /* 0x000e260000000000 */
[----:B------:R-:W-:Y:S02]  /*1a60*/  IMAD.IADD R17, R34, 0x1, R16 ;  /* 0x0000000122117824 */ /* 0x000fe400078e0210 */
[----:B------:R-:W-:Y:S02]  /*1a70*/  BAR.SYNC.DEFER_BLOCKING 0x0 ;  /* 0x0000000000007b1d */ /* 0x000fe40000010000 */
[----:B------:R-:W-:-:S04]  /*1a80*/  IMAD.IADD R22, R35, 0x1, R17 ;  /* 0x0000000123167824 */ /* 0x000fc800078e0211 */
[----:B------:R-:W-:-:S04]  /*1a90*/  IMAD.IADD R23, R32, 0x1, R22 ;  /* 0x0000000120177824 */ /* 0x000fc800078e0216 */
[----:B------:R-:W-:-:S04]  /*1aa0*/  IMAD.IADD R20, R33, 0x1, R23 ;  /* 0x0000000121147824 */ /* 0x000fc800078e0217 */
[----:B------:R-:W-:Y:S01]  /*1ab0*/  IMAD.IADD R21, R18, 0x1, R20 ;  /* 0x0000000112157824 */ /* 0x000fe200078e0214 */
[----:B--2---:R-:W-:-:S03]  /*1ac0*/  ULEA UR5, UR6, UR5, 0x18 ;  /* 0x0000000506057291 */ /* 0x004fc6000f8ec0ff */
[----:B------:R-:W-:Y:S01]  /*1ad0*/  IMAD.IADD R18, R19, 0x1, R21 ;  /* 0x0000000113127824 */ /* 0x000fe200078e0215 */
[----:B------:R-:W2:Y:S03]  /*1ae0*/  LDCU.64 UR6, c[0x0][0x388] ;  /* 0x00007100ff0677ac */ /* 0x000ea60008000a00 */
[----:B------:R-:W-:Y:S01]  /*1af0*/  IMAD.IADD R19, R14, 0x1, R18 ;  /* 0x000000010e137824 */ /* 0x000fe200078e0212 */
[----:B-1----:R-:W-:-:S03]  /*1b00*/  SHF.R.U32.HI R3, RZ, 0x5, R3 ;  /* 0x00000005ff037819 */ /* 0x002fc60000011603 */
[----:B------:R-:W-:Y:S02]  /*1b10*/  IMAD.IADD R14, R15, 0x1, R19 ;  /* 0x000000010f0e7824 */ /* 0x000fe400078e0213 */
[----:B0-----:R-:W-:Y:S02]  /*1b20*/  IMAD R3, R3, 0x2c0, R24 ;  /* 0x000002c003037824 */ /* 0x001fe400078e0218 */
[----:B------:R-:W-:-:S03]  /*1b30*/  IMAD.IADD R15, R12, 0x1, R14 ;  /* 0x000000010c0f7824 */ /* 0x000fc600078e020e */
[----:B------:R-:W-:Y:S01]  /*1b40*/  LEA R49, R3, UR5, 0x2 ;  /* 0x0000000503317c11 */ /* 0x000fe2000f8e10ff */
[----:B------:R-:W-:Y:S01]  /*1b50*/  IMAD.IADD R12, R13, 0x1, R15 ;  /* 0x000000010d0c7824 */ /* 0x000fe200078e020f */
[----:B--2---:R-:W-:-:S03]  /*1b60*/  IADD3 R38, P0, PT, R38, UR6, RZ ;  /* 0x0000000626267c10 */ /* 0x004fc6000ff1e0ff */
[----:B------:R-:W-:Y:S02]  /*1b70*/  IMAD.IADD R13, R10, 0x1, R12 ;  /* 0x000000010a0d7824 */ /* 0x000fe400078e020c */
[----:B------:R-:W-:Y:S01]  /*1b80*/  IMAD R24, R24, 0x54, R49 ;  /* 0x0000005418187824 */ /* 0x000fe200078e0231 */
[----:B------:R-:W-:Y:S01]  /*1b90*/  IADD3.X R39, PT, PT, R0, UR7, RZ, P0, !PT ;  /* 0x0000000700277c10 */ /* 0x000fe200087fe4ff */
[----:B------:R-:W-:-:S03]  /*1ba0*/  IMAD.IADD R10, R11, 0x1, R13 ;  /* 0x000000010b0a7824 */ /* 0x000fc600078e020d */
[----:B------:R-:W-:Y:S01]  /*1bb0*/  STS.64 [R24], R44 ;  /* 0x0000002c18007388 */ /* 0x000fe20000000a00 */
[----:B------:R-:W-:-:S03]  /*1bc0*/  IMAD.IADD R11, R8, 0x1, R10 ;  /* 0x00000001080b7824 */ /* 0x000fc600078e020a */
[----:B------:R-:W-:Y:S01]  /*1bd0*/  STS.64 [R24+0x8], R16 ;  /* 0x0000081018007388 */ /* 0x000fe20000000a00 */
        /* <DEDUP_REMOVED lines=11> */
[----:B------:R-:W-:Y:S04]  /*1c90*/  STS.64 [R24+0x38], R10 ;  /* 0x0000380a18007388 */ /* 0x000fe80000000a00 */
[----:B------:R-:W-:Y:S04]  /*1ca0*/  STS.64 [R24+0x40], R8 ;  /* 0x0000400818007388 */ /* 0x000fe80000000a00 */
[----:B------:R-:W-:Y:S04]  /*1cb0*/  STS.64 [R24+0x48], R6 ;  /* 0x0000480618007388 */ /* 0x000fe80000000a00 */
[----:B------:R-:W-:Y:S01]  /*1cc0*/  STS.64 [R24+0x50], R4 ;  /* 0x0000500418007388 */ /* 0x000fe20000000a00 */
[----:B------:R-:W-:-:S03]  /*1cd0*/  NOP ;  /* 0x0000000000007918 */ /* 0x000fc60000000000 */
        /* <DEDUP_REMOVED lines=45> */
.L_x_317:
[----:B------:R-:W-:-:S13]  /*1fb0*/  ISETP.NE.AND P0, PT, R0, RZ, PT ;  /* 0x000000ff0000720c */ /* 0x000fda0003f05270 */
[----:B------:R-:W-:Y:S05]  /*1fc0*/  @!P0 EXIT ;  /* 0x000000000000894d */ /* 0x000fea0003800000 */
[----:B------:R-:W0:Y:S02]  /*1fd0*/  LDC.64 R4, c[0x0][0x380] ;  /* 0x0000e000ff047b82 */ /* 0x000e240000000a00 */
[----:B0-----:R-:W-:-:S05]  /*1fe0*/  IMAD.WIDE.U32 R4, R7, 0x4, R4 ;  /* 0x0000000407047825 */ /* 0x001fca00078e0004 */
[----:B------:R0:W2:Y:S01]  /*1ff0*/  LDG.E R6, desc[UR8][R4.64] ;  /* 0x0000000804067981 */ /* 0x0000a2000c1e1900 */
[----:B------:R-:W3:Y:S02]  /*2000*/  S2R R2, SR_TID.X ;  /* 0x0000000000027919 */ /* 0x000ee40000002100 */
[C---:B---3--:R-:W-:Y:S02]  /*2010*/  LOP3.LUT R3, R2.reuse, 0x1f, RZ, 0xc0, !PT ;  /* 0x0000001f02037812 */ /* 0x048fe400078ec0ff */
[----:B------:R-:W-:-:S05]  /*2020*/  LOP3.LUT R8, R2, 0x3e0, RZ, 0xc0, !PT ;  /* 0x000003e002087812 */ /* 0x000fca00078ec0ff */
[----:B------:R-:W-:-:S04]  /*2030*/  IMAD R3, R8, 0x16, R3 ;  /* 0x0000001608037824 */ /* 0x000fc800078e0203 */
[C---:B------:R-:W-:Y:S01]  /*2040*/  VIADD R7, R3.reuse, 0x20 ;  /* 0x0000002003077836 */ /* 0x040fe20000000000 */
[C---:B------:R-:W-:Y:S01]  /*2050*/  ISETP.GE.U32.AND P6, PT, R3.reuse, R0, PT ;  /* 0x000000000300720c */ /* 0x040fe20003fc6070 */
[C---:B------:R-:W-:Y:S01]  /*2060*/  VIADD R9, R3.reuse, 0x40 ;  /* 0x0000004003097836 */ /* 0x040fe20000000000 */
[C---:B0-----:R-:W-:Y:S01]  /*2070*/  LEA R4, P1, R3.reuse, R4, 0x2 ;  /* 0x0000000403047211 */ /* 0x041fe200078210ff */
[----:B------:R-:W-:Y:S01]  /*2080*/  VIADD R11, R3, 0x60 ;  /* 0x00000060030b7836 */ /* 0x000fe20000000000 */
[-C--:B------:R-:W-:Y:S01]  /*2090*/  ISETP.GE.U32.AND P5, PT, R7, R0.reuse, PT ;  /* 0x000000000700720c */ /* 0x080fe20003fa6070 */
[----:B------:R-:W-:Y:S01]  /*20a0*/  VIADD R7, R3, 0x80 ;  /* 0x0000008003077836 */ /* 0x000fe20000000000 */
[-C--:B------:R-:W-:Y:S01]  /*20b0*/  ISETP.GE.U32.AND P0, PT, R9, R0.reuse, PT ;  /* 0x000000000900720c */ /* 0x080fe20003f06070 */
[----:B------:R-:W-:Y:S01]  /*20c0*/  IMAD.X R5, RZ, RZ, R5, P1 ;  /* 0x000000ffff057224 */ /* 0x000fe200008e0605 */
[-C--:B------:R-:W-:Y:S01]  /*20d0*/  ISETP.GE.U32.AND P4, PT, R11, R0.reuse, PT ;  /* 0x000000000b00720c */ /* 0x080fe20003f86070 */
[----:B------:R-:W-:Y:S01]  /*20e0*/  VIADD R9, R3, 0xa0 ;  /* 0x000000a003097836 */ /* 0x000fe20000000000 */
[----:B------:R-:W-:Y:S01]  /*20f0*/  ISETP.GE.U32.AND P3, PT, R7, R0, PT ;  /* 0x000000000700720c */ /* 0x000fe20003f66070 */
[----:B------:R-:W-:-:S03]  /*2100*/  VIADD R7, R3, 0xc0 ;  /* 0x000000c003077836 */ /* 0x000fc60000000000 */
[-C--:B------:R-:W-:Y:S01]  /*2110*/  ISETP.GE.U32.AND P2, PT, R9, R0.reuse, PT ;  /* 0x000000000900720c */ /* 0x080fe20003f46070 */
[----:B------:R-:W-:Y:S01]  /*2120*/  VIADD R9, R3, 0x100 ;  /* 0x0000010003097836 */ /* 0x000fe20000000000 */
[-C--:B------:R-:W-:Y:S01]  /*2130*/  ISETP.GE.U32.AND P1, PT, R7, R0.reuse, PT ;  /* 0x000000000700720c */ /* 0x080fe20003f26070 */
[C---:B------:R-:W-:Y:S02]  /*2140*/  VIADD R7, R3.reuse, 0xe0 ;  /* 0x000000e003077836 */ /* 0x040fe40000000000 */
[----:B------:R-:W-:Y:S02]  /*2150*/  VIADD R39, R3, 0x2a0 ;  /* 0x000002a003277836 */ /* 0x000fe40000000000 */
[----:B--2---:R-:W-:Y:S02]  /*2160*/  IMAD.MOV.U32 R16, RZ, RZ, R6 ;  /* 0x000000ffff107224 */ /* 0x004fe400078e0006 */
[----:B------:R-:W2:Y:S01]  /*2170*/  @!P6 LDG.E R6, desc[UR8][R4.64] ;  /* 0x000000080406e981 */ /* 0x000ea2000c1e1900 */
[----:B------:R-:W-:Y:S01]  /*2180*/  ISETP.GE.U32.AND P6, PT, R7, R0, PT ;  /* 0x000000000700720c */ /* 0x000fe20003fc6070 */
[----:B------:R-:W-:-:S02]  /*2190*/  IMAD.MOV.U32 R10, RZ, RZ, R16 ;  /* 0x000000ffff0a7224 */ /* 0x000fc400078e0010 */
[----:B------:R-:W-:Y:S02]  /*21a0*/  VIADD R7, R3, 0x120 ;  /* 0x0000012003077836 */ /* 0x000fe40000000000 */
[--C-:B------:R-:W-:Y:S02]  /*21b0*/  IMAD.MOV.U32 R12, RZ, RZ, R16.reuse ;  /* 0x000000ffff0c7224 */ /* 0x100fe400078e0010 */
[----:B------:R-:W3:Y:S01]  /*21c0*/  @!P0 LDG.E R10, desc[UR8][R4.64+0x100] ;  /* 0x00010008040a8981 */ /* 0x000ee2000c1e1900 */
[-C--:B------:R-:W-:Y:S01]  /*21d0*/  ISETP.GE.U32.AND P0, PT, R7, R0.reuse, PT ;  /* 0x000000000700720c */ /* 0x080fe20003f06070 */
[----:B------:R-:W-:Y:S02]  /*21e0*/  VIADD R7, R3, 0x140 ;  /* 0x0000014003077836 */ /* 0x000fe40000000000 */
[--C-:B------:R-:W-:Y:S01]  /*21f0*/  IMAD.MOV.U32 R8, RZ, RZ, R16.reuse ;  /* 0x000000ffff087224 */ /* 0x100fe200078e0010 */
[----:B------:R-:W4:Y:S01]  /*2200*/  @!P4 LDG.E R12, desc[UR8][R4.64+0x180] ;  /* 0x00018008040cc981 */ /* 0x000f22000c1e1900 */
[----:B------:R-:W-:Y:S01]  /*2210*/  IMAD.MOV.U32 R18, RZ, RZ, R16 ;  /* 0x000000ffff127224 */ /* 0x000fe200078e0010 */
[----:B------:R-:W-:Y:S01]  /*2220*/  ISETP.GE.U32.AND P4, PT, R7, R0, PT ;  /* 0x000000000700720c */ /* 0x000fe20003f86070 */
[----:B------:R-:W-:-:S02]  /*2230*/  VIADD R7, R3, 0x180 ;  /* 0x0000018003077836 */ /* 0x000fc40000000000 */
[----:B------:R-:W4:Y:S01]  /*2240*/  @!P5 LDG.E R8, desc[UR8][R4.64+0x80] ;  /* 0x000080080408d981 */ /* 0x000f22000c1e1900 */
[-C--:B------:R-:W-:Y:S01]  /*2250*/  ISETP.GE.U32.AND P5, PT, R9, R0.reuse, PT ;  /* 0x000000000900720c */ /* 0x080fe20003fa6070 */
[--C-:B------:R-:W-:Y:S02]  /*2260*/  IMAD.MOV.U32 R20, RZ, RZ, R16.reuse ;  /* 0x000000ffff147224 */ /* 0x100fe400078e0010 */
[----:B------:R-:W4:Y:S01]  /*2270*/  @!P2 LDG.E R18, desc[UR8][R4.64+0x280] ;  /* 0x000280080412a981 */ /* 0x000f22000c1e1900 */
[-C--:B------:R-:W-:Y:S01]  /*2280*/  ISETP.GE.U32.AND P2, PT, R7, R0.reuse, PT ;  /* 0x000000000700720c */ /* 0x080fe20003f46070 */
[C---:B------:R-:W-:Y:S02]  /*2290*/  VIADD R7, R3.reuse, 0x1a0 ;  /* 0x000001a003077836 */ /* 0x040fe40000000000 */
[--C-:B------:R-:W-:Y:S01]  /*22a0*/  IMAD.MOV.U32 R14, RZ, RZ, R16.reuse ;  /* 0x000000ffff0e7224 */ /* 0x100fe200078e0010 */
[----:B------:R-:W4:Y:S01]  /*22b0*/  @!P1 LDG.E R20, desc[UR8][R4.64+0x300] ;  /* 0x0003000804149981 */ /* 0x000f22000c1e1900 */
[----:B------:R-:W-:Y:S01]  /*22c0*/  VIADD R9, R3, 0x160 ;  /* 0x0000016003097836 */ /* 0x000fe20000000000 */
[----:B------:R-:W-:Y:S01]  /*22d0*/  ISETP.GE.U32.AND P1, PT, R7, R0, PT ;  /* 0x000000000700720c */ /* 0x000fe20003f26070 */
[----:B------:R-:W-:-:S02]  /*22e0*/  IMAD.MOV.U32 R24, RZ, RZ, R16 ;  /* 0x000000ffff187224 */ /* 0x000fc400078e0010 */
[----:B------:R-:W-:Y:S01]  /*22f0*/  VIADD R7, R3, 0x1e0 ;  /* 0x000001e003077836 */ /* 0x000fe20000000000 */
[----:B------:R-:W4:Y:S01]  /*2300*/  @!P3 LDG.E R14, desc[UR8][R4.64+0x200] ;  /* 0x00020008040eb981 */ /* 0x000f22000c1e1900 */
[--C-:B------:R-:W-:Y:S01]  /*2310*/  IMAD.MOV.U32 R22, RZ, RZ, R16.reuse ;  /* 0x000000ffff167224 */ /* 0x100fe200078e0010 */
[-C--:B------:R-:W-:Y:S01]  /*2320*/  ISETP.GE.U32.AND P3, PT, R9, R0.reuse, PT ;  /* 0x000000000900720c */ /* 0x080fe20003f66070 */
[----:B------:R-:W-:Y:S01]  /*2330*/  VIADD R9, R3, 0x1c0 ;  /* 0x000001c003097836 */ /* 0x000fe20000000000 */
[----:B------:R-:W4:Y:S01]  /*2340*/  @!P5 LDG.E R24, desc[UR8][R4.64+0x400] ;  /* 0x000400080418d981 */ /* 0x000f22000c1e1900 */
[--C-:B------:R-:W-:Y:S01]  /*2350*/  IMAD.MOV.U32 R26, RZ, RZ, R16.reuse ;  /* 0x000000ffff1a7224 */ /* 0x100fe200078e0010 */
[-C--:B------:R-:W-:Y:S01]  /*2360*/  ISETP.GE.U32.AND P5, PT, R7, R0.reuse, PT ;  /* 0x000000000700720c */ /* 0x080fe20003fa6070 */
[----:B------:R-:W-:Y:S01]  /*2370*/  VIADD R7, R3, 0x200 ;  /* 0x0000020003077836 */ /* 0x000fe20000000000 */
[----:B------:R-:W4:Y:S01]  /*2380*/  @!P6 LDG.E R22, desc[UR8][R4.64+0x380] ;  /* 0x000380080416e981 */ /* 0x000f22000c1e1900 */
[----:B------:R-:W-:Y:S01]  /*2390*/  ISETP.GE.U32.AND P6, PT, R9, R0, PT ;  /* 0x000000000900720c */ /* 0x000fe20003fc6070 */
[----:B------:R-:W-:-:S02]  /*23a0*/  IMAD.MOV.U32 R28, RZ, RZ, R16 ;  /* 0x000000ffff1c7224 */ /* 0x000fc400078e0010 */
[--C-:B------:R-:W-:Y:S01]  /*23b0*/  IMAD.MOV.U32 R30, RZ, RZ, R16.reuse ;  /* 0x000000ffff1e7224 */ /* 0x100fe200078e0010 */
[----:B------:R-:W4:Y:S01]  /*23c0*/  @!P0 LDG.E R26, desc[UR8][R4.64+0x480] ;  /* 0x00048008041a8981 */ /* 0x000f22000c1e1900 */
[-C--:B------:R-:W-:Y:S01]  /*23d0*/  ISETP.GE.U32.AND P0, PT, R7, R0.reuse, PT ;  /* 0x000000000700720c */ /* 0x080fe20003f06070 */
[C---:B------:R-:W-:Y:S02]  /*23e0*/  VIADD R9, R3.reuse, 0x220 ;  /* 0x0000022003097836 */ /* 0x040fe40000000000 */
[----:B------:R-:W-:Y:S01]  /*23f0*/  VIADD R7, R3, 0x240 ;  /* 0x0000024003077836 */ /* 0x000fe20000000000 */
[----:B------:R-:W4:Y:S01]  /*2400*/  @!P4 LDG.E R28, desc[UR8][R4.64+0x500] ;  /* 0x00050008041cc981 */ /* 0x000f22000c1e1900 */
[--C-:B------:R-:W-:Y:S01]  /*2410*/  IMAD.MOV.U32 R32, RZ, RZ, R16.reuse ;  /* 0x000000ffff207224 */ /* 0x100fe200078e0010 */
[-C--:B------:R-:W-:Y:S01]  /*2420*/  ISETP.GE.U32.AND P4, PT, R9, R0.reuse, PT ;  /* 0x000000000900720c */ /* 0x080fe20003f86070 */
[--C-:B------:R-:W-:Y:S01]  /*2430*/  IMAD.MOV.U32 R34, RZ, RZ, R16.reuse ;  /* 0x000000ffff227224 */ /* 0x100fe200078e0010 */
[----:B------:R-:W4:Y:S01]  /*2440*/  @!P3 LDG.E R30, desc[UR8][R4.64+0x580] ;  /* 0x00058008041eb981 */ /* 0x000f22000c1e1900 */
[----:B------:R-:W-:Y:S01]  /*2450*/  IMAD.MOV.U32 R36, RZ, RZ, R16 ;  /* 0x000000ffff247224 */ /* 0x000fe200078e0010 */
[----:B------:R-:W-:Y:S01]  /*2460*/  ISETP.GE.U32.AND P3, PT, R7, R0, PT ;  /* 0x000000000700720c */ /* 0x000fe20003f66070 */
[C---:B------:R-:W-:Y:S01]  /*2470*/  VIADD R7, R3.reuse, 0x260 ;  /* 0x0000026003077836 */ /* 0x040fe20000000000 */
[----:B------:R-:W4:Y:S01]  /*2480*/  @!P2 LDG.E R32, desc[UR8][R4.64+0x600] ;  /* 0x000600080420a981 */ /* 0x000f22000c1e1900 */
[----:B------:R-:W-:-:S03]  /*2490*/  VIADD R9, R3, 0x280 ;  /* 0x0000028003097836 */ /* 0x000fc60000000000 */
[----:B------:R-:W4:Y:S01]  /*24a0*/  @!P1 LDG.E R34, desc[UR8][R4.64+0x680] ;  /* 0x0006800804229981 */ /* 0x000f22000c1e1900 */
[-C--:B------:R-:W-:Y:S02]  /*24b0*/  ISETP.GE.U32.AND P2, PT, R7, R0.reuse, PT ;  /* 0x000000000700720c */ /* 0x080fe40003f46070 */
[-C--:B------:R-:W-:Y:S01]  /*24c0*/  ISETP.GE.U32.AND P1, PT, R9, R0.reuse, PT ;  /* 0x000000000900720c */ /* 0x080fe20003f26070 */
[----:B------:R-:W4:Y:S01]  /*24d0*/  @!P6 LDG.E R36, desc[UR8][R4.64+0x700] ;  /* 0x000700080424e981 */ /* 0x000f22000c1e1900 */
[----:B------:R-:W-:Y:S01]  /*24e0*/  ISETP.GE.U32.AND P6, PT, R39, R0, PT ;  /* 0x000000002700720c */ /* 0x000fe20003fc6070 */
[--C-:B------:R-:W-:Y:S02]  /*24f0*/  IMAD.MOV.U32 R46, RZ, RZ, R16.reuse ;  /* 0x000000ffff2e7224 */ /* 0x100fe400078e0010 */
[--C-:B------:R-:W-:Y:S02]  /*2500*/  IMAD.MOV.U32 R48, RZ, RZ, R16.reuse ;  /* 0x000000ffff307224 */ /* 0x100fe400078e0010 */
[----:B------:R-:W-:-:S02]  /*2510*/  IMAD.MOV.U32 R50, RZ, RZ, R16 ;  /* 0x000000ffff327224 */ /* 0x000fc400078e0010 */
        /* <DEDUP_REMOVED lines=13> */
[----:B------:R-:W-:Y:S01]  /*25f0*/  UMOV UR4, 0x400 ;  /* 0x0000040000047882 */ /* 0x000fe20000000000 */
[----:B------:R-:W-:Y:S01]  /*2600*/  ISETP.NE.AND P0, PT, R42, RZ, PT ;  /* 0x000000ff2a00720c */ /* 0x000fe20003f05270 */
[----:B-1----:R-:W-:-:S02]  /*2610*/  ULEA UR4, UR5, UR4, 0x18 ;  /* 0x0000000405047291 */ /* 0x002fc4000f8ec0ff */
[----:B0-----:R-:W-:-:S05]  /*2620*/  IMAD R41, R43, 0x2c0, R38 ;  /* 0x000002c02b297824 */ /* 0x001fca00078e0226 */
        /* <DEDUP_REMOVED lines=39> */
[----:B------:R-:W-:Y:S02]  /*28a0*/  ISETP.NE.AND P1, PT, R38, 0x1f, PT ;  /* 0x0000001f2600780c */ /* 0x000fe40003f25270 */
[----:B---3--:R-:W-:Y:S02]  /*28b0*/  IADD3 R16, PT, PT, R8, R7, R16 ;  /* 0x0000000708107210 */ /* 0x008fe40007ffe010 */
[----:B------:R-:W-:Y:S02]  /*28c0*/  ISETP.NE.AND P2, PT, R43, 0xb, PT ;  /* 0x0000000b2b00780c */ /* 0x000fe40003f45270 */
        /* <DEDUP_REMOVED lines=52> */
[----:B------:R-:W-:Y:S02]  /*2c10*/  ISETP.NE.AND P1, PT, R38, RZ, PT ;  /* 0x000000ff2600720c */ /* 0x000fe40003f25270 */
[----:B------:R-:W-:Y:S01]  /*2c20*/  SEL R16, R25, R16, !P0 ;  /* 0x0000001019107207 */ /* 0x000fe20004000000 */
[----:B------:R-:W-:Y:S01]  /*2c30*/  @!P2 IMAD.IADD R16, R26, 0x1, R25 ;  /* 0x000000011a10a824 */ /* 0x000fe200078e0219 */
[----:B------:R-:W-:-:S02]  /*2c40*/  ISETP.GE.U32.AND P0, PT, R2, 0x20, PT ;  /* 0x000000200200780c */ /* 0x000fc40003f06070 */
[----:B------:R-:W-:Y:S02]  /*2c50*/  SEL R37, R37, RZ, P1 ;  /* 0x000000ff25257207 */ /* 0x000fe40000800000 */
[----:B------:R-:W-:-:S04]  /*2c60*/  SEL R17, R16, RZ, P0 ;  /* 0x000000ff10117207 */ /* 0x000fc80000000000 */
[----:B-----5:R-:W-:Y:S01]  /*2c70*/  IADD3 R44, PT, PT, R17, R37, R44 ;  /* 0x00000025112c7210 */ /* 0x020fe20007ffe02c */
[----:B------:R-:W-:Y:S06]  /*2c80*/  BRA `(.L_x_335) ;  /* 0x0000000c00e87947 */ /* 0x000fec0003800000 */
.L_x_334:
[----:B0-2---:R-:W-:Y:S02]  /*2c90*/  IADD3 R16, PT, PT, R6, R5, R4 ;  /* 0x0000000506107210 */ /* 0x005fe40007ffe004 */
[----:B------:R-:W-:Y:S02]  /*2ca0*/  ISETP.NE.AND P1, PT, R38, 0x1f, PT ;  /* 0x0000001f2600780c */ /* 0x000fe40003f25270 */
        /* <DEDUP_REMOVED lines=52> */
[----:B------:R-:W-:Y:S01]  /*2ff0*/  SEL R16, R23, R16, !P0 ;  /* 0x0000001017107207 */ /* 0x000fe20004000000 */
[----:B------:R-:W-:Y:S01]  /*3000*/  IMAD.IADD R23, R44, 0x1, -R37 ;  /* 0x000000012c177824 */ /* 0x000fe200078e0a25 */
[C---:B------:R-:W-:Y:S02]  /*3010*/  ISETP.NE.AND P0, PT, R43.reuse, 0xa, PT ;  /* 0x0000000a2b00780c */ /* 0x040fe40003f05270 */
[----:B------:R-:W-:Y:S02]  /*3020*/  SEL R16, R24, R16, !P1 ;  /* 0x0000001018107207 */ /* 0x000fe40004800000 */
[----:B------:R-:W-:Y:S02]  /*3030*/  ISETP.NE.AND P1, PT, R43, 0xb, PT ;  /* 0x0000000b2b00780c */ /* 0x000fe40003f25270 */
[----:B------:R-:W-:Y:S02]  /*3040*/  SEL R16, R25, R16, !P0 ;  /* 0x0000001019107207 */ /* 0x000fe40004000000 */
[----:B------:R-:W-:-:S02]  /*3050*/  ISETP.GT.U32.AND P0, PT, R2, 0x1f, PT ;  /* 0x0000001f0200780c */ /* 0x000fc40003f04070 */
[----:B------:R-:W-:Y:S02]  /*3060*/  SEL R17, R23, RZ, P2 ;  /* 0x000000ff17117207 */ /* 0x000fe40001000000 */
        /* <DEDUP_REMOVED lines=20> */
.L_x_381:
[----:B------:R-:W-:Y:S05]  /*31b0*/  @!P0 BRA `(.L_x_338) ;  /* 0x0000000000748947 */ /* 0x000fea0003800000 */
[----:B------:R-:W-:-:S07]  /*31c0*/  IMAD.MOV.U32 R20, RZ, RZ, 0x3b8 ;  /* 0x000003b8ff147424 */ /* 0x000fce00078e00ff */
.L_x_340:
        /* <DEDUP_REMOVED lines=27> */
.L_x_384:
[----:B------:R-:W-:Y:S05]  /*3380*/  @P0 BRA `(.L_x_340) ;  /* 0xfffffffc00900947 */ /* 0x000fea000383ffff */
.L_x_338:
[----:B------:R-:W-:Y:S01]  /*3390*/  UMOV UR5, 0xffffffff ;  /* 0xffffffff00057882 */ /* 0x000fe20000000000 */
[----:B------:R-:W-:Y:S02]  /*33a0*/  ISETP.NE.AND P0, PT, R18, 0x65, PT ;  /* 0x000000651200780c */ /* 0x000fe40003f05270 */
[----:B------:R-:W-:Y:S11]  /*33b0*/  BRA.DIV UR5, `(.L_x_341) ;  /* 0x0000001e05047947 */ /* 0x000ff6000b800000 */
[----:B------:R-:W0:Y:S01]  /*33c0*/  S2R R26, SR_GEMASK ;  /* 0x00000000001a7919 */ /* 0x000e220000003c00 */
[----:B------:R-:W-:Y:S01]  /*33d0*/  VOTE.ANY R21, PT, !P0 ;  /* 0x0000000000157806 */ /* 0x000fe200040e0100 */
[----:B------:R-:W-:-:S03]  /*33e0*/  VIADD R17, R38, 0x2 ;  /* 0x0000000226117836 */ /* 0x000fc60000000000 */
[----:B0-----:R-:W-:-:S05]  /*33f0*/  LOP3.LUT R21, R21, 0x80000000, R26, 0xec, !PT ;  /* 0x8000000015157812 */ /* 0x001fca00078eec1a */
[----:B------:R-:W-:-:S05]  /*3400*/  VIADD R16, R21, 0xffffffff ;  /* 0xffffffff15107836 */ /* 0x000fca0000000000 */
[----:B------:R-:W-:Y:S01]  /*3410*/  LOP3.LUT R16, R21, R16, RZ, 0xc, !PT ;  /* 0x0000001015107212 */ /* 0x000fe200078e0cff */
[----:B------:R-:W-:-:S03]  /*3420*/  VIADD R21, R38, 0x10 ;  /* 0x0000001026157836 */ /* 0x000fc60000000000 */
[----:B------:R-:W0:Y:S02]  /*3430*/  POPC R20, R16 ;  /* 0x0000001000147309 */ /* 0x000e240000000000 */
[----:B0-----:R-:W0:Y:S01]  /*3440*/  SHFL.DOWN PT, R22, R19, 0x1, R20 ;  /* 0x0820000013167989 */ /* 0x001e2200000e0014 */
[-C--:B------:R-:W-:Y:S02]  /*3450*/  ISETP.GE.AND P0, PT, R38, R20.reuse, PT ;  /* 0x000000142600720c */ /* 0x080fe40003f06270 */
[-C--:B------:R-:W-:Y:S02]  /*3460*/  ISETP.GT.AND P2, PT, R21, R20.reuse, PT ;  /* 0x000000141500720c */ /* 0x080fe40003f44270 */
[----:B0-----:R-:W-:Y:S02]  /*3470*/  SEL R22, R22, RZ, !P0 ;  /* 0x000000ff16167207 */ /* 0x001fe40004000000 */
[----:B------:R-:W-:Y:S01]  /*3480*/  ISETP.GT.AND P0, PT, R17, R20, PT ;  /* 0x000000141100720c */ /* 0x000fe20003f04270 */
[----:B------:R-:W-:-:S02]  /*3490*/  VIADD R17, R38, 0x4 ;  /* 0x0000000426117836 */ /* 0x000fc40000000000 */
        /* <DEDUP_REMOVED lines=8> */
[----:B------:R-:W-:Y:S02]  /*3520*/  ISETP.GT.AND P0, PT, R17, R20, PT ;  /* 0x000000141100720c */ /* 0x000fe40003f04270 */
[----:B------:R-:W0:Y:S01]  /*3530*/  LDC.64 R16, c[0x0][0x390] ;  /* 0x0000e400ff107b82 */ /* 0x000e220000000a00 */
[----:B------:R-:W-:-:S05]  /*3540*/  IMAD.IADD R19, R45, 0x1, R22 ;  /* 0x000000012d137824 */ /* 0x000fca00078e0216 */
[----:B------:R-:W1:Y:S01]  /*3550*/  SHFL.DOWN PT, R22, R19, 0x8, R20 ;  /* 0x0900000013167989 */ /* 0x000e6200000e0014 */
[----:B0-----:R-:W-:-:S05]  /*3560*/  IADD3 R44, P3, PT, R16, 0x100, RZ ;  /* 0x00000100102c7810 */ /* 0x001fca0007f7e0ff */
[----:B------:R-:W-:Y:S01]  /*3570*/  IMAD.X R45, RZ, RZ, R17, P3 ;  /* 0x000000ffff2d7224 */ /* 0x000fe200018e0611 */
[----:B-1----:R-:W-:Y:S02]  /*3580*/  SEL R22, R22, RZ, !P0 ;  /* 0x000000ff16167207 */ /* 0x002fe40004000000 */
[----:B------:R-:W-:-:S03]  /*3590*/  ISETP.NE.AND P0, PT, R18, 0x65, PT ;  /* 0x000000651200780c */ /* 0x000fc60003f05270 */
[----:B------:R-:W-:-:S05]  /*35a0*/  IMAD.IADD R43, R19, 0x1, R22 ;  /* 0x00000001132b7824 */ /* 0x000fca00078e0216 */
[----:B------:R-:W0:Y:S05]  /*35b0*/  SHFL.DOWN PT, R22, R43, 0x10, R20 ;  /* 0x0a0000002b167989 */ /* 0x000e2a00000e0014 */
[----:B------:R-:W-:Y:S02]  /*35c0*/  VOTE.ALL P0, P0 ;  /* 0x0000000000ff7806 */ /* 0x000fe40000000000 */
[----:B0-----:R-:W-:-:S05]  /*35d0*/  SEL R22, R22, RZ, !P2 ;  /* 0x000000ff16167207 */ /* 0x001fca0005000000 */
[----:B------:R-:W-:-:S07]  /*35e0*/  IMAD.IADD R46, R43, 0x1, R22 ;  /* 0x000000012b2e7824 */ /* 0x000fce00078e0216 */
.L_x_393:
[----:B------:R-:W-:Y:S05]  /*35f0*/  @!P0 BRA `(.L_x_342) ;  /* 0x00000004002c8947 */ /* 0x000fea0003800000 */
[----:B------:R-:W-:-:S07]  /*3600*/  IMAD.MOV.U32 R43, RZ, RZ, 0x3b8 ;  /* 0x000003b8ff2b7424 */ /* 0x000fce00078e00ff */
.L_x_348:
        /* <DEDUP_REMOVED lines=8> */
.L_x_396:
[----:B------:R-:W-:Y:S05]  /*3690*/  @!P0 BRA `(.L_x_344) ;  /* 0x0000000000748947 */ /* 0x000fea0003800000 */
[----:B------:R-:W-:-:S07]  /*36a0*/  IMAD.MOV.U32 R20, RZ, RZ, R43 ;  /* 0x000000ffff147224 */ /* 0x000fce00078e002b */
.L_x_346:
        /* <DEDUP_REMOVED lines=27> */
.L_x_399:
[----:B------:R-:W-:Y:S05]  /*3860*/  @P0 BRA `(.L_x_346) ;  /* 0xfffffffc00900947 */ /* 0x000fea000383ffff */
.L_x_344:
[----:B------:R-:W-:Y:S01]  /*3870*/  UMOV UR5, 0xffffffff ;  /* 0xffffffff00057882 */ /* 0x000fe20000000000 */
[----:B------:R-:W-:Y:S02]  /*3880*/  ISETP.NE.AND P0, PT, R18, 0x65, PT ;  /* 0x000000651200780c */ /* 0x000fe40003f05270 */
[----:B------:R-:W-:Y:S11]  /*3890*/  BRA.DIV UR5, `(.L_x_347) ;  /* 0x0000001e05107947 */ /* 0x000ff6000b800000 */
[----:B------:R-:W-:Y:S01]  /*38a0*/  VOTE.ANY R21, PT, !P0 ;  /* 0x0000000000157806 */ /* 0x000fe200040e0100 */
[----:B------:R-:W-:Y:S02]  /*38b0*/  VIADD R17, R38, 0x2 ;  /* 0x0000000226117836 */ /* 0x000fe40000000000 */
[----:B------:R-:W-:Y:S01]  /*38c0*/  VIADD R37, R37, 0xffffffe0 ;  /* 0xffffffe025257836 */ /* 0x000fe20000000000 */
[----:B------:R-:W-:-:S05]  /*38d0*/  LOP3.LUT R21, R21, 0x80000000, R26, 0xec, !PT ;  /* 0x8000000015157812 */ /* 0x000fca00078eec1a */
[----:B------:R-:W-:-:S05]  /*38e0*/  VIADD R16, R21, 0xffffffff ;  /* 0xffffffff15107836 */ /* 0x000fca0000000000 */
[----:B------:R-:W-:-:S04]  /*38f0*/  LOP3.LUT R16, R21, R16, RZ, 0xc, !PT ;  /* 0x0000001015107212 */ /* 0x000fc800078e0cff */
        /* <DEDUP_REMOVED lines=16> */
[----:B------:R-:W-:-:S03]  /*3a00*/  IMAD.IADD R19, R49, 0x1, R22 ;  /* 0x0000000131137824 */ /* 0x000fc600078e0216 */
[----:B------:R-:W-:Y:S02]  /*3a10*/  ISETP.GT.AND P2, PT, R17, R20, PT ;  /* 0x000000141100720c */ /* 0x000fe40003f44270 */
        /* <DEDUP_REMOVED lines=8> */
.L_x_408:
[----:B------:R-:W-:Y:S05]  /*3aa0*/  @P0 BRA `(.L_x_348) ;  /* 0xfffffff800d80947 */ /* 0x000fea000383ffff */
.L_x_342:
        /* <DEDUP_REMOVED lines=15> */
.L_x_336:
        /* <DEDUP_REMOVED lines=9> */
.L_x_335:
[----:B------:R-:W-:Y:S01]  /*3c30*/  IMAD.IADD R45, R4, 0x1, R44 ;  /* 0x00000001042d7824 */ /* 0x000fe200078e022c */
[----:B------:R-:W-:Y:S01]  /*3c40*/  BAR.SYNC.DEFER_BLOCKING 0x0 ;  /* 0x0000000000007b1d */ /* 0x000fe20000010000 */
[----:B------:R-:W-:Y:S02]  /*3c50*/  ISETP.NE.AND P0, PT, R2, RZ, PT ;  /* 0x000000ff0200720c */ /* 0x000fe40003f05270 */
[----:B------:R-:W-:-:S05]  /*3c60*/  IMAD.IADD R4, R5, 0x1, R45 ;  /* 0x0000000105047824 */ /* 0x000fca00078e022d */
[----:B------:R-:W0:Y:S01]  /*3c70*/  S2UR UR5, SR_CTAID.X ;  /* 0x00000000000579c3 */ /* 0x000e220000002500 */
[----:B------:R-:W-:Y:S01]  /*3c80*/  IMAD.IADD R5, R6, 0x1, R4 ;  /* 0x0000000106057824 */ /* 0x000fe200078e0204 */
[----:B------:R-:W1:Y:S03]  /*3c90*/  LDCU.64 UR6, c[0x0][0x388] ;  /* 0x00007100ff0677ac */ /* 0x000e660008000a00 */
[----:B------:R-:W-:-:S04]  /*3ca0*/  IMAD.IADD R6, R7, 0x1, R5 ;  /* 0x0000000107067824 */ /* 0x000fc800078e0205 */
[----:B------:R-:W-:-:S04]  /*3cb0*/  IMAD.IADD R7, R8, 0x1, R6 ;  /* 0x0000000108077824 */ /* 0x000fc800078e0206 */
[----:B------:R-:W-:-:S04]  /*3cc0*/  IMAD.IADD R8, R9, 0x1, R7 ;  /* 0x0000000109087824 */ /* 0x000fc800078e0207 */
[----:B------:R-:W-:Y:S01]  /*3cd0*/  IMAD.IADD R9, R10, 0x1, R8 ;  /* 0x000000010a097824 */ /* 0x000fe200078e0208 */
[----:B------:R-:W-:Y:S03]  /*3ce0*/  STS.64 [R40], R44 ;  /* 0x0000002c28007388 */ /* 0x000fe60000000a00 */
[----:B------:R-:W-:Y:S01]  /*3cf0*/  IMAD.IADD R10, R11, 0x1, R9 ;  /* 0x000000010b0a7824 */ /* 0x000fe200078e0209 */
[----:B------:R2:W-:Y:S03]  /*3d00*/  STS.64 [R40+0x8], R4 ;  /* 0x0000080428007388 */ /* 0x0005e60000000a00 */
[----:B------:R-:W-:Y:S01]  /*3d10*/  IMAD.IADD R11, R12, 0x1, R10 ;  /* 0x000000010c0b7824 */ /* 0x000fe200078e020a */
[----:B------:R3:W-:Y:S03]  /*3d20*/  STS.64 [R40+0x10], R6 ;  /* 0x0000100628007388 */ /* 0x0007e60000000a00 */
[----:B------:R-:W-:Y:S01]  /*3d30*/  IMAD.IADD R12, R13, 0x1, R11 ;  /* 0x000000010d0c7824 */ /* 0x000fe200078e020b */
[----:B------:R-:W-:Y:S03]  /*3d40*/  STS.64 [R40+0x18], R8 ;  /* 0x0000180828007388 */ /* 0x000fe60000000a00 */
[----:B------:R-:W-:Y:S01]  /*3d50*/  IMAD.IADD R13, R14, 0x1, R12 ;  /* 0x000000010e0d7824 */ /* 0x000fe200078e020c */
[----:B------:R-:W-:Y:S01]  /*3d60*/  STS.64 [R40+0x20], R10 ;  /* 0x0000200a28007388 */ /* 0x000fe20000000a00 */
[----:B--2---:R-:W0:Y:S02]  /*3d70*/  LDC R4, c[0x0][0x398] ;  /* 0x0000e600ff047b82 */ /* 0x004e240000000800 */
[----:B------:R-:W-:Y:S01]  /*3d80*/  IMAD.IADD R14, R15, 0x1, R13 ;  /* 0x000000010f0e7824 */ /* 0x000fe200078e020d */
[----:B------:R2:W-:Y:S03]  /*3d90*/  STS.64 [R40+0x28], R12 ;  /* 0x0000280c28007388 */ /* 0x0005e60000000a00 */
[----:B------:R-:W-:Y:S01]  /*3da0*/  IMAD.IADD R15, R28, 0x1, R14 ;  /* 0x000000011c0f7824 */ /* 0x000fe200078e020e */
[----:B------:R-:W4:Y:S03]  /*3db0*/  S2R R5, SR_TID.X ;  /* 0x0000000000057919 */ /* 0x000f260000002100 */
[----:B------:R-:W-:Y:S01]  /*3dc0*/  IMAD.IADD R16, R29, 0x1, R15 ;  /* 0x000000011d107824 */ /* 0x000fe200078e020f */
[----:B------:R-:W-:Y:S03]  /*3dd0*/  STS.64 [R40+0x30], R14 ;  /* 0x0000300e28007388 */ /* 0x000fe60000000a00 */
[----:B------:R-:W-:Y:S01]  /*3de0*/  IMAD.IADD R17, R30, 0x1, R16 ;  /* 0x000000011e117824 */ /* 0x000fe200078e0210 */
[----:B---3--:R-:W3:Y:S03]  /*3df0*/  S2R R6, SR_TID.X ;  /* 0x0000000000067919 */ /* 0x008ee60000002100 */
[----:B------:R-:W-:Y:S01]  /*3e00*/  IMAD.IADD R18, R31, 0x1, R17 ;  /* 0x000000011f127824 */ /* 0x000fe200078e0211 */
[----:B------:R-:W-:Y:S03]  /*3e10*/  STS.64 [R40+0x38], R16 ;  /* 0x0000381028007388 */ /* 0x000fe60000000a00 */
[----:B------:R-:W-:-:S02]  /*3e20*/  IMAD.IADD R19, R32, 0x1, R18 ;  /* 0x0000000120137824 */ /* 0x000fc400078e0212 */
[----:B0-----:R-:W-:Y:S02]  /*3e30*/  VIADD R4, R4, UR5 ;  /* 0x0000000504047c36 */ /* 0x001fe40008000000 */
[----:B------:R-:W-:Y:S01]  /*3e40*/  IMAD.IADD R20, R33, 0x1, R19 ;  /* 0x0000000121147824 */ /* 0x000fe200078e0213 */
[----:B------:R-:W-:Y:S01]  /*3e50*/  STS.64 [R40+0x40], R18 ;  /* 0x0000401228007388 */ /* 0x000fe20000000a00 */
[----:B--2---:R-:W-:Y:S02]  /*3e60*/  IMAD R12, R4, 0x2100, RZ ;  /* 0x00002100040c7824 */ /* 0x004fe400078e02ff */
[----:B------:R-:W-:-:S04]  /*3e70*/  IMAD.IADD R21, R34, 0x1, R20 ;  /* 0x0000000122157824 */ /* 0x000fc800078e0214 */
[----:B------:R-:W-:Y:S01]  /*3e80*/  IMAD.IADD R22, R35, 0x1, R21 ;  /* 0x0000000123167824 */ /* 0x000fe200078e0215 */
[----:B------:R-:W-:Y:S03]  /*3e90*/  STS.64 [R40+0x48], R20 ;  /* 0x0000481428007388 */ /* 0x000fe60000000a00 */
[----:B------:R-:W-:Y:S01]  /*3ea0*/  IMAD.IADD R23, R36, 0x1, R22 ;  /* 0x0000000124177824 */ /* 0x000fe200078e0216 */
[C---:B----4-:R-:W-:Y:S02]  /*3eb0*/  LOP3.LUT R4, R5.reuse, 0x1f, RZ, 0xc0, !PT ;  /* 0x0000001f05047812 */ /* 0x050fe400078ec0ff */
[----:B------:R-:W-:Y:S02]  /*3ec0*/  LOP3.LUT R10, R5, 0x3e0, RZ, 0xc0, !PT ;  /* 0x000003e0050a7812 */ /* 0x000fe400078ec0ff */
[----:B------:R-:W-:Y:S01]  /*3ed0*/  STS.64 [R40+0x50], R22 ;  /* 0x0000501628007388 */ /* 0x000fe20000000a00 */
[----:B------:R-:W-:-:S03]  /*3ee0*/  NOP ;  /* 0x0000000000007918 */ /* 0x000fc60000000000 */
[----:B------:R-:W-:Y:S01]  /*3ef0*/  LDS R45, [R41] ;  /* 0x00000000292d7984 */ /* 0x000fe20000000800 */
[----:B---3--:R-:W-:Y:S01]  /*3f00*/  LOP3.LUT R8, R6, 0x3e0, RZ, 0xc0, !PT ;  /* 0x000003e006087812 */ /* 0x008fe200078ec0ff */
[----:B------:R-:W-:Y:S02]  /*3f10*/  IMAD R10, R10, 0x16, R4 ;  /* 0x000000160a0a7824 */ /* 0x000fe400078e0204 */
        /* <DEDUP_REMOVED lines=20> */
[----:B------:R0:W-:Y:S04]  /*4060*/  LDS R25, [R41+0xa80] ;  /* 0x000a800029197984 */ /* 0x0001e80000000800 */
[----:B------:R2:W-:Y:S01]  /*4070*/  @!P0 STS [UR4+0x8400], R0 ;  /* 0x00840000ff008988 */ /* 0x0005e20008000804 */
[----:B------:R-:W-:Y:S01]  /*4080*/  BAR.SYNC.DEFER_BLOCKING 0x0 ;  /* 0x0000000000007b1d */ /* 0x000fe20000010000 */
[----:B0-----:R-:W-:Y:S01]  /*4090*/  LOP3.LUT R41, R6, 0x1f, RZ, 0xc0, !PT ;  /* 0x0000001f06297812 */ /* 0x001fe200078ec0ff */
[----:B------:R-:W-:Y:S01]  /*40a0*/  VIADD R6, R10, 0x60 ;  /* 0x000000600a067836 */ /* 0x000fe20000000000 */
[----:B------:R-:W-:-:S03]  /*40b0*/  IADD3 R5, P0, PT, R12, R3, RZ ;  /* 0x000000030c057210 */ /* 0x000fc60007f1e0ff */
[----:B------:R-:W-:Y:S02]  /*40c0*/  IMAD R8, R8, 0x16, R41 ;  /* 0x0000001608087824 */ /* 0x000fe400078e0229 */
[----:B--2---:R-:W-:Y:S01]  /*40d0*/  IMAD.X R0, RZ, RZ, RZ, P0 ;  /* 0x000000ffff007224 */ /* 0x004fe200000e06ff */
[----:B-1----:R-:W-:Y:S01]  /*40e0*/  LEA R4, P0, R5, UR6, 0x2 ;  /* 0x0000000605047c11 */ /* 0x002fe2000f8010ff */
[----:B------:R-:W-:-:S03]  /*40f0*/  VIADD R41, R10, 0x20 ;  /* 0x000000200a297836 */ /* 0x000fc60000000000 */
[----:B------:R-:W-:Y:S01]  /*4100*/  LEA.HI.X R5, R5, UR7, R0, 0x2, P0 ;  /* 0x0000000705057c11 */ /* 0x000fe200080f1400 */
[C---:B------:R-:W-:Y:S01]  /*4110*/  VIADD R0, R8.reuse, 0xc0 ;  /* 0x000000c008007836 */ /* 0x040fe20000000000 */
[----:B------:R-:W0:Y:S02]  /*4120*/  LDS R2, [UR4+0x8400] ;  /* 0x00840004ff027984 */ /* 0x000e240008000800 */
[-C--:B0-----:R-:W-:Y:S01]  /*4130*/  ISETP.GE.AND P6, PT, R3, R2.reuse, PT ;  /* 0x000000020300720c */ /* 0x081fe20003fc6270 */
[C---:B------:R-:W-:Y:S01]  /*4140*/  VIADD R3, R8.reuse, 0x80 ;  /* 0x0000008008037836 */ /* 0x040fe20000000000 */
[-C--:B------:R-:W-:Y:S01]  /*4150*/  ISETP.GE.AND P5, PT, R41, R2.reuse, PT ;  /* 0x000000022900720c */ /* 0x080fe20003fa6270 */
[----:B------:R-:W-:Y:S01]  /*4160*/  VIADD R41, R8, 0xa0 ;  /* 0x000000a008297836 */ /* 0x000fe20000000000 */
[-C--:B------:R-:W-:Y:S01]  /*4170*/  ISETP.GE.AND P0, PT, R6, R2.reuse, PT ;  /* 0x000000020600720c */ /* 0x080fe20003f06270 */
[C---:B------:R-:W-:Y:S01]  /*4180*/  VIADD R6, R8.reuse, 0xe0 ;  /* 0x000000e008067836 */ /* 0x040fe20000000000 */
[-C--:B------:R-:W-:Y:S01]  /*4190*/  ISETP.GE.AND P3, PT, R3, R2.reuse, PT ;  /* 0x000000020300720c */ /* 0x080fe20003f66270 */
[----:B------:R-:W-:Y:S01]  /*41a0*/  VIADD R3, R8, 0x100 ;  /* 0x0000010008037836 */ /* 0x000fe20000000000 */
[-C--:B------:R-:W-:Y:S01]  /*41b0*/  ISETP.GE.AND P2, PT, R0, R2.reuse, PT ;  /* 0x000000020000720c */ /* 0x080fe20003f46270 */
[----:B------:R-:W-:Y:S01]  /*41c0*/  VIADD R0, R10, 0x40 ;  /* 0x000000400a007836 */ /* 0x000fe20000000000 */
[-C--:B------:R-:W-:Y:S01]  /*41d0*/  ISETP.GE.AND P4, PT, R41, R2.reuse, PT ;  /* 0x000000022900720c */ /* 0x080fe20003f86270 */
[----:B------:R-:W-:Y:S01]  /*41e0*/  VIADD R41, R8, 0x120 ;  /* 0x0000012008297836 */ /* 0x000fe20000000000 */
[-C--:B------:R-:W-:Y:S01]  /*41f0*/  ISETP.GE.AND P1, PT, R6, R2.reuse, PT ;  /* 0x000000020600720c */ /* 0x080fe20003f26270 */
[----:B------:R-:W-:Y:S01]  /*4200*/  @!P6 STG.E desc[UR8][R4.64], R45 ;  /* 0x0000002d0400e986 */ /* 0x000fe2000c101908 */
[----:B------:R-:W-:Y:S01]  /*4210*/  ISETP.GE.AND P6, PT, R3, R2, PT ;  /* 0x000000020300720c */ /* 0x000fe20003fc6270 */
[----:B------:R-:W-:-:S02]  /*4220*/  VIADD R3, R10, 0x140 ;  /* 0x000001400a037836 */ /* 0x000fc40000000000 */
[----:B------:R-:W-:Y:S01]  /*4230*/  @!P5 STG.E desc[UR8][R4.64+0x80], R47 ;  /* 0x0000802f0400d986 */ /* 0x000fe2000c101908 */
[-C--:B------:R-:W-:Y:S01]  /*4240*/  ISETP.GE.AND P5, PT, R41, R2.reuse, PT ;  /* 0x000000022900720c */ /* 0x080fe20003fa6270 */
[C---:B------:R-:W-:Y:S02]  /*4250*/  VIADD R41, R10.reuse, 0x160 ;  /* 0x000001600a297836 */ /* 0x040fe40000000000 */
[----:B------:R-:W-:Y:S01]  /*4260*/  @!P0 STG.E desc[UR8][R4.64+0x180], R49 ;  /* 0x0001803104008986 */ /* 0x000fe2000c101908 */
[-C--:B------:R-:W-:Y:S01]  /*4270*/  ISETP.GE.AND P0, PT, R3, R2.reuse, PT ;  /* 0x000000020300720c */ /* 0x080fe20003f06270 */
[C---:B------:R-:W-:Y:S02]  /*4280*/  VIADD R3, R10.reuse, 0x180 ;  /* 0x000001800a037836 */ /* 0x040fe40000000000 */
[----:B------:R-:W-:Y:S01]  /*4290*/  @!P3 STG.E desc[UR8][R4.64+0x200], R51 ;  /* 0x000200330400b986 */ /* 0x000fe2000c101908 */
[----:B------:R-:W-:Y:S01]  /*42a0*/  ISETP.GE.AND P3, PT, R41, R2, PT ;  /* 0x000000022900720c */ /* 0x000fe20003f66270 */
[----:B------:R-:W-:-:S02]  /*42b0*/  VIADD R41, R10, 0x1a0 ;  /* 0x000001a00a297836 */ /* 0x000fc40000000000 */
[----:B------:R-:W-:Y:S01]  /*42c0*/  @!P2 STG.E desc[UR8][R4.64+0x300], R43 ;  /* 0x0003002b0400a986 */ /* 0x000fe2000c101908 */
[-C--:B------:R-:W-:Y:S01]  /*42d0*/  ISETP.GE.AND P2, PT, R3, R2.reuse, PT ;  /* 0x000000020300720c */ /* 0x080fe20003f46270 */
[----:B------:R-:W-:Y:S02]  /*42e0*/  VIADD R3, R8, 0x1c0 ;  /* 0x000001c008037836 */ /* 0x000fe40000000000 */
[----:B------:R-:W-:Y:S01]  /*42f0*/  @!P4 STG.E desc[UR8][R4.64+0x280], R53 ;  /* 0x000280350400c986 */ /* 0x000fe2000c101908 */
[----:B------:R-:W-:-:S03]  /*4300*/  ISETP.GE.AND P4, PT, R0, R2, PT ;  /* 0x000000020000720c */ /* 0x000fc60003f86270 */
[----:B------:R0:W-:Y:S01]  /*4310*/  @!P1 STG.E desc[UR8][R4.64+0x380], R37 ;  /* 0x0003802504009986 */ /* 0x0001e2000c101908 */
[-C--:B------:R-:W-:Y:S01]  /*4320*/  ISETP.GE.AND P1, PT, R41, R2.reuse, PT ;  /* 0x000000022900720c */ /* 0x080fe20003f26270 */
[C---:B------:R-:W-:Y:S02]  /*4330*/  VIADD R41, R8.reuse, 0x1e0 ;  /* 0x000001e008297836 */ /* 0x040fe40000000000 */
[----:B------:R-:W-:Y:S01]  /*4340*/  @!P6 STG.E desc[UR8][R4.64+0x400], R35 ;  /* 0x000400230400e986 */ /* 0x000fe2000c101908 */
[-C--:B------:R-:W-:Y:S01]  /*4350*/  ISETP.GE.AND P6, PT, R3, R2.reuse, PT ;  /* 0x000000020300720c */ /* 0x080fe20003fc6270 */
[----:B------:R-:W-:Y:S02]  /*4360*/  VIADD R3, R8, 0x200 ;  /* 0x0000020008037836 */ /* 0x000fe40000000000 */
[----:B------:R1:W-:Y:S01]  /*4370*/  @!P5 STG.E desc[UR8][R4.64+0x480], R33 ;  /* 0x000480210400d986 */ /* 0x0003e2000c101908 */
[----:B------:R-:W-:Y:S01]  /*4380*/  ISETP.GE.AND P5, PT, R41, R2, PT ;  /* 0x000000022900720c */ /* 0x000fe20003fa6270 */
[----:B------:R-:W-:-:S02]  /*4390*/  VIADD R41, R10, 0x220 ;  /* 0x000002200a297836 */ /* 0x000fc40000000000 */
[----:B------:R2:W-:Y:S01]  /*43a0*/  @!P0 STG.E desc[UR8][R4.64+0x500], R31 ;  /* 0x0005001f04008986 */ /* 0x0005e2000c101908 */
[-C--:B------:R-:W-:Y:S01]  /*43b0*/  ISETP.GE.AND P0, PT, R3, R2.reuse, PT ;  /* 0x000000020300720c */ /* 0x080fe20003f06270 */
[----:B0-----:R-:W-:Y:S02]  /*43c0*/  VIADD R37, R10, 0x240 ;  /* 0x000002400a257836 */ /* 0x001fe40000000000 */
[C---:B------:R-:W-:Y:S01]  /*43d0*/  VIADD R3, R8.reuse, 0x260 ;  /* 0x0000026008037836 */ /* 0x040fe20000000000 */
[----:B------:R2:W-:Y:S01]  /*43e0*/  @!P4 STG.E desc[UR8][R4.64+0x100], R29 ;  /* 0x0001001d0400c986 */ /* 0x0005e2000c101908 */
[-C--:B------:R-:W-:Y:S01]  /*43f0*/  ISETP.GE.AND P4, PT, R41, R2.reuse, PT ;  /* 0x000000022900720c */ /* 0x080fe20003f86270 */
[----:B-1----:R-:W-:Y:S02]  /*4400*/  VIADD R33, R8, 0x280 ;  /* 0x0000028008217836 */ /* 0x002fe40000000000 */
        /* <DEDUP_REMOVED lines=17> */
.L_x_322:
[----:B------:R-:W-:Y:S01]  /*4520*/  BSSY B1, `(.L_x_349) ;  /* 0x0000006000017945 */ /* 0x000fe20003800000 */
[----:B------:R-:W-:Y:S01]  /*4530*/  PLOP3.LUT P0, PT, P0, PT, PT, 0x8, 0x80 ;  /* 0x000000000080781c */ /* 0x000fe2000070e170 */
[----:B------:R-:W-:-:S12]  /*4540*/  IMAD.MOV.U32 R21, RZ, RZ, -0x1 ;  /* 0xffffffffff157424 */ /* 0x000fd800078e00ff */
[----:B------:R-:W-:Y:S05]  /*4550*/  WARPSYNC.COLLECTIVE R21, `(.L_x_350) ;  /* 0x0000000015087348 */ /* 0x000fea0003c00000 */
[----:B------:R-:W-:Y:S01]  /*4560*/  VOTE.ANY P0, P0 ;  /* 0x0000000000ff7806 */ /* 0x000fe20000000100 */
[----:B------:R-:W-:-:S12]  /*4570*/  ENDCOLLECTIVE ;  /* 0x000000000000791b */ /* 0x000fd80003800000 */
.L_x_350:
[----:B------:R-:W-:Y:S05]  /*4580*/  BSYNC B1 ;  /* 0x0000000000017941 */ /* 0x000fea0003800000 */
.L_x_349:
[----:B------:R-:W-:Y:S05]  /*4590*/  BRA `(.L_x_351) ;  /* 0xffffffc800787947 */ /* 0x000fea000383ffff */
.L_x_324:
[----:B------:R-:W-:Y:S01]  /*45a0*/  BSSY B1, `(.L_x_352) ;  /* 0x0000006000017945 */ /* 0x000fe20003800000 */
[----:B------:R-:W-:Y:S01]  /*45b0*/  PLOP3.LUT P0, PT, P0, PT, PT, 0x8, 0x80 ;  /* 0x000000000080781c */ /* 0x000fe2000070e170 */
[----:B------:R-:W-:-:S12]  /*45c0*/  IMAD.MOV.U32 R21, RZ, RZ, -0x1 ;  /* 0xffffffffff157424 */ /* 0x000fd800078e00ff */
[----:B------:R-:W-:Y:S05]  /*45d0*/  WARPSYNC.COLLECTIVE R21, `(.L_x_353) ;  /* 0x0000000015087348 */ /* 0x000fea0003c00000 */
[----:B------:R-:W-:Y:S01]  /*45e0*/  VOTE.ANY P0, P0 ;  /* 0x0000000000ff7806 */ /* 0x000fe20000000100 */
[----:B------:R-:W-:-:S12]  /*45f0*/  ENDCOLLECTIVE ;  /* 0x000000000000791b */ /* 0x000fd80003800000 */
.L_x_353:
[----:B------:R-:W-:Y:S05]  /*4600*/  BSYNC B1 ;  /* 0x0000000000017941 */ /* 0x000fea0003800000 */
.L_x_352:
[----:B------:R-:W-:Y:S05]  /*4610*/  BRA `(.L_x_354) ;  /* 0xffffffc800cc7947 */ /* 0x000fea000383ffff */
.L_x_326:
[----:B------:R-:W0:Y:S01]  /*4620*/  S2R R30, SR_GEMASK ;  /* 0x00000000001e7919 */ /* 0x000e220000003c00 */
[----:B------:R-:W-:Y:S01]  /*4630*/  BSSY B1, `(.L_x_355) ;  /* 0x0000006000017945 */ /* 0x000fe20003800000 */
[----:B------:R-:W-:Y:S01]  /*4640*/  PLOP3.LUT P0, PT, P0, PT, PT, 0x8, 0x80 ;  /* 0x000000000080781c */ /* 0x000fe2000070e170 */
[----:B------:R-:W-:-:S12]  /*4650*/  IMAD.MOV.U32 R21, RZ, RZ, -0x1 ;  /* 0xffffffffff157424 */ /* 0x000fd800078e00ff */
[----:B0-----:R-:W-:Y:S05]  /*4660*/  WARPSYNC.COLLECTIVE R21, `(.L_x_356) ;  /* 0x0000000015087348 */ /* 0x001fea0003c00000 */
[----:B------:R-:W-:Y:S01]  /*4670*/  VOTE.ANY R21, PT, P0 ;  /* 0x0000000000157806 */ /* 0x000fe200000e0100 */
[----:B0-----:R-:W-:Y:S06]  /*4680*/  ENDCOLLECTIVE ;  /* 0x000000000000791b */ /* 0x001fec0003800000 */
.L_x_356:
[----:B------:R-:W-:Y:S05]  /*4690*/  BSYNC B1 ;  /* 0x0000000000017941 */ /* 0x000fea0003800000 */
.L_x_355:
[----:B------:R-:W-:Y:S01]  /*46a0*/  LOP3.LUT R21, R21, 0x80000000, R30, 0xec, !PT ;  /* 0x8000000015157812 */ /* 0x000fe200078eec1e */
[----:B------:R-:W-:Y:S02]  /*46b0*/  IMAD.MOV.U32 R17, RZ, RZ, 0x1 ;  /* 0x00000001ff117424 */ /* 0x000fe400078e00ff */
[----:B------:R-:W-:Y:S02]  /*46c0*/  VIADD R41, R39, 0x2 ;  /* 0x0000000227297836 */ /* 0x000fe40000000000 */
[----:B------:R-:W-:Y:S02]  /*46d0*/  VIADD R16, R21, 0xffffffff ;  /* 0xffffffff15107836 */ /* 0x000fe40000000000 */
[C---:B------:R-:W-:Y:S02]  /*46e0*/  VIADD R43, R39.reuse, 0x4 ;  /* 0x00000004272b7836 */ /* 0x040fe40000000000 */
[----:B------:R-:W-:Y:S01]  /*46f0*/  VIADD R44, R39, 0x8 ;  /* 0x00000008272c7836 */ /* 0x000fe20000000000 */
[----:B------:R-:W-:Y:S01]  /*4700*/  LOP3.LUT R28, R21, R16, RZ, 0xc, !PT ;  /* 0x00000010151c7212 */ /* 0x000fe200078e0cff */
[----:B------:R-:W-:-:S02]  /*4710*/  IMAD.MOV.U32 R16, RZ, RZ, R27 ;  /* 0x000000ffff107224 */ /* 0x000fc400078e001b */
[----:B------:R-:W-:Y:S01]  /*4720*/  IMAD.MOV.U32 R21, RZ, RZ, -0x1 ;  /* 0xffffffffff157424 */ /* 0x000fe200078e00ff */
[----:B------:R0:W1:Y:S01]  /*4730*/  POPC R20, R28 ;  /* 0x0000001c00147309 */ /* 0x0000620000000000 */
[----:B------:R-:W-:-:S07]  /*4740*/  VIADD R45, R39, 0x10 ;  /* 0x00000010272d7836 */ /* 0x000fce0000000000 */
[----:B01----:R-:W-:Y:S05]  /*4750*/  WARPSYNC.COLLECTIVE R21, `(.L_x_357) ;  /* 0x0000000015087348 */ /* 0x003fea0003c00000 */
[----:B-1----:R1:W2:Y:S02]  /*4760*/  SHFL.DOWN P3, R22, R16, R17, R20 ;  /* 0x0800001110167389 */ /* 0x0022a40000060014 */
[----:B012---:R-:W-:Y:S05]  /*4770*/  ENDCOLLECTIVE ;  /* 0x000000000000791b */ /* 0x007fea0003800000 */
.L_x_357:
[-C--:B------:R-:W-:Y:S02]  /*4780*/  ISETP.GE.AND P0, PT, R39, R20.reuse, PT ;  /* 0x000000142700720c */ /* 0x080fe40003f06270 */
[-C--:B------:R-:W-:Y:S01]  /*4790*/  ISETP.GT.AND P2, PT, R45, R20.reuse, PT ;  /* 0x000000142d00720c */ /* 0x080fe20003f44270 */
        /* <DEDUP_REMOVED lines=8> */
.L_x_358:
        /* <DEDUP_REMOVED lines=8> */
.L_x_359:
[----:B------:R-:W-:Y:S01]  /*48a0*/  IMAD.MOV.U32 R17, RZ, RZ, 0x8 ;  /* 0x00000008ff117424 */ /* 0x000fe200078e00ff */
[----:B------:R-:W-:Y:S02]  /*48b0*/  SEL R22, R22, RZ, !P0 ;  /* 0x000000ff16167207 */ /* 0x000fe40004000000 */
[----:B------:R-:W-:-:S03]  /*48c0*/  ISETP.GT.AND P0, PT, R44, R20, PT ;  /* 0x000000142c00720c */ /* 0x000fc60003f04270 */
[----:B------:R-:W-:Y:S02]  /*48d0*/  IMAD.IADD R27, R29, 0x1, R22 ;  /* 0x000000011d1b7824 */ /* 0x000fe400078e0216 */
[----:B------:R-:W0:Y:S02]  /*48e0*/  LDC.64 R28, c[0x0][0x390] ;  /* 0x0000e400ff1c7b82 */ /* 0x000e240000000a00 */
[----:B------:R-:W-:-:S07]  /*48f0*/  IMAD.MOV.U32 R16, RZ, RZ, R27 ;  /* 0x000000ffff107224 */ /* 0x000fce00078e001b */
[----:B0-----:R-:W-:Y:S05]  /*4900*/  WARPSYNC.COLLECTIVE R21, `(.L_x_360) ;  /* 0x0000000015087348 */ /* 0x001fea0003c00000 */
[----:B------:R1:W2:Y:S02]  /*4910*/  SHFL.DOWN P3, R22, R16, R17, R20 ;  /* 0x0800001110167389 */ /* 0x0002a40000060014 */
[----:B012---:R-:W-:Y:S05]  /*4920*/  ENDCOLLECTIVE ;  /* 0x000000000000791b */ /* 0x007fea0003800000 */
.L_x_360:
[----:B------:R-:W-:Y:S01]  /*4930*/  IMAD.MOV.U32 R17, RZ, RZ, 0x10 ;  /* 0x00000010ff117424 */ /* 0x000fe200078e00ff */
[----:B------:R-:W-:Y:S02]  /*4940*/  SEL R22, R22, RZ, !P0 ;  /* 0x000000ff16167207 */ /* 0x000fe40004000000 */
[----:B------:R-:W-:-:S03]  /*4950*/  ISETP.NE.AND P0, PT, R26, 0x65, PT ;  /* 0x000000651a00780c */ /* 0x000fc60003f05270 */
[----:B------:R-:W-:-:S04]  /*4960*/  IMAD.IADD R47, R27, 0x1, R22 ;  /* 0x000000011b2f7824 */ /* 0x000fc800078e0216 */
[----:B------:R-:W-:-:S07]  /*4970*/  IMAD.MOV.U32 R16, RZ, RZ, R47 ;  /* 0x000000ffff107224 */ /* 0x000fce00078e002f */
[----:B------:R-:W-:Y:S05]  /*4980*/  WARPSYNC.COLLECTIVE R21, `(.L_x_361) ;  /* 0x0000000015087348 */ /* 0x000fea0003c00000 */
[----:B------:R0:W1:Y:S02]  /*4990*/  SHFL.DOWN P3, R22, R16, R17, R20 ;  /* 0x0800001110167389 */ /* 0x0000640000060014 */
[----:B01----:R-:W-:Y:S05]  /*49a0*/  ENDCOLLECTIVE ;  /* 0x000000000000791b */ /* 0x003fea0003800000 */
.L_x_361:
[----:B------:R-:W-:Y:S05]  /*49b0*/  WARPSYNC.COLLECTIVE R21, `(.L_x_362) ;  /* 0x0000000015087348 */ /* 0x000fea0003c00000 */
[----:B------:R-:W-:Y:S01]  /*49c0*/  VOTE.ALL P0, P0 ;  /* 0x0000000000ff7806 */ /* 0x000fe20000000000 */
[----:B------:R-:W-:-:S12]  /*49d0*/  ENDCOLLECTIVE ;  /* 0x000000000000791b */ /* 0x000fd80003800000 */
.L_x_362:
[----:B------:R-:W-:Y:S02]  /*49e0*/  IADD3 R28, P3, PT, R28, 0x100, RZ ;  /* 0x000001001c1c7810 */ /* 0x000fe40007f7e0ff */
[----:B------:R-:W-:-:S03]  /*49f0*/  SEL R22, R22, RZ, !P2 ;  /* 0x000000ff16167207 */ /* 0x000fc60005000000 */
[----:B------:R-:W-:Y:S02]  /*4a00*/  IMAD.X R3, RZ, RZ, R29, P3 ;  /* 0x000000ffff037224 */ /* 0x000fe400018e061d */
[----:B------:R-:W-:Y:S01]  /*4a10*/  IMAD.IADD R46, R47, 0x1, R22 ;  /* 0x000000012f2e7824 */ /* 0x000fe200078e0216 */
[----:B------:R-:W-:Y:S06]  /*4a20*/  BRA `(.L_x_363) ;  /* 0xffffffc800647947 */ /* 0x000fec000383ffff */
.L_x_328:
[----:B------:R-:W-:Y:S01]  /*4a30*/  BSSY B1, `(.L_x_364) ;  /* 0x0000006000017945 */ /* 0x000fe20003800000 */
[----:B------:R-:W-:Y:S01]  /*4a40*/  PLOP3.LUT P0, PT, P0, PT, PT, 0x8, 0x80 ;  /* 0x000000000080781c */ /* 0x000fe2000070e170 */
[----:B------:R-:W-:-:S12]  /*4a50*/  IMAD.MOV.U32 R21, RZ, RZ, -0x1 ;  /* 0xffffffffff157424 */ /* 0x000fd800078e00ff */
[----:B------:R-:W-:Y:S05]  /*4a60*/  WARPSYNC.COLLECTIVE R21, `(.L_x_365) ;  /* 0x0000000015087348 */ /* 0x000fea0003c00000 */
[----:B------:R-:W-:Y:S01]  /*4a70*/  VOTE.ANY P0, P0 ;  /* 0x0000000000ff7806 */ /* 0x000fe20000000100 */
[----:B------:R-:W-:-:S12]  /*4a80*/  ENDCOLLECTIVE ;  /* 0x000000000000791b */ /* 0x000fd80003800000 */
.L_x_365:
[----:B------:R-:W-:Y:S05]  /*4a90*/  BSYNC B1 ;  /* 0x0000000000017941 */ /* 0x000fea0003800000 */
.L_x_364:
[----:B------:R-:W-:Y:S05]  /*4aa0*/  BRA `(.L_x_366) ;  /* 0xffffffc800747947 */ /* 0x000fea000383ffff */
.L_x_330:
[----:B------:R-:W-:Y:S01]  /*4ab0*/  BSSY B1, `(.L_x_367) ;  /* 0x0000006000017945 */ /* 0x000fe20003800000 */
[----:B------:R-:W-:Y:S01]  /*4ac0*/  PLOP3.LUT P0, PT, P0, PT, PT, 0x8, 0x80 ;  /* 0x000000000080781c */ /* 0x000fe2000070e170 */
[----:B------:R-:W-:-:S12]  /*4ad0*/  IMAD.MOV.U32 R21, RZ, RZ, -0x1 ;  /* 0xffffffffff157424 */ /* 0x000fd800078e00ff */
[----:B------:R-:W-:Y:S05]  /*4ae0*/  WARPSYNC.COLLECTIVE R21, `(.L_x_368) ;  /* 0x0000000015087348 */ /* 0x000fea0003c00000 */
[----:B------:R-:W-:Y:S01]  /*4af0*/  VOTE.ANY P0, P0 ;  /* 0x0000000000ff7806 */ /* 0x000fe20000000100 */
[----:B------:R-:W-:-:S12]  /*4b00*/  ENDCOLLECTIVE ;  /* 0x000000000000791b */ /* 0x000fd80003800000 */
.L_x_368:
[----:B------:R-:W-:Y:S05]  /*4b10*/  BSYNC B1 ;  /* 0x0000000000017941 */ /* 0x000fea0003800000 */
.L_x_367:
[----:B------:R-:W-:Y:S05]  /*4b20*/  BRA `(.L_x_369) ;  /* 0xffffffc800c87947 */ /* 0x000fea000383ffff */
.L_x_332:
[----:B------:R-:W-:Y:S01]  /*4b30*/  BSSY B1, `(.L_x_370) ;  /* 0x0000006000017945 */ /* 0x000fe20003800000 */
[----:B------:R-:W-:Y:S01]  /*4b40*/  PLOP3.LUT P0, PT, P0, PT, PT, 0x8, 0x80 ;  /* 0x000000000080781c */ /* 0x000fe2000070e170 */
[----:B------:R-:W-:-:S12]  /*4b50*/  IMAD.MOV.U32 R21, RZ, RZ, -0x1 ;  /* 0xffffffffff157424 */ /* 0x000fd800078e00ff */
[----:B------:R-:W-:Y:S05]  /*4b60*/  WARPSYNC.COLLECTIVE R21, `(.L_x_371) ;  /* 0x0000000015087348 */ /* 0x000fea0003c00000 */
[----:B------:R-:W-:Y:S01]  /*4b70*/  VOTE.ANY R21, PT, P0 ;  /* 0x0000000000157806 */ /* 0x000fe200000e0100 */
[----:B------:R-:W-:Y:S06]  /*4b80*/  ENDCOLLECTIVE ;  /* 0x000000000000791b */ /* 0x000fec0003800000 */
.L_x_371:
[----:B------:R-:W-:Y:S05]  /*4b90*/  BSYNC B1 ;  /* 0x0000000000017941 */ /* 0x000fea0003800000 */
.L_x_370:
        /* <DEDUP_REMOVED lines=11> */
.L_x_372:
        /* <DEDUP_REMOVED lines=9> */
.L_x_373:
        /* <DEDUP_REMOVED lines=8> */
.L_x_374:
        /* <DEDUP_REMOVED lines=8> */
.L_x_375:
        /* <DEDUP_REMOVED lines=8> */
.L_x_376:
[----:B------:R-:W-:Y:S02]  /*4e60*/  SEL R22, R22, RZ, !P0 ;  /* 0x000000ff16167207 */ /* 0x000fe40004000000 */
[----:B------:R-:W-:Y:S02]  /*4e70*/  ISETP.NE.AND P0, PT, R26, 0x65, PT ;  /* 0x000000651a00780c */ /* 0x000fe40003f05270 */
[----:B------:R-:W-:-:S11]  /*4e80*/  IADD3 R46, PT, PT, R47, R22, R46 ;  /* 0x000000162f2e7210 */ /* 0x000fd60007ffe02e */
[----:B------:R-:W-:Y:S05]  /*4e90*/  WARPSYNC.COLLECTIVE R21, `(.L_x_377) ;  /* 0x0000000015087348 */ /* 0x000fea0003c00000 */
[----:B------:R-:W-:Y:S01]  /*4ea0*/  VOTE.ALL P0, P0 ;  /* 0x0000000000ff7806 */ /* 0x000fe20000000000 */
[----:B------:R-:W-:-:S12]  /*4eb0*/  ENDCOLLECTIVE ;  /* 0x000000000000791b */ /* 0x000fd80003800000 */
.L_x_377:
[----:B------:R-:W-:Y:S05]  /*4ec0*/  BRA `(.L_x_378) ;  /* 0xffffffc800607947 */ /* 0x000fea000383ffff */
.L_x_337:
[----:B------:R-:W-:Y:S01]  /*4ed0*/  BSSY B0, `(.L_x_379) ;  /* 0x0000006000007945 */ /* 0x000fe20003800000 */
[----:B------:R-:W-:Y:S01]  /*4ee0*/  PLOP3.LUT P0, PT, P0, PT, PT, 0x8, 0x80 ;  /* 0x000000000080781c */ /* 0x000fe2000070e170 */
[----:B------:R-:W-:-:S12]  /*4ef0*/  IMAD.MOV.U32 R21, RZ, RZ, -0x1 ;  /* 0xffffffffff157424 */ /* 0x000fd800078e00ff */
[----:B------:R-:W-:Y:S05]  /*4f00*/  WARPSYNC.COLLECTIVE R21, `(.L_x_380) ;  /* 0x0000000015087348 */ /* 0x000fea0003c00000 */
[----:B------:R-:W-:Y:S01]  /*4f10*/  VOTE.ANY P0, P0 ;  /* 0x0000000000ff7806 */ /* 0x000fe20000000100 */
[----:B------:R-:W-:-:S12]  /*4f20*/  ENDCOLLECTIVE ;  /* 0x000000000000791b */ /* 0x000fd80003800000 */
.L_x_380:
[----:B------:R-:W-:Y:S05]  /*4f30*/  BSYNC B0 ;  /* 0x0000000000007941 */ /* 0x000fea0003800000 */
.L_x_379:
[----:B------:R-:W-:Y:S05]  /*4f40*/  BRA `(.L_x_381) ;  /* 0xffffffe000987947 */ /* 0x000fea000383ffff */
.L_x_339:
[----:B------:R-:W-:Y:S01]  /*4f50*/  BSSY B0, `(.L_x_382) ;  /* 0x0000006000007945 */ /* 0x000fe20003800000 */
[----:B------:R-:W-:Y:S01]  /*4f60*/  PLOP3.LUT P0, PT, P0, PT, PT, 0x8, 0x80 ;  /* 0x000000000080781c */ /* 0x000fe2000070e170 */
[----:B------:R-:W-:-:S12]  /*4f70*/  IMAD.MOV.U32 R21, RZ, RZ, -0x1 ;  /* 0xffffffffff157424 */ /* 0x000fd800078e00ff */
[----:B------:R-:W-:Y:S05]  /*4f80*/  WARPSYNC.COLLECTIVE R21, `(.L_x_383) ;  /* 0x0000000015087348 */ /* 0x000fea0003c00000 */
[----:B------:R-:W-:Y:S01]  /*4f90*/  VOTE.ANY P0, P0 ;  /* 0x0000000000ff7806 */ /* 0x000fe20000000100 */
[----:B------:R-:W-:-:S12]  /*4fa0*/  ENDCOLLECTIVE ;  /* 0x000000000000791b */ /* 0x000fd80003800000 */
.L_x_383:
[----:B------:R-:W-:Y:S05]  /*4fb0*/  BSYNC B0 ;  /* 0x0000000000007941 */ /* 0x000fea0003800000 */
.L_x_382:
[----:B------:R-:W-:Y:S05]  /*4fc0*/  BRA `(.L_x_384) ;  /* 0xffffffe000ec7947 */ /* 0x000fea000383ffff */
.L_x_341:
[----:B------:R-:W0:Y:S01]  /*4fd0*/  S2R R26, SR_GEMASK ;  /* 0x00000000001a7919 */ /* 0x000e220000003c00 */
[----:B------:R-:W-:Y:S01]  /*4fe0*/  BSSY B0, `(.L_x_385) ;  /* 0x0000006000007945 */ /* 0x000fe20003800000 */
[----:B------:R-:W-:Y:S01]  /*4ff0*/  PLOP3.LUT P0, PT, P0, PT, PT, 0x8, 0x80 ;  /* 0x000000000080781c */ /* 0x000fe2000070e170 */
[----:B------:R-:W-:-:S12]  /*5000*/  IMAD.MOV.U32 R21, RZ, RZ, -0x1 ;  /* 0xffffffffff157424 */ /* 0x000fd800078e00ff */
[----:B0-----:R-:W-:Y:S05]  /*5010*/  WARPSYNC.COLLECTIVE R21, `(.L_x_386) ;  /* 0x0000000015087348 */ /* 0x001fea0003c00000 */
[----:B------:R-:W-:Y:S01]  /*5020*/  VOTE.ANY R21, PT, P0 ;  /* 0x0000000000157806 */ /* 0x000fe200000e0100 */
[----:B0-----:R-:W-:Y:S06]  /*5030*/  ENDCOLLECTIVE ;  /* 0x000000000000791b */ /* 0x001fec0003800000 */
.L_x_386:
[----:B------:R-:W-:Y:S05]  /*5040*/  BSYNC B0 ;  /* 0x0000000000007941 */ /* 0x000fea0003800000 */
.L_x_385:
[----:B------:R-:W-:Y:S01]  /*5050*/  LOP3.LUT R21, R21, 0x80000000, R26, 0xec, !PT ;  /* 0x8000000015157812 */ /* 0x000fe200078eec1a */
[----:B------:R-:W-:-:S04]  /*5060*/  IMAD.MOV.U32 R17, RZ, RZ, 0x1 ;  /* 0x00000001ff117424 */ /* 0x000fc800078e00ff */
        /* <DEDUP_REMOVED lines=8> */
.L_x_387:
[----:B------:R-:W-:Y:S01]  /*50f0*/  ISETP.GE.AND P0, PT, R38, R20, PT ;  /* 0x000000142600720c */ /* 0x000fe20003f06270 */
[----:B------:R-:W-:-:S03]  /*5100*/  IMAD.MOV.U32 R17, RZ, RZ, 0x2 ;  /* 0x00000002ff117424 */ /* 0x000fc600078e00ff */
[----:B------:R-:W-:-:S05]  /*5110*/  SEL R22, R22, RZ, !P0 ;  /* 0x000000ff16167207 */ /* 0x000fca0004000000 */
[----:B------:R-:W-:Y:S02]  /*5120*/  IMAD.IADD R43, R22, 0x1, R19 ;  /* 0x00000001162b7824 */ /* 0x000fe400078e0213 */
[----:B------:R-:W-:Y:S02]  /*5130*/  VIADD R19, R38, 0x2 ;  /* 0x0000000226137836 */ /* 0x000fe40000000000 */
[----:B------:R-:W-:-:S03]  /*5140*/  IMAD.MOV.U32 R16, RZ, RZ, R43 ;  /* 0x000000ffff107224 */ /* 0x000fc600078e002b */
[----:B------:R-:W-:Y:S01]  /*5150*/  ISETP.GT.AND P0, PT, R19, R20, PT ;  /* 0x000000141300720c */ /* 0x000fe20003f04270 */
[----:B------:R-:W-:-:S12]  /*5160*/  VIADD R19, R38, 0x4 ;  /* 0x0000000426137836 */ /* 0x000fd80000000000 */
[----:B------:R-:W-:Y:S05]  /*5170*/  WARPSYNC.COLLECTIVE R21, `(.L_x_388) ;  /* 0x0000000015087348 */ /* 0x000fea0003c00000 */
[----:B------:R0:W1:Y:S02]  /*5180*/  SHFL.DOWN P3, R22, R16, R17, R20 ;  /* 0x0800001110167389 */ /* 0x0000640000060014 */
[----:B01----:R-:W-:Y:S05]  /*5190*/  ENDCOLLECTIVE ;  /* 0x000000000000791b */ /* 0x003fea0003800000 */
.L_x_388:
[----:B------:R-:W-:Y:S01]  /*51a0*/  IMAD.MOV.U32 R17, RZ, RZ, 0x4 ;  /* 0x00000004ff117424 */ /* 0x000fe200078e00ff */
[----:B------:R-:W-:Y:S02]  /*51b0*/  SEL R22, R22, RZ, !P0 ;  /* 0x000000ff16167207 */ /* 0x000fe40004000000 */
[----:B------:R-:W-:-:S03]  /*51c0*/  ISETP.GT.AND P0, PT, R19, R20, PT ;  /* 0x000000141300720c */ /* 0x000fc60003f04270 */
[----:B------:R-:W-:Y:S02]  /*51d0*/  IMAD.IADD R45, R43, 0x1, R22 ;  /* 0x000000012b2d7824 */ /* 0x000fe400078e0216 */
[----:B------:R-:W-:Y:S02]  /*51e0*/  VIADD R43, R38, 0x8 ;  /* 0x00000008262b7836 */ /* 0x000fe40000000000 */
[----:B------:R-:W-:-:S07]  /*51f0*/  IMAD.MOV.U32 R16, RZ, RZ, R45 ;  /* 0x000000ffff107224 */ /* 0x000fce00078e002d */
[----:B------:R-:W-:Y:S05]  /*5200*/  WARPSYNC.COLLECTIVE R21, `(.L_x_389) ;  /* 0x0000000015087348 */ /* 0x000fea0003c00000 */
[----:B------:R0:W1:Y:S02]  /*5210*/  SHFL.DOWN P3, R22, R16, R17, R20 ;  /* 0x0800001110167389 */ /* 0x0000640000060014 */
[----:B01----:R-:W-:Y:S05]  /*5220*/  ENDCOLLECTIVE ;  /* 0x000000000000791b */ /* 0x003fea0003800000 */
.L_x_389:
        /* <DEDUP_REMOVED lines=9> */
.L_x_390:
[----:B------:R-:W-:Y:S01]  /*52c0*/  IMAD.MOV.U32 R17, RZ, RZ, 0x10 ;  /* 0x00000010ff117424 */ /* 0x000fe200078e00ff */
[----:B------:R-:W-:Y:S02]  /*52d0*/  SEL R22, R22, RZ, !P0 ;  /* 0x000000ff16167207 */ /* 0x000fe40004000000 */
[----:B------:R-:W-:-:S03]  /*52e0*/  ISETP.NE.AND P0, PT, R18, 0x65, PT ;  /* 0x000000651200780c */ /* 0x000fc60003f05270 */
[----:B------:R-:W-:Y:S02]  /*52f0*/  IMAD.IADD R43, R19, 0x1, R22 ;  /* 0x00000001132b7824 */ /* 0x000fe400078e0216 */
[----:B------:R-:W-:Y:S02]  /*5300*/  VIADD R19, R38, 0x10 ;  /* 0x0000001026137836 */ /* 0x000fe40000000000 */
[----:B------:R-:W-:-:S03]  /*5310*/  IMAD.MOV.U32 R16, RZ, RZ, R43 ;  /* 0x000000ffff107224 */ /* 0x000fc600078e002b */
[----:B------:R-:W-:-:S13]  /*5320*/  ISETP.GT.AND P2, PT, R19, R20, PT ;  /* 0x000000141300720c */ /* 0x000fda0003f44270 */
[----:B------:R-:W-:Y:S05]  /*5330*/  WARPSYNC.COLLECTIVE R21, `(.L_x_391) ;  /* 0x0000000015087348 */ /* 0x000fea0003c00000 */
[----:B------:R0:W1:Y:S02]  /*5340*/  SHFL.DOWN P3, R22, R16, R17, R20 ;  /* 0x0800001110167389 */ /* 0x0000640000060014 */
[----:B01----:R-:W-:Y:S05]  /*5350*/  ENDCOLLECTIVE ;  /* 0x000000000000791b */ /* 0x003fea0003800000 */
.L_x_391:
[----:B------:R-:W-:Y:S05]  /*5360*/  WARPSYNC.COLLECTIVE R21, `(.L_x_392) ;  /* 0x0000000015087348 */ /* 0x000fea0003c00000 */
[----:B------:R-:W-:Y:S01]  /*5370*/  VOTE.ALL P0, P0 ;  /* 0x0000000000ff7806 */ /* 0x000fe20000000000 */
[----:B------:R-:W-:-:S12]  /*5380*/  ENDCOLLECTIVE ;  /* 0x000000000000791b */ /* 0x000fd80003800000 */
.L_x_392:
[----:B------:R-:W-:Y:S02]  /*5390*/  IADD3 R44, P3, PT, R44, 0x100, RZ ;  /* 0x000001002c2c7810 */ /* 0x000fe40007f7e0ff */
[----:B------:R-:W-:-:S03]  /*53a0*/  SEL R22, R22, RZ, !P2 ;  /* 0x000000ff16167207 */ /* 0x000fc60005000000 */
[----:B------:R-:W-:Y:S02]  /*53b0*/  IMAD.X R45, RZ, RZ, R45, P3 ;  /* 0x000000ffff2d7224 */ /* 0x000fe400018e062d */
[----:B------:R-:W-:Y:S01]  /*53c0*/  IMAD.IADD R46, R43, 0x1, R22 ;  /* 0x000000012b2e7824 */ /* 0x000fe200078e0216 */
[----:B------:R-:W-:Y:S06]  /*53d0*/  BRA `(.L_x_393) ;  /* 0xffffffe000847947 */ /* 0x000fec000383ffff */
.L_x_343:
[----:B------:R-:W-:Y:S01]  /*53e0*/  BSSY B0, `(.L_x_394) ;  /* 0x0000006000007945 */ /* 0x000fe20003800000 */
[----:B------:R-:W-:Y:S01]  /*53f0*/  PLOP3.LUT P0, PT, P0, PT, PT, 0x8, 0x80 ;  /* 0x000000000080781c */ /* 0x000fe2000070e170 */
[----:B------:R-:W-:-:S12]  /*5400*/  IMAD.MOV.U32 R21, RZ, RZ, -0x1 ;  /* 0xffffffffff157424 */ /* 0x000fd800078e00ff */
[----:B------:R-:W-:Y:S05]  /*5410*/  WARPSYNC.COLLECTIVE R21, `(.L_x_395) ;  /* 0x0000000015087348 */ /* 0x000fea0003c00000 */
[----:B------:R-:W-:Y:S01]  /*5420*/  VOTE.ANY P0, P0 ;  /* 0x0000000000ff7806 */ /* 0x000fe20000000100 */
[----:B------:R-:W-:-:S12]  /*5430*/  ENDCOLLECTIVE ;  /* 0x000000000000791b */ /* 0x000fd80003800000 */
.L_x_395:
[----:B------:R-:W-:Y:S05]  /*5440*/  BSYNC B0 ;  /* 0x0000000000007941 */ /* 0x000fea0003800000 */
.L_x_394:
[----:B------:R-:W-:Y:S05]  /*5450*/  BRA `(.L_x_396) ;  /* 0xffffffe0008c7947 */ /* 0x000fea000383ffff */
.L_x_345:
[----:B------:R-:W-:Y:S01]  /*5460*/  BSSY B0, `(.L_x_397) ;  /* 0x0000006000007945 */ /* 0x000fe20003800000 */
[----:B------:R-:W-:Y:S01]  /*5470*/  PLOP3.LUT P0, PT, P0, PT, PT, 0x8, 0x80 ;  /* 0x000000000080781c */ /* 0x000fe2000070e170 */
[----:B------:R-:W-:-:S12]  /*5480*/  IMAD.MOV.U32 R21, RZ, RZ, -0x1 ;  /* 0xffffffffff157424 */ /* 0x000fd800078e00ff */
[----:B------:R-:W-:Y:S05]  /*5490*/  WARPSYNC.COLLECTIVE R21, `(.L_x_398) ;  /* 0x0000000015087348 */ /* 0x000fea0003c00000 */
[----:B------:R-:W-:Y:S01]  /*54a0*/  VOTE.ANY P0, P0 ;  /* 0x0000000000ff7806 */ /* 0x000fe20000000100 */
[----:B------:R-:W-:-:S12]  /*54b0*/  ENDCOLLECTIVE ;  /* 0x000000000000791b */ /* 0x000fd80003800000 */
.L_x_398:
[----:B------:R-:W-:Y:S05]  /*54c0*/  BSYNC B0 ;  /* 0x0000000000007941 */ /* 0x000fea0003800000 */
.L_x_397:
[----:B------:R-:W-:Y:S05]  /*54d0*/  BRA `(.L_x_399) ;  /* 0xffffffe000e07947 */ /* 0x000fea000383ffff */
.L_x_347:
[----:B------:R-:W-:Y:S01]  /*54e0*/  BSSY B0, `(.L_x_400) ;  /* 0x0000006000007945 */ /* 0x000fe20003800000 */
[----:B------:R-:W-:Y:S01]  /*54f0*/  PLOP3.LUT P0, PT, P0, PT, PT, 0x8, 0x80 ;  /* 0x000000000080781c */ /* 0x000fe2000070e170 */
[----:B------:R-:W-:-:S12]  /*5500*/  IMAD.MOV.U32 R21, RZ, RZ, -0x1 ;  /* 0xffffffffff157424 */ /* 0x000fd800078e00ff */
[----:B------:R-:W-:Y:S05]  /*5510*/  WARPSYNC.COLLECTIVE R21, `(.L_x_401) ;  /* 0x0000000015087348 */ /* 0x000fea0003c00000 */
[----:B------:R-:W-:Y:S01]  /*5520*/  VOTE.ANY R21, PT, P0 ;  /* 0x0000000000157806 */ /* 0x000fe200000e0100 */
[----:B------:R-:W-:Y:S06]  /*5530*/  ENDCOLLECTIVE ;  /* 0x000000000000791b */ /* 0x000fec0003800000 */
.L_x_401:
[----:B------:R-:W-:Y:S05]  /*5540*/  BSYNC B0 ;  /* 0x0000000000007941 */ /* 0x000fea0003800000 */
.L_x_400:
        /* <DEDUP_REMOVED lines=11> */
.L_x_402:
        /* <DEDUP_REMOVED lines=11> */
.L_x_403:
        /* <DEDUP_REMOVED lines=9> */
.L_x_404:
        /* <DEDUP_REMOVED lines=8> */
.L_x_405:
        /* <DEDUP_REMOVED lines=9> */
.L_x_406:
[----:B------:R-:W-:Y:S02]  /*5850*/  SEL R22, R22, RZ, !P0 ;  /* 0x000000ff16167207 */ /* 0x000fe40004000000 */
[----:B------:R-:W-:Y:S02]  /*5860*/  ISETP.NE.AND P0, PT, R18, 0x65, PT ;  /* 0x000000651200780c */ /* 0x000fe40003f05270 */
[----:B------:R-:W-:-:S11]  /*5870*/  IADD3 R46, PT, PT, R47, R22, R46 ;  /* 0x000000162f2e7210 */ /* 0x000fd60007ffe02e */
[----:B------:R-:W-:Y:S05]  /*5880*/  WARPSYNC.COLLECTIVE R21, `(.L_x_407) ;  /* 0x0000000015087348 */ /* 0x000fea0003c00000 */
[----:B------:R-:W-:Y:S01]  /*5890*/  VOTE.ALL P0, P0 ;  /* 0x0000000000ff7806 */ /* 0x000fe20000000000 */
[----:B------:R-:W-:-:S12]  /*58a0*/  ENDCOLLECTIVE ;  /* 0x000000000000791b */ /* 0x000fd80003800000 */
.L_x_407:
[----:B------:R-:W-:Y:S05]  /*58b0*/  BRA `(.L_x_408) ;  /* 0xffffffe000787947 */ /* 0x000fea000383ffff */
.L_x_409:
        /* <DEDUP_REMOVED lines=12> */
.L_x_1227:


//--------------------- .text._ZN3cub18CUB_300001_SM_10006detail4scan20DeviceScanInitKernelINS0_13ScanTileStateIiLb1EEEEEvT_i --------------------------
	.section	.text._ZN3cub18CUB_300001_SM_10006detail4scan20DeviceScanInitKernelINS0_13ScanTileStateIiLb1EEEEEvT_i,"ax",@progbits
	.align	128
        .global         _ZN3cub18CUB_300001_SM_10006detail4scan20DeviceScanInitKernelINS0_13ScanTileStateIiLb1EEEEEvT_i
        .type           _ZN3cub18CUB_300001_SM_10006detail4scan20DeviceScanInitKernelINS0_13ScanTileStateIiLb1EEEEEvT_i,@function
        .size           _ZN3cub18CUB_300001_SM_10006detail4scan20DeviceScanInitKernelINS0_13ScanTileStateIiLb1EEEEEvT_i,(.L_x_1228 - _ZN3cub18CUB_300001_SM_10006detail4scan20DeviceScanInitKernelINS0_13ScanTileStateIiLb1EEEEEvT_i)
        .other          _ZN3cub18CUB_300001_SM_10006detail4scan20DeviceScanInitKernelINS0_13ScanTileStateIiLb1EEEEEvT_i,@"STO_CUDA_ENTRY STV_DEFAULT"
_ZN3cub18CUB_300001_SM_10006detail4scan20DeviceScanInitKernelINS0_13ScanTileStateIiLb1EEEEEvT_i:
.text._ZN3cub18CUB_300001_SM_10006detail4scan20DeviceScanInitKernelINS0_13ScanTileStateIiLb1EEEEEvT_i:
[----:B------:R-:W-:Y:S01]  /*0000*/  LDC R1, c[0x0][0x37c] ;  /* 0x0000df00ff017b82 */ /* 0x000fe20000000800 */
[----:B------:R-:W0:Y:S07]  /*0010*/  S2R R0, SR_TID.X ;  /* 0x0000000000007919 */ /* 0x000e2e0000002100 */
[----:B------:R-:W1:Y:S01]  /*0020*/  S2UR UR6, SR_CTAID.X ;  /* 0x00000000000679c3 */ /* 0x000e620000002500 */
[----:B------:R-:W2:Y:S07]  /*0030*/  LDCU UR4, c[0x0][0x388] ;  /* 0x00007100ff0477ac */ /* 0x000eae0008000800 */
[----:B------:R-:W1:Y:S01]  /*0040*/  LDC R5, c[0x0][0x360] ;  /* 0x0000d800ff057b82 */ /* 0x000e620000000800 */
[----:B0-----:R-:W-:Y:S01]  /*0050*/  ISETP.GT.U32.AND P0, PT, R0, 0x1f, PT ;  /* 0x0000001f0000780c */ /* 0x001fe20003f04070 */
[----:B-1----:R-:W-:-:S03]  /*0060*/  IMAD R5, R5, UR6, R0 ;  /* 0x0000000605057c24 */ /* 0x002fc6000f8e0200 */
[----:B------:R-:W-:Y:S02]  /*0070*/  ISETP.NE.OR P0, PT, RZ, UR6, P0 ;  /* 0x00000006ff007c0c */ /* 0x000fe40008705670 */
[----:B--2---:R-:W-:Y:S01]  /*0080*/  ISETP.GE.AND P1, PT, R5, UR4, PT ;  /* 0x0000000405007c0c */ /* 0x004fe2000bf26270 */
[----:B------:R-:W0:-:S12]  /*0090*/  LDCU.64 UR4, c[0x0][0x358] ;  /* 0x00006b00ff0477ac */ /* 0x000e180008000a00 */
[----:B------:R-:W1:Y:S01]  /*00a0*/  @!P1 LDC.64 R2, c[0x0][0x380] ;  /* 0x0000e000ff029b82 */ /* 0x000e620000000a00 */
[----:B------:R-:W-:Y:S01]  /*00b0*/  @!P1 MOV R4, 0x63 ;  /* 0x0000006300049802 */ /* 0x000fe20000000f00 */
[----:B-1----:R-:W-:-:S04]  /*00c0*/  @!P1 IMAD.WIDE R2, R5, 0x8, R2 ;  /* 0x0000000805029825 */ /* 0x002fc800078e0202 */
[----:B------:R-:W-:-:S05]  /*00d0*/  HFMA2 R5, -RZ, RZ, 0, 0 ;  /* 0x00000000ff057431 */ /* 0x000fca00000001ff */
[----:B0-----:R0:W-:Y:S01]  /*00e0*/  @!P1 STG.E.64 desc[UR4][R2.64+0x100], R4 ;  /* 0x0001000402009986 */ /* 0x0011e2000c101b04 */
[----:B------:R-:W-:Y:S05]  /*00f0*/  @P0 EXIT ;  /* 0x000000000000094d */ /* 0x000fea0003800000 */
[----:B0-----:R-:W0:Y:S02]  /*0100*/  LDC.64 R2, c[0x0][0x380] ;  /* 0x0000e000ff027b82 */ /* 0x001e240000000a00 */
[----:B0-----:R-:W-:-:S05]  /*0110*/  IMAD.WIDE.U32 R2, R0, 0x8, R2 ;  /* 0x0000000800027825 */ /* 0x001fca00078e0002 */
[----:B------:R-:W-:Y:S01]  /*0120*/  STG.E.64 desc[UR4][R2.64], RZ ;  /* 0x000000ff02007986 */ /* 0x000fe2000c101b04 */
[----:B------:R-:W-:Y:S05]  /*0130*/  EXIT ;  /* 0x000000000000794d */ /* 0x000fea0003800000 */
.L_x_410:
        /* <DEDUP_REMOVED lines=12> */
.L_x_1228:


//--------------------- .text._ZN3cub18CUB_300001_SM_10006detail11EmptyKernelIvEEvv --------------------------
	.section	.text._ZN3cub18CUB_300001_SM_10006detail11EmptyKernelIvEEvv,"ax",@progbits
	.align	128
        .global         _ZN3cub18CUB_300001_SM_10006detail11EmptyKernelIvEEvv
        .type           _ZN3cub18CUB_300001_SM_10006detail11EmptyKernelIvEEvv,@function
        .size           _ZN3cub18CUB_300001_SM_10006detail11EmptyKernelIvEEvv,(.L_x_1229 - _ZN3cub18CUB_300001_SM_10006detail11EmptyKernelIvEEvv)
        .other          _ZN3cub18CUB_300001_SM_10006detail11EmptyKernelIvEEvv,@"STO_CUDA_ENTRY STV_DEFAULT"
_ZN3cub18CUB_300001_SM_10006detail11EmptyKernelIvEEvv:
.text._ZN3cub18CUB_300001_SM_10006detail11EmptyKernelIvEEvv:
[----:B------:R-:W-:Y:S01]  /*0000*/  LDC R1, c[0x0][0x37c] ;  /* 0x0000df00ff017b82 */ /* 0x000fe20000000800 */
[----:B------:R-:W-:Y:S05]  /*0010*/  EXIT ;  /* 0x000000000000794d */ /* 0x000fea0003800000 */
.L_x_411:
        /* <DEDUP_REMOVED lines=14> */
.L_x_1229:


//--------------------- .text.relabel_communities_kernel --------------------------
	.section	.text.relabel_communities_kernel,"ax",@progbits
	.align	128
        .global         relabel_communities_kernel
        .type           relabel_communities_kernel,@function
        .size           relabel_communities_kernel,(.L_x_1230 - relabel_communities_kernel)
        .other          relabel_communities_kernel,@"STO_CUDA_ENTRY STV_DEFAULT"
relabel_communities_kernel:
.text.relabel_communities_kernel:
[----:B------:R-:W-:Y:S01]  /*0000*/  LDC R1, c[0x0][0x37c] ;  /* 0x0000df00ff017b82 */ /* 0x000fe20000000800 */
[----:B------:R-:W0:Y:S07]  /*0010*/  S2R R0, SR_TID.X ;  /* 0x0000000000007919 */ /* 0x000e2e0000002100 */
[----:B------:R-:W0:Y:S01]  /*0020*/  S2UR UR4, SR_CTAID.X ;  /* 0x00000000000479c3 */ /* 0x000e220000002500 */
[----:B------:R-:W1:Y:S07]  /*0030*/  LDCU UR5, c[0x0][0x390] ;  /* 0x00007200ff0577ac */ /* 0x000e6e0008000800 */
[----:B------:R-:W0:Y:S02]  /*0040*/  LDC R5, c[0x0][0x360] ;  /* 0x0000d800ff057b82 */ /* 0x000e240000000800 */
[----:B0-----:R-:W-:-:S05]  /*0050*/  IMAD R5, R5, UR4, R0 ;  /* 0x0000000405057c24 */ /* 0x001fca000f8e0200 */
[----:B-1----:R-:W-:-:S13]  /*0060*/  ISETP.GE.AND P0, PT, R5, UR5, PT ;  /* 0x0000000505007c0c */ /* 0x002fda000bf06270 */
[----:B------:R-:W-:Y:S05]  /*0070*/  @P0 EXIT ;  /* 0x000000000000094d */ /* 0x000fea0003800000 */
[----:B------:R-:W0:Y:S01]  /*0080*/  LDC.64 R2, c[0x0][0x380] ;  /* 0x0000e000ff027b82 */ /* 0x000e220000000a00 */
[----:B------:R-:W1:Y:S01]  /*0090*/  LDCU.64 UR4, c[0x0][0x358] ;  /* 0x00006b00ff0477ac */ /* 0x000e620008000a00 */
[----:B0-----:R-:W-:-:S05]  /*00a0*/  IMAD.WIDE R2, R5, 0x4, R2 ;  /* 0x0000000405027825 */ /* 0x001fca00078e0202 */
[----:B-1----:R-:W2:Y:S02]  /*00b0*/  LDG.E R7, desc[UR4][R2.64] ;  /* 0x0000000402077981 */ /* 0x002ea4000c1e1900 */
[----:B--2---:R-:W-:-:S13]  /*00c0*/  ISETP.GE.AND P0, PT, R7, RZ, PT ;  /* 0x000000ff0700720c */ /* 0x004fda0003f06270 */
[----:B------:R-:W-:Y:S05]  /*00d0*/  @!P0 EXIT ;  /* 0x000000000000894d */ /* 0x000fea0003800000 */
[----:B------:R-:W0:Y:S02]  /*00e0*/  LDC.64 R4, c[0x0][0x388] ;  /* 0x0000e200ff047b82 */ /* 0x000e240000000a00 */
[----:B0-----:R-:W-:-:S06]  /*00f0*/  IMAD.WIDE.U32 R4, R7, 0x4, R4 ;  /* 0x0000000407047825 */ /* 0x001fcc00078e0004 */
[----:B------:R-:W2:Y:S04]  /*0100*/  LDG.E.CONSTANT R5, desc[UR4][R4.64] ;  /* 0x0000000404057981 */ /* 0x000ea8000c1e9900 */
[----:B--2---:R-:W-:Y:S01]  /*0110*/  STG.E desc[UR4][R2.64], R5 ;  /* 0x0000000502007986 */ /* 0x004fe2000c101904 */
[----:B------:R-:W-:Y:S05]  /*0120*/  EXIT ;  /* 0x000000000000794d */ /* 0x000fea0003800000 */
.L_x_412:
        /* <DEDUP_REMOVED lines=13> */
.L_x_1230:


//--------------------- .text.count_community_sizes_kernel --------------------------
	.section	.text.count_community_sizes_kernel,"ax",@progbits
	.align	128
        .global         count_community_sizes_kernel
        .type           count_community_sizes_kernel,@function
        .size           count_community_sizes_kernel,(.L_x_1231 - count_community_sizes_kernel)
        .other          count_community_sizes_kernel,@"STO_CUDA_ENTRY STV_DEFAULT"
count_community_sizes_kernel:
.text.count_community_sizes_kernel:
        /* <DEDUP_REMOVED lines=10> */
[----:B------:R-:W2:Y:S01]  /*00a0*/  LDCU UR6, c[0x0][0x394] ;  /* 0x00007280ff0677ac */ /* 0x000ea20008000800 */
[----:B0-----:R-:W-:-:S05]  /*00b0*/  IMAD.WIDE R2, R5, 0x4, R2 ;  /* 0x0000000405027825 */ /* 0x001fca00078e0202 */
[----:B-1----:R-:W2:Y:S02]  /*00c0*/  LDG.E.CONSTANT R5, desc[UR4][R2.64] ;  /* 0x0000000402057981 */ /* 0x002ea4000c1e9900 */
[----:B--2---:R-:W-:-:S04]  /*00d0*/  ISETP.GE.AND P0, PT, R5, UR6, PT ;  /* 0x0000000605007c0c */ /* 0x004fc8000bf06270 */
[----:B------:R-:W-:-:S13]  /*00e0*/  ISETP.LT.OR P0, PT, R5, RZ, P0 ;  /* 0x000000ff0500720c */ /* 0x000fda0000701670 */
[----:B------:R-:W-:Y:S05]  /*00f0*/  @P0 EXIT ;  /* 0x000000000000094d */ /* 0x000fea0003800000 */
[----:B------:R-:W0:Y:S01]  /*0100*/  LDC.64 R2, c[0x0][0x388] ;  /* 0x0000e200ff027b82 */ /* 0x000e220000000a00 */
[----:B------:R-:W-:Y:S02]  /*0110*/  HFMA2 R7, -RZ, RZ, 0, 5.9604644775390625e-08 ;  /* 0x00000001ff077431 */ /* 0x000fe400000001ff */
[----:B0-----:R-:W-:-:S05]  /*0120*/  IMAD.WIDE.U32 R2, R5, 0x4, R2 ;  /* 0x0000000405027825 */ /* 0x001fca00078e0002 */
[----:B------:R-:W-:Y:S01]  /*0130*/  REDG.E.ADD.STRONG.GPU desc[UR4][R2.64], R7 ;  /* 0x000000070200798e */ /* 0x000fe2000c12e104 */
[----:B------:R-:W-:Y:S05]  /*0140*/  EXIT ;  /* 0x000000000000794d */ /* 0x000fea0003800000 */
.L_x_413:
        /* <DEDUP_REMOVED lines=11> */
.L_x_1231:


//--------------------- .text.compute_node_degrees_kernel --------------------------
	.section	.text.compute_node_degrees_kernel,"ax",@progbits
	.align	128
        .global         compute_node_degrees_kernel
        .type           compute_node_degrees_kernel,@function
        .size           compute_node_degrees_kernel,(.L_x_1232 - compute_node_degrees_kernel)
        .other          compute_node_degrees_kernel,@"STO_CUDA_ENTRY STV_DEFAULT"
compute_node_degrees_kernel:
.text.compute_node_degrees_kernel:
        /* <DEDUP_REMOVED lines=11> */
[----:B-1----:R-:W2:Y:S04]  /*00b0*/  LDG.E.CONSTANT R7, desc[UR4][R2.64] ;  /* 0x0000000402077981 */ /* 0x002ea8000c1e9900 */
[----:B------:R-:W2:Y:S01]  /*00c0*/  LDG.E.CONSTANT R4, desc[UR4][R2.64+0x4] ;  /* 0x0000040402047981 */ /* 0x000ea2000c1e9900 */
[----:B------:R-:W-:Y:S01]  /*00d0*/  BSSY.RECONVERGENT B0, `(.L_x_414) ;  /* 0x000006e000007945 */ /* 0x000fe20003800200 */
[----:B------:R-:W-:Y:S01]  /*00e0*/  HFMA2 R6, -RZ, RZ, 0, 0 ;  /* 0x00000000ff067431 */ /* 0x000fe200000001ff */
[----:B--2---:R-:W-:-:S13]  /*00f0*/  ISETP.GE.AND P0, PT, R7, R4, PT ;  /* 0x000000040700720c */ /* 0x004fda0003f06270 */
[----:B------:R-:W-:Y:S05]  /*0100*/  @P0 BRA `(.L_x_415) ;  /* 0x0000000400a80947 */ /* 0x000fea0003800000 */
[CC--:B------:R-:W-:Y:S01]  /*0110*/  IADD3 R8, PT, PT, R4.reuse, -R7.reuse, RZ ;  /* 0x8000000704087210 */ /* 0x0c0fe20007ffe0ff */
[----:B------:R-:W-:Y:S01]  /*0120*/  BSSY.RECONVERGENT B1, `(.L_x_416) ;  /* 0x0000032000017945 */ /* 0x000fe20003800200 */
[----:B------:R-:W-:Y:S02]  /*0130*/  IADD3 R4, PT, PT, -R4, R7, RZ ;  /* 0x0000000704047210 */ /* 0x000fe40007ffe1ff */
[----:B------:R-:W-:Y:S02]  /*0140*/  LOP3.LUT R24, R8, 0xf, RZ, 0xc0, !PT ;  /* 0x0000000f08187812 */ /* 0x000fe400078ec0ff */
[----:B------:R-:W-:Y:S02]  /*0150*/  ISETP.GT.U32.AND P1, PT, R4, -0x10, PT ;  /* 0xfffffff00400780c */ /* 0x000fe40003f24070 */
[----:B------:R-:W-:Y:S02]  /*0160*/  ISETP.NE.AND P0, PT, R24, RZ, PT ;  /* 0x000000ff1800720c */ /* 0x000fe40003f05270 */
[----:B------:R-:W-:-:S09]  /*0170*/  MOV R6, RZ ;  /* 0x000000ff00067202 */ /* 0x000fd20000000f00 */
[----:B------:R-:W-:Y:S05]  /*0180*/  @P1 BRA `(.L_x_417) ;  /* 0x0000000000ac1947 */ /* 0x000fea0003800000 */
[----:B------:R-:W0:Y:S01]  /*0190*/  LDC.64 R2, c[0x0][0x388] ;  /* 0x0000e200ff027b82 */ /* 0x000e220000000a00 */
[----:B------:R-:W-:Y:S02]  /*01a0*/  LOP3.LUT R11, R8, 0xfffffff0, RZ, 0xc0, !PT ;  /* 0xfffffff0080b7812 */ /* 0x000fe400078ec0ff */
[----:B------:R-:W-:Y:S02]  /*01b0*/  MOV R6, RZ ;  /* 0x000000ff00067202 */ /* 0x000fe40000000f00 */
[----:B------:R-:W-:Y:S02]  /*01c0*/  IADD3 R11, PT, PT, -R11, RZ, RZ ;  /* 0x000000ff0b0b7210 */ /* 0x000fe40007ffe1ff */
[----:B0-----:R-:W-:-:S04]  /*01d0*/  IADD3 R2, P1, PT, R2, 0x20, RZ ;  /* 0x0000002002027810 */ /* 0x001fc80007f3e0ff */
[----:B------:R-:W-:-:S09]  /*01e0*/  IADD3.X R3, PT, PT, RZ, R3, RZ, P1, !PT ;  /* 0x00000003ff037210 */ /* 0x000fd20000ffe4ff */
.L_x_418:
[----:B------:R-:W-:-:S05]  /*01f0*/  IMAD.WIDE R4, R7, 0x4, R2 ;  /* 0x0000000407047825 */ /* 0x000fca00078e0202 */
[----:B------:R-:W2:Y:S04]  /*0200*/  LDG.E.CONSTANT R23, desc[UR4][R4.64+-0x20] ;  /* 0xffffe00404177981 */ /* 0x000ea8000c1e9900 */
[----:B------:R-:W3:Y:S04]  /*0210*/  LDG.E.CONSTANT R22, desc[UR4][R4.64+-0x1c] ;  /* 0xffffe40404167981 */ /* 0x000ee8000c1e9900 */
[----:B------:R-:W4:Y:S04]  /*0220*/  LDG.E.CONSTANT R25, desc[UR4][R4.64+-0x18] ;  /* 0xffffe80404197981 */ /* 0x000f28000c1e9900 */
[----:B------:R-:W5:Y:S04]  /*0230*/  LDG.E.CONSTANT R27, desc[UR4][R4.64+-0x14] ;  /* 0xffffec04041b7981 */ /* 0x000f68000c1e9900 */
        /* <DEDUP_REMOVED lines=11> */
[----:B------:R-:W5:Y:S01]  /*02f0*/  LDG.E.CONSTANT R21, desc[UR4][R4.64+0x1c] ;  /* 0x00001c0404157981 */ /* 0x000f62000c1e9900 */
[----:B------:R-:W-:-:S02]  /*0300*/  IADD3 R11, PT, PT, R11, 0x10, RZ ;  /* 0x000000100b0b7810 */ /* 0x000fc40007ffe0ff */
[----:B------:R-:W-:Y:S02]  /*0310*/  IADD3 R7, PT, PT, R7, 0x10, RZ ;  /* 0x0000001007077810 */ /* 0x000fe40007ffe0ff */
[----:B------:R-:W-:Y:S01]  /*0320*/  ISETP.NE.AND P1, PT, R11, RZ, PT ;  /* 0x000000ff0b00720c */ /* 0x000fe20003f25270 */
[----:B--2---:R-:W-:-:S04]  /*0330*/  FADD R23, R23, R6 ;  /* 0x0000000617177221 */ /* 0x004fc80000000000 */
[----:B---3--:R-:W-:-:S04]  /*0340*/  FADD R22, R23, R22 ;  /* 0x0000001617167221 */ /* 0x008fc80000000000 */
[----:B----4-:R-:W-:-:S04]  /*0350*/  FADD R22, R22, R25 ;  /* 0x0000001916167221 */ /* 0x010fc80000000000 */
[----:B-----5:R-:W-:-:S04]  /*0360*/  FADD R27, R22, R27 ;  /* 0x0000001b161b7221 */ /* 0x020fc80000000000 */
[----:B------:R-:W-:-:S04]  /*0370*/  FADD R20, R27, R20 ;  /* 0x000000141b147221 */ /* 0x000fc80000000000 */
        /* <DEDUP_REMOVED lines=10> */
[----:B------:R-:W-:Y:S01]  /*0420*/  FADD R6, R10, R21 ;  /* 0x000000150a067221 */ /* 0x000fe20000000000 */
[----:B------:R-:W-:Y:S06]  /*0430*/  @P1 BRA `(.L_x_418) ;  /* 0xfffffffc006c1947 */ /* 0x000fec000383ffff */
.L_x_417:
[----:B------:R-:W-:Y:S05]  /*0440*/  BSYNC.RECONVERGENT B1 ;  /* 0x0000000000017941 */ /* 0x000fea0003800200 */
.L_x_416:
[----:B------:R-:W-:Y:S05]  /*0450*/  @!P0 BRA `(.L_x_415) ;  /* 0x0000000000d48947 */ /* 0x000fea0003800000 */
[----:B------:R-:W-:Y:S01]  /*0460*/  ISETP.GE.U32.AND P0, PT, R24, 0x8, PT ;  /* 0x000000081800780c */ /* 0x000fe20003f06070 */
[----:B------:R-:W-:Y:S01]  /*0470*/  BSSY.RECONVERGENT B1, `(.L_x_419) ;  /* 0x0000017000017945 */ /* 0x000fe20003800200 */
[----:B------:R-:W-:-:S04]  /*0480*/  LOP3.LUT R10, R8, 0x7, RZ, 0xc0, !PT ;  /* 0x00000007080a7812 */ /* 0x000fc800078ec0ff */
[----:B------:R-:W-:-:S07]  /*0490*/  ISETP.NE.AND P1, PT, R10, RZ, PT ;  /* 0x000000ff0a00720c */ /* 0x000fce0003f25270 */
[----:B------:R-:W-:Y:S06]  /*04a0*/  @!P0 BRA `(.L_x_420) ;  /* 0x00000000004c8947 */ /* 0x000fec0003800000 */
[----:B------:R-:W0:Y:S02]  /*04b0*/  LDC.64 R2, c[0x0][0x388] ;  /* 0x0000e200ff027b82 */ /* 0x000e240000000a00 */
[----:B0-----:R-:W-:-:S05]  /*04c0*/  IMAD.WIDE R2, R7, 0x4, R2 ;  /* 0x0000000407027825 */ /* 0x001fca00078e0202 */
[----:B------:R-:W2:Y:S04]  /*04d0*/  LDG.E.CONSTANT R5, desc[UR4][R2.64] ;  /* 0x0000000402057981 */ /* 0x000ea8000c1e9900 */
[----:B------:R-:W3:Y:S04]  /*04e0*/  LDG.E.CONSTANT R4, desc[UR4][R2.64+0x4] ;  /* 0x0000040402047981 */ /* 0x000ee8000c1e9900 */
[----:B------:R-:W4:Y:S04]  /*04f0*/  LDG.E.CONSTANT R9, desc[UR4][R2.64+0x8] ;  /* 0x0000080402097981 */ /* 0x000f28000c1e9900 */
[----:B------:R-:W5:Y:S04]  /*0500*/  LDG.E.CONSTANT R11, desc[UR4][R2.64+0xc] ;  /* 0x00000c04020b7981 */ /* 0x000f68000c1e9900 */
[----:B------:R-:W5:Y:S04]  /*0510*/  LDG.E.CONSTANT R13, desc[UR4][R2.64+0x10] ;  /* 0x00001004020d7981 */ /* 0x000f68000c1e9900 */
[----:B------:R-:W5:Y:S04]  /*0520*/  LDG.E.CONSTANT R15, desc[UR4][R2.64+0x14] ;  /* 0x00001404020f7981 */ /* 0x000f68000c1e9900 */
[----:B------:R-:W5:Y:S04]  /*0530*/  LDG.E.CONSTANT R17, desc[UR4][R2.64+0x18] ;  /* 0x0000180402117981 */ /* 0x000f68000c1e9900 */
[----:B------:R-:W5:Y:S01]  /*0540*/  LDG.E.CONSTANT R19, desc[UR4][R2.64+0x1c] ;  /* 0x00001c0402137981 */ /* 0x000f62000c1e9900 */
[----:B------:R-:W-:Y:S01]  /*0550*/  IADD3 R7, PT, PT, R7, 0x8, RZ ;  /* 0x0000000807077810 */ /* 0x000fe20007ffe0ff */
[----:B--2---:R-:W-:-:S04]  /*0560*/  FADD R5, R6, R5 ;  /* 0x0000000506057221 */ /* 0x004fc80000000000 */
[----:B---3--:R-:W-:-:S04]  /*0570*/  FADD R4, R5, R4 ;  /* 0x0000000405047221 */ /* 0x008fc80000000000 */
[----:B----4-:R-:W-:-:S04]  /*0580*/  FADD R4, R4, R9 ;  /* 0x0000000904047221 */ /* 0x010fc80000000000 */
[----:B-----5:R-:W-:-:S04]  /*0590*/  FADD R4, R4, R11 ;  /* 0x0000000b04047221 */ /* 0x020fc80000000000 */
[----:B------:R-:W-:-:S04]  /*05a0*/  FADD R4, R4, R13 ;  /* 0x0000000d04047221 */ /* 0x000fc80000000000 */
[----:B------:R-:W-:-:S04]  /*05b0*/  FADD R4, R4, R15 ;  /* 0x0000000f04047221 */ /* 0x000fc80000000000 */
[----:B------:R-:W-:-:S04]  /*05c0*/  FADD R4, R4, R17 ;  /* 0x0000001104047221 */ /* 0x000fc80000000000 */
[----:B------:R-:W-:-:S07]  /*05d0*/  FADD R6, R4, R19 ;  /* 0x0000001304067221 */ /* 0x000fce0000000000 */
.L_x_420:
[----:B------:R-:W-:Y:S05]  /*05e0*/  BSYNC.RECONVERGENT B1 ;  /* 0x0000000000017941 */ /* 0x000fea0003800200 */
.L_x_419:
        /* <DEDUP_REMOVED lines=11> */
[----:B------:R-:W5:Y:S01]  /*06a0*/  LDG.E.CONSTANT R11, desc[UR4][R2.64+0xc] ;  /* 0x00000c04020b7981 */ /* 0x000f62000c1e9900 */
[----:B------:R-:W-:Y:S01]  /*06b0*/  IADD3 R7, PT, PT, R7, 0x4, RZ ;  /* 0x0000000407077810 */ /* 0x000fe20007ffe0ff */
[----:B--2---:R-:W-:-:S04]  /*06c0*/  FADD R5, R6, R5 ;  /* 0x0000000506057221 */ /* 0x004fc80000000000 */
[----:B---3--:R-:W-:-:S04]  /*06d0*/  FADD R4, R5, R4 ;  /* 0x0000000405047221 */ /* 0x008fc80000000000 */
[----:B----4-:R-:W-:-:S04]  /*06e0*/  FADD R4, R4, R9 ;  /* 0x0000000904047221 */ /* 0x010fc80000000000 */
[----:B-----5:R-:W-:-:S07]  /*06f0*/  FADD R6, R4, R11 ;  /* 0x0000000b04067221 */ /* 0x020fce0000000000 */
.L_x_422:
[----:B------:R-:W-:Y:S05]  /*0700*/  BSYNC.RECONVERGENT B1 ;  /* 0x0000000000017941 */ /* 0x000fea0003800200 */
.L_x_421:
[----:B------:R-:W-:Y:S05]  /*0710*/  @!P1 BRA `(.L_x_415) ;  /* 0x0000000000249947 */ /* 0x000fea0003800000 */
[----:B------:R-:W0:Y:S01]  /*0720*/  LDC.64 R4, c[0x0][0x388] ;  /* 0x0000e200ff047b82 */ /* 0x000e220000000a00 */
[----:B------:R-:W-:-:S07]  /*0730*/  IADD3 R8, PT, PT, -R8, RZ, RZ ;  /* 0x000000ff08087210 */ /* 0x000fce0007ffe1ff */
.L_x_423:
[----:B0-----:R-:W-:-:S06]  /*0740*/  IMAD.WIDE R2, R7, 0x4, R4 ;  /* 0x0000000407027825 */ /* 0x001fcc00078e0204 */
[----:B------:R-:W2:Y:S01]  /*0750*/  LDG.E.CONSTANT R3, desc[UR4][R2.64] ;  /* 0x0000000402037981 */ /* 0x000ea2000c1e9900 */
[----:B------:R-:W-:Y:S02]  /*0760*/  IADD3 R8, PT, PT, R8, 0x1, RZ ;  /* 0x0000000108087810 */ /* 0x000fe40007ffe0ff */
[----:B------:R-:W-:Y:S02]  /*0770*/  IADD3 R7, PT, PT, R7, 0x1, RZ ;  /* 0x0000000107077810 */ /* 0x000fe40007ffe0ff */
[----:B------:R-:W-:Y:S01]  /*0780*/  ISETP.NE.AND P0, PT, R8, RZ, PT ;  /* 0x000000ff0800720c */ /* 0x000fe20003f05270 */
[----:B--2---:R-:W-:-:S12]  /*0790*/  FADD R6, R3, R6 ;  /* 0x0000000603067221 */ /* 0x004fd80000000000 */
[----:B------:R-:W-:Y:S05]  /*07a0*/  @P0 BRA `(.L_x_423) ;  /* 0xfffffffc00e40947 */ /* 0x000fea000383ffff */
.L_x_415:
[----:B------:R-:W-:Y:S05]  /*07b0*/  BSYNC.RECONVERGENT B0 ;  /* 0x0000000000007941 */ /* 0x000fea0003800200 */
.L_x_414:
[----:B------:R-:W0:Y:S02]  /*07c0*/  LDC.64 R2, c[0x0][0x390] ;  /* 0x0000e400ff027b82 */ /* 0x000e240000000a00 */
[----:B0-----:R-:W-:-:S05]  /*07d0*/  IMAD.WIDE R2, R0, 0x4, R2 ;  /* 0x0000000400027825 */ /* 0x001fca00078e0202 */
[----:B------:R-:W-:Y:S01]  /*07e0*/  STG.E desc[UR4][R2.64], R6 ;  /* 0x0000000602007986 */ /* 0x000fe2000c101904 */
[----:B------:R-:W-:Y:S05]  /*07f0*/  EXIT ;  /* 0x000000000000794d */ /* 0x000fea0003800000 */
.L_x_424:
        /* <DEDUP_REMOVED lines=16> */
.L_x_1232:


//--------------------- .text.init_random_states_kernel --------------------------
	.section	.text.init_random_states_kernel,"ax",@progbits
	.align	128
        .global         init_random_states_kernel
        .type           init_random_states_kernel,@function
        .size           init_random_states_kernel,(.L_x_1233 - init_random_states_kernel)
        .other          init_random_states_kernel,@"STO_CUDA_ENTRY STV_DEFAULT"
init_random_states_kernel:
.text.init_random_states_kernel:
        /* <DEDUP_REMOVED lines=8> */
[----:B------:R-:W0:Y:S01]  /*0080*/  LDCU UR4, c[0x0][0x38c] ;  /* 0x00007180ff0477ac */ /* 0x000e220008000800 */
[----:B------:R-:W1:Y:S01]  /*0090*/  LDC.64 R6, c[0x0][0x380] ;  /* 0x0000e000ff067b82 */ /* 0x000e620000000a00 */
[----:B------:R-:W-:Y:S01]  /*00a0*/  IMAD.MOV.U32 R5, RZ, RZ, -0x75bd8fc ;  /* 0xf8a42704ff057424 */ /* 0x000fe200078e00ff */
[C---:B------:R-:W-:Y:S01]  /*00b0*/  ISETP.NE.AND P0, PT, R13.reuse, RZ, PT ;  /* 0x000000ff0d00720c */ /* 0x040fe20003f05270 */
[----:B------:R-:W-:Y:S01]  /*00c0*/  IMAD.MOV.U32 R8, RZ, RZ, -0x23270784 ;  /* 0xdcd8f87cff087424 */ /* 0x000fe200078e00ff */
[----:B------:R-:W-:Y:S01]  /*00d0*/  BSSY.RECONVERGENT B0, `(.L_x_425) ;  /* 0x00000de000007945 */ /* 0x000fe20003800200 */
[C---:B0-----:R-:W-:Y:S01]  /*00e0*/  VIADD R0, R13.reuse, UR4 ;  /* 0x000000040d007c36 */ /* 0x041fe20008000000 */
[----:B------:R-:W0:Y:S04]  /*00f0*/  LDCU.64 UR4, c[0x0][0x358] ;  /* 0x00006b00ff0477ac */ /* 0x000e280008000a00 */
[----:B------:R-:W-:Y:S01]  /*0100*/  LOP3.LUT R0, R0, 0xaad26b49, RZ, 0x3c, !PT ;  /* 0xaad26b4900007812 */ /* 0x000fe200078e3cff */
[----:B-1----:R-:W-:-:S04]  /*0110*/  IMAD.WIDE R6, R13, 0x30, R6 ;  /* 0x000000300d067825 */ /* 0x002fc800078e0206 */
[----:B------:R-:W-:-:S04]  /*0120*/  IMAD R0, R0, 0x4182bed5, RZ ;  /* 0x4182bed500007824 */ /* 0x000fc800078e02ff */
[C---:B------:R-:W-:Y:S01]  /*0130*/  VIADD R2, R0.reuse, 0xd9f6dc18 ;  /* 0xd9f6dc1800027836 */ /* 0x040fe20000000000 */
[C---:B------:R-:W-:Y:S01]  /*0140*/  LOP3.LUT R4, R0.reuse, 0x159a55e5, RZ, 0x3c, !PT ;  /* 0x159a55e500047812 */ /* 0x040fe200078e3cff */
[C---:B------:R-:W-:Y:S02]  /*0150*/  VIADD R3, R0.reuse, 0x75bcd15 ;  /* 0x075bcd1500037836 */ /* 0x040fe40000000000 */
[----:B------:R-:W-:Y:S02]  /*0160*/  VIADD R9, R0, 0x583f19 ;  /* 0x00583f1900097836 */ /* 0x000fe40000000000 */
[----:B0-----:R0:W-:Y:S04]  /*0170*/  STG.E.64 desc[UR4][R6.64+0x8], R4 ;  /* 0x0000080406007986 */ /* 0x0011e8000c101b04 */
[----:B------:R0:W-:Y:S04]  /*0180*/  STG.E.64 desc[UR4][R6.64], R2 ;  /* 0x0000000206007986 */ /* 0x0001e8000c101b04 */
[----:B------:R0:W-:Y:S01]  /*0190*/  STG.E.64 desc[UR4][R6.64+0x10], R8 ;  /* 0x0000100806007986 */ /* 0x0001e2000c101b04 */
[----:B------:R-:W-:Y:S05]  /*01a0*/  @!P0 BRA `(.L_x_426) ;  /* 0x0000000c00408947 */ /* 0x000fea0003800000 */
[----:B------:R-:W-:Y:S01]  /*01b0*/  SHF.R.S32.HI R0, RZ, 0x1f, R13 ;  /* 0x0000001fff007819 */ /* 0x000fe2000001140d */
[----:B------:R-:W-:-:S07]  /*01c0*/  IMAD.MOV.U32 R12, RZ, RZ, RZ ;  /* 0x000000ffff0c7224 */ /* 0x000fce00078e00ff */
.L_x_432:
[----:B0-----:R-:W-:Y:S01]  /*01d0*/  LOP3.LUT R2, R13, 0x3, RZ, 0xc0, !PT ;  /* 0x000000030d027812 */ /* 0x001fe200078ec0ff */
[----:B------:R-:W-:Y:S03]  /*01e0*/  BSSY.RECONVERGENT B1, `(.L_x_427) ;  /* 0x00000c6000017945 */ /* 0x000fe60003800200 */
[----:B------:R-:W-:-:S04]  /*01f0*/  ISETP.NE.U32.AND P0, PT, R2, RZ, PT ;  /* 0x000000ff0200720c */ /* 0x000fc80003f05070 */
[----:B------:R-:W-:-:S13]  /*0200*/  ISETP.NE.AND.EX P0, PT, RZ, RZ, PT, P0 ;  /* 0x000000ffff00720c */ /* 0x000fda0003f05300 */
[----:B------:R-:W-:Y:S05]  /*0210*/  @!P0 BRA `(.L_x_428) ;  /* 0x0000000c00088947 */ /* 0x000fea0003800000 */
[----:B------:R-:W0:Y:S01]  /*0220*/  LDC.64 R8, c[0x4][RZ] ;  /* 0x01000000ff087b82 */ /* 0x000e220000000a00 */
[----:B------:R-:W-:Y:S02]  /*0230*/  IMAD.MOV.U32 R14, RZ, RZ, RZ ;  /* 0x000000ffff0e7224 */ /* 0x000fe400078e00ff */
[----:B0-----:R-:W-:-:S07]  /*0240*/  IMAD.WIDE.U32 R8, R12, 0xc80, R8 ;  /* 0x00000c800c087825 */ /* 0x001fce00078e0008 */
.L_x_431:
[----:B0-----:R-:W-:Y:S01]  /*0250*/  IMAD.MOV.U32 R15, RZ, RZ, RZ ;  /* 0x000000ffff0f7224 */ /* 0x001fe200078e00ff */
[----:B------:R-:W-:Y:S01]  /*0260*/  CS2R R2, SRZ ;  /* 0x0000000000027805 */ /* 0x000fe2000001ff00 */
[----:B------:R-:W-:Y:S01]  /*0270*/  IMAD.MOV.U32 R17, RZ, RZ, RZ ;  /* 0x000000ffff117224 */ /* 0x000fe200078e00ff */
[----:B------:R-:W-:-:S07]  /*0280*/  CS2R R4, SRZ ;  /* 0x0000000000047805 */ /* 0x000fce000001ff00 */
.L_x_430:
[----:B------:R-:W-:-:S05]  /*0290*/  IMAD.WIDE.U32 R10, R17, 0x4, R6 ;  /* 0x00000004110a7825 */ /* 0x000fca00078e0006 */
[----:B------:R0:W5:Y:S01]  /*02a0*/  LDG.E R16, desc[UR4][R10.64+0x4] ;  /* 0x000004040a107981 */ /* 0x000162000c1e1900 */
[----:B------:R-:W-:-:S07]  /*02b0*/  IMAD.MOV.U32 R19, RZ, RZ, RZ ;  /* 0x000000ffff137224 */ /* 0x000fce00078e00ff */
.L_x_429:
[----:B-----5:R-:W-:Y:S01]  /*02c0*/  SHF.R.U32.HI R24, RZ, R19, R16 ;  /* 0x00000013ff187219 */ /* 0x020fe20000011610 */
[----:B0-----:R-:W-:-:S03]  /*02d0*/  IMAD.SHL.U32 R10, R17, 0x20, RZ ;  /* 0x00000020110a7824 */ /* 0x001fc600078e00ff */
[----:B------:R-:W-:Y:S01]  /*02e0*/  LOP3.LUT R11, R24, 0x1, RZ, 0xc0, !PT ;  /* 0x00000001180b7812 */ /* 0x000fe200078ec0ff */
[----:B------:R-:W-:-:S03]  /*02f0*/  IMAD.IADD R10, R10, 0x1, R19 ;  /* 0x000000010a0a7824 */ /* 0x000fc600078e0213 */
[----:B------:R-:W-:Y:S01]  /*0300*/  ISETP.NE.U32.AND P0, PT, R11, 0x1, PT ;  /* 0x000000010b00780c */ /* 0x000fe20003f05070 */
[----:B------:R-:W-:-:S03]  /*0310*/  IMAD R11, R10, 0x5, RZ ;  /* 0x000000050a0b7824 */ /* 0x000fc600078e02ff */
[----:B------:R-:W-:Y:S01]  /*0320*/  R2P PR, R24, 0x7e ;  /* 0x0000007e18007804 */ /* 0x000fe20000000000 */
[----:B------:R-:W-:-:S08]  /*0330*/  IMAD.WIDE.U32 R10, R11, 0x4, R8 ;  /* 0x000000040b0a7825 */ /* 0x000fd000078e0008 */
[----:B------:R-:W2:Y:S04]  /*0340*/  @!P0 LDG.E.CONSTANT R18, desc[UR4][R10.64] ;  /* 0x000000040a128981 */ /* 0x000ea8000c1e9900 */
[----:B------:R-:W3:Y:S04]  /*0350*/  @!P0 LDG.E.CONSTANT R20, desc[UR4][R10.64+0x10] ;  /* 0x000010040a148981 */ /* 0x000ee8000c1e9900 */
[----:B------:R-:W4:Y:S04]  /*0360*/  @P1 LDG.E.CONSTANT R22, desc[UR4][R10.64+0x14] ;  /* 0x000014040a161981 */ /* 0x000f28000c1e9900 */
[----:B------:R-:W4:Y:S04]  /*0370*/  @P2 LDG.E.CONSTANT R26, desc[UR4][R10.64+0x28] ;  /* 0x000028040a1a2981 */ /* 0x000f28000c1e9900 */
[----:B------:R-:W4:Y:S04]  /*0380*/  @!P0 LDG.E.CONSTANT R21, desc[UR4][R10.64+0x4] ;  /* 0x000004040a158981 */ /* 0x000f28000c1e9900 */
[----:B------:R-:W4:Y:S04]  /*0390*/  @!P0 LDG.E.CONSTANT R23, desc[UR4][R10.64+0xc] ;  /* 0x00000c040a178981 */ /* 0x000f28000c1e9900 */
[----:B------:R-:W4:Y:S04]  /*03a0*/  @P1 LDG.E.CONSTANT R25, desc[UR4][R10.64+0x18] ;  /* 0x000018040a191981 */ /* 0x000f28000c1e9900 */
[----:B------:R-:W4:Y:S04]  /*03b0*/  @P3 LDG.E.CONSTANT R28, desc[UR4][R10.64+0x3c] ;  /* 0x00003c040a1c3981 */ /* 0x000f28000c1e9900 */
[----:B------:R-:W4:Y:S01]  /*03c0*/  @P6 LDG.E.CONSTANT R27, desc[UR4][R10.64+0x7c] ;  /* 0x00007c040a1b6981 */ /* 0x000f22000c1e9900 */
[----:B--2---:R-:W-:-:S03]  /*03d0*/  @!P0 LOP3.LUT R15, R15, R18, RZ, 0x3c, !PT ;  /* 0x000000120f0f8212 */ /* 0x004fc600078e3cff */
[----:B------:R-:W2:Y:S01]  /*03e0*/  @!P0 LDG.E.CONSTANT R18, desc[UR4][R10.64+0x8] ;  /* 0x000008040a128981 */ /* 0x000ea2000c1e9900 */
[----:B---3--:R-:W-:-:S03]  /*03f0*/  @!P0 LOP3.LUT R3, R3, R20, RZ, 0x3c, !PT ;  /* 0x0000001403038212 */ /* 0x008fc600078e3cff */
[----:B------:R-:W3:Y:S01]  /*0400*/  @P1 LDG.E.CONSTANT R20, desc[UR4][R10.64+0x24] ;  /* 0x000024040a141981 */ /* 0x000ee2000c1e9900 */
[----:B----4-:R-:W-:-:S03]  /*0410*/  @P1 LOP3.LUT R15, R15, R22, RZ, 0x3c, !PT ;  /* 0x000000160f0f1212 */ /* 0x010fc600078e3cff */
[----:B------:R-:W4:Y:S01]  /*0420*/  @P2 LDG.E.CONSTANT R22, desc[UR4][R10.64+0x38] ;  /* 0x000038040a162981 */ /* 0x000f22000c1e9900 */
[----:B------:R-:W-:-:S03]  /*0430*/  @P2 LOP3.LUT R15, R15, R26, RZ, 0x3c, !PT ;  /* 0x0000001a0f0f2212 */ /* 0x000fc600078e3cff */
[----:B------:R-:W4:Y:S01]  /*0440*/  @P4 LDG.E.CONSTANT R26, desc[UR4][R10.64+0x50] ;  /* 0x000050040a1a4981 */ /* 0x000f22000c1e9900 */
[----:B------:R-:W-:-:S03]  /*0450*/  @!P0 LOP3.LUT R4, R4, R21, RZ, 0x3c, !PT ;  /* 0x0000001504048212 */ /* 0x000fc600078e3cff */
[----:B------:R-:W4:Y:S01]  /*0460*/  @P1 LDG.E.CONSTANT R21, desc[UR4][R10.64+0x20] ;  /* 0x000020040a151981 */ /* 0x000f22000c1e9900 */
[----:B------:R-:W-:-:S03]  /*0470*/  @!P0 LOP3.LUT R2, R2, R23, RZ, 0x3c, !PT ;  /* 0x0000001702028212 */ /* 0x000fc600078e3cff */
[----:B------:R-:W4:Y:S01]  /*0480*/  @P2 LDG.E.CONSTANT R23, desc[UR4][R10.64+0x2c] ;  /* 0x00002c040a172981 */ /* 0x000f22000c1e9900 */
[----:B------:R-:W-:-:S03]  /*0490*/  @P1 LOP3.LUT R4, R4, R25, RZ, 0x3c, !PT ;  /* 0x0000001904041212 */ /* 0x000fc600078e3cff */
[----:B------:R-:W4:Y:S01]  /*04a0*/  @P2 LDG.E.CONSTANT R25, desc[UR4][R10.64+0x34] ;  /* 0x000034040a192981 */ /* 0x000f22000c1e9900 */
[----:B--2---:R-:W-:-:S03]  /*04b0*/  @!P0 LOP3.LUT R5, R5, R18, RZ, 0x3c, !PT ;  /* 0x0000001205058212 */ /* 0x004fc600078e3cff */
[----:B------:R-:W2:Y:S01]  /*04c0*/  @P1 LDG.E.CONSTANT R18, desc[UR4][R10.64+0x1c] ;  /* 0x00001c040a121981 */ /* 0x000ea2000c1e9900 */
[----:B---3--:R-:W-:-:S03]  /*04d0*/  @P1 LOP3.LUT R3, R3, R20, RZ, 0x3c, !PT ;  /* 0x0000001403031212 */ /* 0x008fc600078e3cff */
[----:B------:R-:W3:Y:S01]  /*04e0*/  @P2 LDG.E.CONSTANT R20, desc[UR4][R10.64+0x30] ;  /* 0x000030040a142981 */ /* 0x000ee2000c1e9900 */
[----:B----4-:R-:W-:-:S03]  /*04f0*/  @P2 LOP3.LUT R3, R3, R22, RZ, 0x3c, !PT ;  /* 0x0000001603032212 */ /* 0x010fc600078e3cff */
[----:B------:R-:W4:Y:S01]  /*0500*/  @P3 LDG.E.CONSTANT R22, desc[UR4][R10.64+0x4c] ;  /* 0x00004c040a163981 */ /* 0x000f22000c1e9900 */
[----:B------:R-:W-:-:S04]  /*0510*/  @P3 LOP3.LUT R15, R15, R28, RZ, 0x3c, !PT ;  /* 0x0000001c0f0f3212 */ /* 0x000fc800078e3cff */
[----:B------:R-:W-:Y:S02]  /*0520*/  @P4 LOP3.LUT R15, R15, R26, RZ, 0x3c, !PT ;  /* 0x0000001a0f0f4212 */ /* 0x000fe400078e3cff */
[----:B------:R-:W-:Y:S01]  /*0530*/  @P1 LOP3.LUT R2, R2, R21, RZ, 0x3c, !PT ;  /* 0x0000001502021212 */ /* 0x000fe200078e3cff */
[----:B------:R-:W4:Y:S04]  /*0540*/  @P5 LDG.E.CONSTANT R26, desc[UR4][R10.64+0x64] ;  /* 0x000064040a1a5981 */ /* 0x000f28000c1e9900 */
[----:B------:R-:W4:Y:S01]  /*0550*/  @P3 LDG.E.CONSTANT R21, desc[UR4][R10.64+0x40] ;  /* 0x000040040a153981 */ /* 0x000f22000c1e9900 */
[----:B------:R-:W-:Y:S02]  /*0560*/  @P2 LOP3.LUT R4, R4, R23, RZ, 0x3c, !PT ;  /* 0x0000001704042212 */ /* 0x000fe400078e3cff */
[----:B------:R-:W-:Y:S01]  /*0570*/  @P2 LOP3.LUT R2, R2, R25, RZ, 0x3c, !PT ;  /* 0x0000001902022212 */ /* 0x000fe200078e3cff */
[----:B------:R-:W4:Y:S04]  /*0580*/  @P3 LDG.E.CONSTANT R23, desc[UR4][R10.64+0x48] ;  /* 0x000048040a173981 */ /* 0x000f28000c1e9900 */
[----:B------:R-:W4:Y:S01]  /*0590*/  @P4 LDG.E.CONSTANT R25, desc[UR4][R10.64+0x54] ;  /* 0x000054040a194981 */ /* 0x000f22000c1e9900 */
[----:B--2---:R-:W-:-:S03]  /*05a0*/  @P1 LOP3.LUT R5, R5, R18, RZ, 0x3c, !PT ;  /* 0x0000001205051212 */ /* 0x004fc600078e3cff */
[----:B------:R-:W2:Y:S01]  /*05b0*/  @P3 LDG.E.CONSTANT R18, desc[UR4][R10.64+0x44] ;  /* 0x000044040a123981 */ /* 0x000ea2000c1e9900 */
[----:B---3--:R-:W-:-:S03]  /*05c0*/  @P2 LOP3.LUT R5, R5, R20, RZ, 0x3c, !PT ;  /* 0x0000001405052212 */ /* 0x008fc600078e3cff */
[----:B------:R-:W3:Y:S01]  /*05d0*/  @P4 LDG.E.CONSTANT R20, desc[UR4][R10.64+0x58] ;  /* 0x000058040a144981 */ /* 0x000ee2000c1e9900 */
[----:B----4-:R-:W-:-:S03]  /*05e0*/  @P3 LOP3.LUT R3, R3, R22, RZ, 0x3c, !PT ;  /* 0x0000001603033212 */ /* 0x010fc600078e3cff */
[----:B------:R-:W4:Y:S01]  /*05f0*/  @P4 LDG.E.CONSTANT R22, desc[UR4][R10.64+0x60] ;  /* 0x000060040a164981 */ /* 0x000f22000c1e9900 */
[----:B------:R-:W-:Y:S02]  /*0600*/  LOP3.LUT P0, RZ, R24, 0x80, RZ, 0xc0, !PT ;  /* 0x0000008018ff7812 */ /* 0x000fe4000780c0ff */
[----:B------:R-:W-:Y:S02]  /*0610*/  @P5 LOP3.LUT R15, R15, R26, RZ, 0x3c, !PT ;  /* 0x0000001a0f0f5212 */ /* 0x000fe400078e3cff */
[----:B------:R-:W4:Y:S01]  /*0620*/  @P6 LDG.E.CONSTANT R26, desc[UR4][R10.64+0x78] ;  /* 0x000078040a1a6981 */ /* 0x000f22000c1e9900 */
[----:B------:R-:W-:-:S03]  /*0630*/  @P3 LOP3.LUT R4, R4, R21, RZ, 0x3c, !PT ;  /* 0x0000001504043212 */ /* 0x000fc600078e3cff */
[----:B------:R-:W4:Y:S01]  /*0640*/  @P4 LDG.E.CONSTANT R21, desc[UR4][R10.64+0x5c] ;  /* 0x00005c040a154981 */ /* 0x000f22000c1e9900 */
[----:B------:R-:W-:-:S03]  /*0650*/  @P3 LOP3.LUT R2, R2, R23, RZ, 0x3c, !PT ;  /* 0x0000001702023212 */ /* 0x000fc600078e3cff */
[----:B------:R-:W4:Y:S01]  /*0660*/  @P5 LDG.E.CONSTANT R23, desc[UR4][R10.64+0x68] ;  /* 0x000068040a175981 */ /* 0x000f22000c1e9900 */
[----:B------:R-:W-:-:S03]  /*0670*/  @P4 LOP3.LUT R4, R4, R25, RZ, 0x3c, !PT ;  /* 0x0000001904044212 */ /* 0x000fc600078e3cff */
[----:B------:R-:W4:Y:S01]  /*0680*/  @P5 LDG.E.CONSTANT R25, desc[UR4][R10.64+0x70] ;  /* 0x000070040a195981 */ /* 0x000f22000c1e9900 */
[----:B--2---:R-:W-:-:S03]  /*0690*/  @P3 LOP3.LUT R5, R5, R18, RZ, 0x3c, !PT ;  /* 0x0000001205053212 */ /* 0x004fc600078e3cff */
[----:B------:R-:W2:Y:S01]  /*06a0*/  @P5 LDG.E.CONSTANT R18, desc[UR4][R10.64+0x6c] ;  /* 0x00006c040a125981 */ /* 0x000ea2000c1e9900 */
[----:B---3--:R-:W-:-:S03]  /*06b0*/  @P4 LOP3.LUT R5, R5, R20, RZ, 0x3c, !PT ;  /* 0x0000001405054212 */ /* 0x008fc600078e3cff */
[----:B------:R-:W3:Y:S01]  /*06c0*/  @P5 LDG.E.CONSTANT R20, desc[UR4][R10.64+0x74] ;  /* 0x000074040a145981 */ /* 0x000ee2000c1e9900 */
[----:B----4-:R-:W-:-:S03]  /*06d0*/  @P4 LOP3.LUT R3, R3, R22, RZ, 0x3c, !PT ;  /* 0x0000001603034212 */ /* 0x010fc600078e3cff */
[----:B------:R-:W4:Y:S01]  /*06e0*/  @P0 LDG.E.CONSTANT R22, desc[UR4][R10.64+0x8c] ;  /* 0x00008c040a160981 */ /* 0x000f22000c1e9900 */
[----:B------:R-:W-:-:S03]  /*06f0*/  @P6 LOP3.LUT R15, R15, R26, RZ, 0x3c, !PT ;  /* 0x0000001a0f0f6212 */ /* 0x000fc600078e3cff */
        /* <DEDUP_REMOVED lines=13> */
[----:B------:R-:W-:Y:S02]  /*07d0*/  @P6 LOP3.LUT R4, R4, R27, RZ, 0x3c, !PT ;  /* 0x0000001b04046212 */ /* 0x000fe400078e3cff */
[----:B------:R-:W-:Y:S02]  /*07e0*/  @P6 LOP3.LUT R2, R2, R21, RZ, 0x3c, !PT ;  /* 0x0000001502026212 */ /* 0x000fe400078e3cff */
[----:B------:R-:W-:Y:S02]  /*07f0*/  @P0 LOP3.LUT R4, R4, R23, RZ, 0x3c, !PT ;  /* 0x0000001704040212 */ /* 0x000fe400078e3cff */
[----:B------:R-:W-:Y:S02]  /*0800*/  @P0 LOP3.LUT R2, R2, R25, RZ, 0x3c, !PT ;  /* 0x0000001902020212 */ /* 0x000fe400078e3cff */
[----:B--2---:R-:W-:Y:S02]  /*0810*/  @P6 LOP3.LUT R5, R5, R18, RZ, 0x3c, !PT ;  /* 0x0000001205056212 */ /* 0x004fe400078e3cff */
[----:B---3--:R-:W-:-:S02]  /*0820*/  @P6 LOP3.LUT R3, R3, R20, RZ, 0x3c, !PT ;  /* 0x0000001403036212 */ /* 0x008fc400078e3cff */
[----:B----4-:R-:W-:Y:S02]  /*0830*/  @P0 LOP3.LUT R5, R5, R22, RZ, 0x3c, !PT ;  /* 0x0000001605050212 */ /* 0x010fe400078e3cff */
[----:B------:R-:W-:Y:S02]  /*0840*/  @P0 LOP3.LUT R3, R3, R26, RZ, 0x3c, !PT ;  /* 0x0000001a03030212 */ /* 0x000fe400078e3cff */
[----:B------:R-:W-:-:S13]  /*0850*/  R2P PR, R24.B1, 0x7f ;  /* 0x0000007f18007804 */ /* 0x000fda0000001000 */
[----:B------:R-:W2:Y:S04]  /*0860*/  @P0 LDG.E.CONSTANT R18, desc[UR4][R10.64+0xa0] ;  /* 0x0000a0040a120981 */ /* 0x000ea8000c1e9900 */
[----:B------:R-:W3:Y:S04]  /*0870*/  @P1 LDG.E.CONSTANT R22, desc[UR4][R10.64+0xb4] ;  /* 0x0000b4040a161981 */ /* 0x000ee8000c1e9900 */
[----:B------:R-:W4:Y:S04]  /*0880*/  @P2 LDG.E.CONSTANT R26, desc[UR4][R10.64+0xc8] ;  /* 0x0000c8040a1a2981 */ /* 0x000f28000c1e9900 */
[----:B------:R-:W4:Y:S04]  /*0890*/  @P3 LDG.E.CONSTANT R28, desc[UR4][R10.64+0xdc] ;  /* 0x0000dc040a1c3981 */ /* 0x000f28000c1e9900 */
[----:B------:R-:W4:Y:S04]  /*08a0*/  @P0 LDG.E.CONSTANT R23, desc[UR4][R10.64+0xa4] ;  /* 0x0000a4040a170981 */ /* 0x000f28000c1e9900 */
[----:B------:R-:W4:Y:S04]  /*08b0*/  @P0 LDG.E.CONSTANT R20, desc[UR4][R10.64+0xa8] ;  /* 0x0000a8040a140981 */ /* 0x000f28000c1e9900 */
[----:B------:R-:W4:Y:S04]  /*08c0*/  @P4 LDG.E.CONSTANT R25, desc[UR4][R10.64+0xf0] ;  /* 0x0000f0040a194981 */ /* 0x000f28000c1e9900 */
        /* <DEDUP_REMOVED lines=21> */
[----:B------:R-:W-:Y:S02]  /*0a20*/  LOP3.LUT P0, RZ, R24, 0x8000, RZ, 0xc0, !PT ;  /* 0x0000800018ff7812 */ /* 0x000fe4000780c0ff */
[----:B----4-:R-:W-:Y:S01]  /*0a30*/  @P5 LOP3.LUT R15, R15, R26, RZ, 0x3c, !PT ;  /* 0x0000001a0f0f5212 */ /* 0x010fe200078e3cff */
[----:B------:R-:W4:Y:S04]  /*0a40*/  @P3 LDG.E.CONSTANT R24, desc[UR4][R10.64+0xe4] ;  /* 0x0000e4040a183981 */ /* 0x000f28000c1e9900 */
[----:B------:R-:W2:Y:S01]  /*0a50*/  @P6 LDG.E.CONSTANT R26, desc[UR4][R10.64+0x118] ;  /* 0x000118040a1a6981 */ /* 0x000ea2000c1e9900 */
        /* <DEDUP_REMOVED lines=8> */
[----:B---3--:R-:W-:-:S03]  /*0ae0*/  @P2 LOP3.LUT R3, R3, R22, RZ, 0x3c, !PT ;  /* 0x0000001603032212 */ /* 0x008fc600078e3cff */
[----:B------:R-:W3:Y:S01]  /*0af0*/  @P4 LDG.E.CONSTANT R22, desc[UR4][R10.64+0x100] ;  /* 0x000100040a164981 */ /* 0x000ee2000c1e9900 */
[----:B--2---:R-:W-:-:S03]  /*0b00*/  @P6 LOP3.LUT R15, R15, R26, RZ, 0x3c, !PT ;  /* 0x0000001a0f0f6212 */ /* 0x004fc600078e3cff */
[----:B------:R-:W2:Y:S01]  /*0b10*/  @P0 LDG.E.CONSTANT R26, desc[UR4][R10.64+0x12c] ;  /* 0x00012c040a1a0981 */ /* 0x000ea2000c1e9900 */
[----:B----4-:R-:W-:-:S03]  /*0b20*/  @P2 LOP3.LUT R2, R2, R23, RZ, 0x3c, !PT ;  /* 0x0000001702022212 */ /* 0x010fc600078e3cff */
[----:B------:R-:W4:Y:S01]  /*0b30*/  @P4 LDG.E.CONSTANT R23, desc[UR4][R10.64+0xfc] ;  /* 0x0000fc040a174981 */ /* 0x000f22000c1e9900 */
[----:B------:R-:W-:-:S03]  /*0b40*/  @P2 LOP3.LUT R5, R5, R20, RZ, 0x3c, !PT ;  /* 0x0000001405052212 */ /* 0x000fc600078e3cff */
[----:B------:R-:W4:Y:S01]  /*0b50*/  @P4 LDG.E.CONSTANT R20, desc[UR4][R10.64+0xf8] ;  /* 0x0000f8040a144981 */ /* 0x000f22000c1e9900 */
[----:B------:R-:W-:Y:S02]  /*0b60*/  @P3 LOP3.LUT R2, R2, R27, RZ, 0x3c, !PT ;  /* 0x0000001b02023212 */ /* 0x000fe400078e3cff */
[----:B------:R-:W-:Y:S01]  /*0b70*/  @P3 LOP3.LUT R4, R4, R25, RZ, 0x3c, !PT ;  /* 0x0000001904043212 */ /* 0x000fe200078e3cff */
[----:B------:R-:W4:Y:S01]  /*0b80*/  @P5 LDG.E.CONSTANT R27, desc[UR4][R10.64+0x110] ;  /* 0x000110040a1b5981 */ /* 0x000f22000c1e9900 */
[----:B------:R-:W-:-:S03]  /*0b90*/  @P3 LOP3.LUT R5, R5, R24, RZ, 0x3c, !PT ;  /* 0x0000001805053212 */ /* 0x000fc600078e3cff */
[----:B------:R-:W4:Y:S04]  /*0ba0*/  @P5 LDG.E.CONSTANT R25, desc[UR4][R10.64+0x108] ;  /* 0x000108040a195981 */ /* 0x000f28000c1e9900 */
        /* <DEDUP_REMOVED lines=19> */
[----:B------:R-:W-:-:S05]  /*0ce0*/  VIADD R19, R19, 0x10 ;  /* 0x0000001013137836 */ /* 0x000fca0000000000 */
[----:B------:R-:W-:Y:S02]  /*0cf0*/  ISETP.NE.AND P1, PT, R19, 0x20, PT ;  /* 0x000000201300780c */ /* 0x000fe40003f25270 */
[----:B------:R-:W-:Y:S02]  /*0d00*/  @P5 LOP3.LUT R3, R3, R18, RZ, 0x3c, !PT ;  /* 0x0000001203035212 */ /* 0x000fe400078e3cff */
[----:B------:R-:W-:Y:S02]  /*0d10*/  @P6 LOP3.LUT R4, R4, R21, RZ, 0x3c, !PT ;  /* 0x0000001504046212 */ /* 0x000fe400078e3cff */
[----:B---3--:R-:W-:-:S04]  /*0d20*/  @P6 LOP3.LUT R3, R3, R22, RZ, 0x3c, !PT ;  /* 0x0000001603036212 */ /* 0x008fc800078e3cff */
[----:B--2---:R-:W-:Y:S02]  /*0d30*/  @P0 LOP3.LUT R3, R3, R26, RZ, 0x3c, !PT ;  /* 0x0000001a03030212 */ /* 0x004fe400078e3cff */
[----:B----4-:R-:W-:Y:S02]  /*0d40*/  @P6 LOP3.LUT R2, R2, R23, RZ, 0x3c, !PT ;  /* 0x0000001702026212 */ /* 0x010fe400078e3cff */
[----:B------:R-:W-:Y:S02]  /*0d50*/  @P6 LOP3.LUT R5, R5, R20, RZ, 0x3c, !PT ;  /* 0x0000001405056212 */ /* 0x000fe400078e3cff */
[----:B------:R-:W-:Y:S02]  /*0d60*/  @P0 LOP3.LUT R2, R2, R27, RZ, 0x3c, !PT ;  /* 0x0000001b02020212 */ /* 0x000fe400078e3cff */
[----:B------:R-:W-:Y:S02]  /*0d70*/  @P0 LOP3.LUT R4, R4, R25, RZ, 0x3c, !PT ;  /* 0x0000001904040212 */ /* 0x000fe400078e3cff */
[----:B------:R-:W-:Y:S01]  /*0d80*/  @P0 LOP3.LUT R5, R5, R24, RZ, 0x3c, !PT ;  /* 0x0000001805050212 */ /* 0x000fe200078e3cff */
[----:B------:R-:W-:Y:S06]  /*0d90*/  @P1 BRA `(.L_x_429) ;  /* 0xfffffff400481947 */ /* 0x000fec000383ffff */
[----:B------:R-:W-:-:S05]  /*0da0*/  VIADD R17, R17, 0x1 ;  /* 0x0000000111117836 */ /* 0x000fca0000000000 */
[----:B------:R-:W-:-:S13]  /*0db0*/  ISETP.NE.AND P0, PT, R17, 0x5, PT ;  /* 0x000000051100780c */ /* 0x000fda0003f05270 */
[----:B------:R-:W-:Y:S05]  /*0dc0*/  @P0 BRA `(.L_x_430) ;  /* 0xfffffff400300947 */ /* 0x000fea000383ffff */
[----:B------:R0:W-:Y:S01]  /*0dd0*/  STG.E.64 desc[UR4][R6.64+0x8], R4 ;  /* 0x0000080406007986 */ /* 0x0001e2000c101b04 */
[----:B------:R-:W-:Y:S01]  /*0de0*/  VIADD R14, R14, 0x1 ;  /* 0x000000010e0e7836 */ /* 0x000fe20000000000 */
[----:B------:R-:W-:Y:S02]  /*0df0*/  LOP3.LUT R11, R13, 0x3, RZ, 0xc0, !PT ;  /* 0x000000030d0b7812 */ /* 0x000fe400078ec0ff */
[----:B------:R0:W-:Y:S02]  /*0e00*/  STG.E.64 desc[UR4][R6.64+0x10], R2 ;  /* 0x0000100206007986 */ /* 0x0001e4000c101b04 */
[----:B------:R-:W-:Y:S02]  /*0e10*/  ISETP.GE.U32.AND P0, PT, R14, R11, PT ;  /* 0x0000000b0e00720c */ /* 0x000fe40003f06070 */
[----:B------:R0:W-:Y:S11]  /*0e20*/  STG.E desc[UR4][R6.64+0x4], R15 ;  /* 0x0000040f06007986 */ /* 0x0001f6000c101904 */
[----:B------:R-:W-:Y:S05]  /*0e30*/  @!P0 BRA `(.L_x_431) ;  /* 0xfffffff400048947 */ /* 0x000fea000383ffff */
.L_x_428:
[----:B------:R-:W-:Y:S05]  /*0e40*/  BSYNC.RECONVERGENT B1 ;  /* 0x0000000000017941 */ /* 0x000fea0003800200 */
.L_x_427:
[C---:B------:R-:W-:Y:S01]  /*0e50*/  ISETP.GT.U32.AND P0, PT, R13.reuse, 0x3, PT ;  /* 0x000000030d00780c */ /* 0x040fe20003f04070 */
[----:B------:R-:W-:Y:S01]  /*0e60*/  VIADD R12, R12, 0x1 ;  /* 0x000000010c0c7836 */ /* 0x000fe20000000000 */
[--C-:B------:R-:W-:Y:S02]  /*0e70*/  SHF.R.U64 R13, R13, 0x2, R0.reuse ;  /* 0x000000020d0d7819 */ /* 0x100fe40000001200 */
[----:B------:R-:W-:Y:S02]  /*0e80*/  ISETP.GT.U32.AND.EX P0, PT, R0, RZ, PT, P0 ;  /* 0x000000ff0000720c */ /* 0x000fe40003f04100 */
[----:B------:R-:W-:-:S11]  /*0e90*/  SHF.R.U32.HI R0, RZ, 0x2, R0 ;  /* 0x00000002ff007819 */ /* 0x000fd60000011600 */
[----:B------:R-:W-:Y:S05]  /*0ea0*/  @P0 BRA `(.L_x_432) ;  /* 0xfffffff000c80947 */ /* 0x000fea000383ffff */
.L_x_426:
[----:B------:R-:W-:Y:S05]  /*0eb0*/  BSYNC.RECONVERGENT B0 ;  /* 0x0000000000007941 */ /* 0x000fea0003800200 */
.L_x_425:
[----:B------:R-:W-:Y:S04]  /*0ec0*/  STG.E.64 desc[UR4][R6.64+0x18], RZ ;  /* 0x000018ff06007986 */ /* 0x000fe8000c101b04 */
[----:B------:R-:W-:Y:S04]  /*0ed0*/  STG.E desc[UR4][R6.64+0x20], RZ ;  /* 0x000020ff06007986 */ /* 0x000fe8000c101904 */
[----:B------:R-:W-:Y:S01]  /*0ee0*/  STG.E.64 desc[UR4][R6.64+0x28], RZ ;  /* 0x000028ff06007986 */ /* 0x000fe2000c101b04 */
[----:B------:R-:W-:Y:S05]  /*0ef0*/  EXIT ;  /* 0x000000000000794d */ /* 0x000fea0003800000 */
.L_x_433:
        /* <DEDUP_REMOVED lines=16> */
.L_x_1233:


//--------------------- .text.compute_modularity_kernel --------------------------
	.section	.text.compute_modularity_kernel,"ax",@progbits
	.align	128
        .global         compute_modularity_kernel
        .type           compute_modularity_kernel,@function
        .size           compute_modularity_kernel,(.L_x_1211 - compute_modularity_kernel)
        .other          compute_modularity_kernel,@"STO_CUDA_ENTRY STV_DEFAULT"
compute_modularity_kernel:
.text.compute_modularity_kernel:
        /* <DEDUP_REMOVED lines=9> */
[----:B------:R-:W1:Y:S07]  /*0090*/  LDCU.64 UR4, c[0x0][0x358] ;  /* 0x00006b00ff0477ac */ /* 0x000e6e0008000a00 */
[----:B------:R-:W2:Y:S01]  /*00a0*/  LDC.64 R12, c[0x0][0x380] ;  /* 0x0000e000ff0c7b82 */ /* 0x000ea20000000a00 */
[----:B0-----:R-:W-:-:S05]  /*00b0*/  IMAD.WIDE R2, R11, 0x4, R2 ;  /* 0x000000040b027825 */ /* 0x001fca00078e0202 */
[----:B-1----:R-:W3:Y:S04]  /*00c0*/  LDG.E.CONSTANT R9, desc[UR4][R2.64] ;  /* 0x0000000402097981 */ /* 0x002ee8000c1e9900 */
[----:B------:R-:W3:Y:S01]  /*00d0*/  LDG.E.CONSTANT R8, desc[UR4][R2.64+0x4] ;  /* 0x0000040402087981 */ /* 0x000ee2000c1e9900 */
[----:B------:R-:W-:Y:S01]  /*00e0*/  BSSY.RECONVERGENT B0, `(.L_x_434) ;  /* 0x00001c0000007945 */ /* 0x000fe20003800200 */
[----:B------:R-:W-:Y:S01]  /*00f0*/  HFMA2 R32, -RZ, RZ, 0, 0 ;  /* 0x00000000ff207431 */ /* 0x000fe200000001ff */
[----:B---3--:R-:W-:-:S13]  /*0100*/  ISETP.GE.AND P0, PT, R9, R8, PT ;  /* 0x000000080900720c */ /* 0x008fda0003f06270 */
[----:B--2---:R-:W-:Y:S05]  /*0110*/  @P0 BRA `(.L_x_435) ;  /* 0x0000001800f00947 */ /* 0x004fea0003800000 */
[----:B------:R-:W0:Y:S01]  /*0120*/  LDC.64 R2, c[0x0][0x3a0] ;  /* 0x0000e800ff027b82 */ /* 0x000e220000000a00 */
[----:B------:R-:W-:-:S06]  /*0130*/  IMAD.WIDE R12, R11, 0x4, R12 ;  /* 0x000000040b0c7825 */ /* 0x000fcc00078e020c */
[----:B------:R1:W5:Y:S01]  /*0140*/  LDG.E.CONSTANT R12, desc[UR4][R12.64] ;  /* 0x000000040c0c7981 */ /* 0x000362000c1e9900 */
[----:B------:R-:W2:Y:S01]  /*0150*/  LDC R7, c[0x0][0x3b4] ;  /* 0x0000ed00ff077b82 */ /* 0x000ea20000000800 */
[----:B0-----:R-:W-:-:S05]  /*0160*/  IMAD.WIDE R2, R11, 0x4, R2 ;  /* 0x000000040b027825 */ /* 0x001fca00078e0202 */
[----:B------:R1:W5:Y:S01]  /*0170*/  LDG.E.CONSTANT R10, desc[UR4][R2.64] ;  /* 0x00000004020a7981 */ /* 0x000362000c1e9900 */
[----:B------:R-:W-:-:S04]  /*0180*/  IADD3 R0, PT, PT, -R8, R9, RZ ;  /* 0x0000000908007210 */ /* 0x000fc80007ffe1ff */
[----:B------:R-:W-:Y:S01]  /*0190*/  ISETP.GT.U32.AND P0, PT, R0, -0x8, PT ;  /* 0xfffffff80000780c */ /* 0x000fe20003f04070 */
[----:B------:R-:W-:Y:S01]  /*01a0*/  BSSY.RECONVERGENT B3, `(.L_x_436) ;  /* 0x00000db000037945 */ /* 0x000fe20003800200 */
[----:B------:R-:W-:Y:S01]  /*01b0*/  IADD3 R8, PT, PT, R8, -R9, RZ ;  /* 0x8000000908087210 */ /* 0x000fe20007ffe0ff */
[----:B--2---:R-:W-:Y:S01]  /*01c0*/  FADD R7, R7, R7 ;  /* 0x0000000707077221 */ /* 0x004fe20000000000 */
[----:B------:R-:W-:Y:S02]  /*01d0*/  MOV R32, RZ ;  /* 0x000000ff00207202 */ /* 0x000fe40000000f00 */
[----:B------:R-:W-:-:S07]  /*01e0*/  LOP3.LUT R6, R8, 0x7, RZ, 0xc0, !PT ;  /* 0x0000000708067812 */ /* 0x000fce00078ec0ff */
[----:B-1----:R-:W-:Y:S05]  /*01f0*/  @P0 BRA `(.L_x_437) ;  /* 0x0000000c00540947 */ /* 0x002fea0003800000 */
[----:B------:R-:W0:Y:S01]  /*0200*/  LDC.64 R34, c[0x0][0x398] ;  /* 0x0000e600ff227b82 */ /* 0x000e220000000a00 */
[----:B------:R-:W-:Y:S02]  /*0210*/  LOP3.LUT R5, R8, 0xfffffff8, RZ, 0xc0, !PT ;  /* 0xfffffff808057812 */ /* 0x000fe400078ec0ff */
[----:B------:R-:W-:Y:S02]  /*0220*/  MOV R32, RZ ;  /* 0x000000ff00207202 */ /* 0x000fe40000000f00 */
[----:B------:R-:W-:-:S03]  /*0230*/  IADD3 R5, PT, PT, -R5, RZ, RZ ;  /* 0x000000ff05057210 */ /* 0x000fc60007ffe1ff */
[----:B------:R-:W1:Y:S08]  /*0240*/  LDC.64 R24, c[0x0][0x3a0] ;  /* 0x0000e800ff187b82 */ /* 0x000e700000000a00 */
[----:B------:R-:W2:Y:S08]  /*0250*/  LDC.64 R22, c[0x0][0x380] ;  /* 0x0000e000ff167b82 */ /* 0x000eb00000000a00 */
[----:B------:R-:W3:Y:S01]  /*0260*/  LDC.64 R20, c[0x0][0x390] ;  /* 0x0000e400ff147b82 */ /* 0x000ee20000000a00 */
[----:B0-----:R-:W-:-:S04]  /*0270*/  IADD3 R34, P0, PT, R34, 0x10, RZ ;  /* 0x0000001022227810 */ /* 0x001fc80007f1e0ff */
[----:B------:R-:W-:-:S09]  /*0280*/  IADD3.X R35, PT, PT, RZ, R35, RZ, P0, !PT ;  /* 0x00000023ff237210 */ /* 0x000fd200007fe4ff */
.L_x_454:
[----:B---3--:R-:W-:-:S05]  /*0290*/  IMAD.WIDE R18, R9, 0x4, R20 ;  /* 0x0000000409127825 */ /* 0x008fca00078e0214 */
[----:B------:R-:W1:Y:S01]  /*02a0*/  LDG.E.CONSTANT R15, desc[UR4][R18.64] ;  /* 0x00000004120f7981 */ /* 0x000e62000c1e9900 */
[----:B------:R-:W-:-:S05]  /*02b0*/  IMAD.WIDE R16, R9, 0x4, R34 ;  /* 0x0000000409107825 */ /* 0x000fca00078e0222 */
[----:B-----5:R0:W5:Y:S01]  /*02c0*/  LDG.E.CONSTANT R3, desc[UR4][R16.64+-0x10] ;  /* 0xfffff00410037981 */ /* 0x020162000c1e9900 */
[----:B-1----:R-:W-:-:S06]  /*02d0*/  IMAD.WIDE R26, R15, 0x4, R24 ;  /* 0x000000040f1a7825 */ /* 0x002fcc00078e0218 */
[----:B------:R-:W3:Y:S01]  /*02e0*/  LDG.E.CONSTANT R27, desc[UR4][R26.64] ;  /* 0x000000041a1b7981 */ /* 0x000ee2000c1e9900 */
[----:B--2---:R-:W-:-:S05]  /*02f0*/  IMAD.WIDE R14, R15, 0x4, R22 ;  /* 0x000000040f0e7825 */ /* 0x004fca00078e0216 */
[----:B------:R0:W5:Y:S01]  /*0300*/  LDG.E.CONSTANT R33, desc[UR4][R14.64] ;  /* 0x000000040e217981 */ /* 0x000162000c1e9900 */
[----:B------:R-:W1:Y:S01]  /*0310*/  MUFU.RCP R2, R7 ;  /* 0x0000000700027308 */ /* 0x000e620000001000 */
[----:B------:R-:W-:Y:S01]  /*0320*/  IADD3 R5, PT, PT, R5, 0x8, RZ ;  /* 0x0000000805057810 */ /* 0x000fe20007ffe0ff */
[----:B------:R-:W-:Y:S01]  /*0330*/  BSSY.RECONVERGENT B4, `(.L_x_438) ;  /* 0x000000d000047945 */ /* 0x000fe20003800200 */
[----:B-1----:R-:W-:-:S04]  /*0340*/  FFMA R13, -R7, R2, 1 ;  /* 0x3f800000070d7423 */ /* 0x002fc80000000102 */
[----:B------:R-:W-:Y:S01]  /*0350*/  FFMA R13, R2, R13, R2 ;  /* 0x0000000d020d7223 */ /* 0x000fe20000000002 */
[----:B------:R-:W-:Y:S01]  /*0360*/  ISETP.NE.AND P2, PT, R5, RZ, PT ;  /* 0x000000ff0500720c */ /* 0x000fe20003f45270 */
[----:B---3--:R-:W-:-:S04]  /*0370*/  FMUL R0, R10, R27 ;  /* 0x0000001b0a007220 */ /* 0x008fc80000400000 */
[----:B------:R-:W1:Y:S01]  /*0380*/  FCHK P0, R0, R7 ;  /* 0x0000000700007302 */ /* 0x000e620000000000 */
[----:B------:R-:W-:-:S04]  /*0390*/  FFMA R2, R0, R13, RZ ;  /* 0x0000000d00027223 */ /* 0x000fc800000000ff */
[----:B------:R-:W-:-:S04]  /*03a0*/  FFMA R4, -R7, R2, R0 ;  /* 0x0000000207047223 */ /* 0x000fc80000000100 */
[----:B------:R-:W-:Y:S01]  /*03b0*/  FFMA R2, R13, R4, R2 ;  /* 0x000000040d027223 */ /* 0x000fe20000000002 */
[----:B01----:R-:W-:Y:S06]  /*03c0*/  @!P0 BRA `(.L_x_439) ;  /* 0x00000000000c8947 */ /* 0x003fec0003800000 */
[----:B------:R-:W-:-:S07]  /*03d0*/  MOV R14, 0x3f0 ;  /* 0x000003f0000e7802 */ /* 0x000fce0000000f00 */
[----:B-----5:R-:W-:Y:S05]  /*03e0*/  CALL.REL.NOINC `($__internal_0_$__cuda_sm3x_div_rn_noftz_f32_slowpath) ;  /* 0x0000001800507944 */ /* 0x020fea0003c00000 */
[----:B------:R-:W-:-:S07]  /*03f0*/  MOV R2, R0 ;  /* 0x0000000000027202 */ /* 0x000fce0000000f00 */
.L_x_439:
[----:B------:R-:W-:Y:S05]  /*0400*/  BSYNC.RECONVERGENT B4 ;  /* 0x0000000000047941 */ /* 0x000fea0003800200 */
.L_x_438:
[----:B------:R-:W2:Y:S04]  /*0410*/  LDG.E.CONSTANT R15, desc[UR4][R18.64+0x4] ;  /* 0x00000404120f7981 */ /* 0x000ea8000c1e9900 */
[----:B------:R0:W5:Y:S01]  /*0420*/  LDG.E.CONSTANT R4, desc[UR4][R16.64+-0xc] ;  /* 0xfffff40410047981 */ /* 0x000162000c1e9900 */
[----:B------:R-:W1:Y:S01]  /*0430*/  MUFU.RCP R0, R7 ;  /* 0x0000000700007308 */ /* 0x000e620000001000 */
[----:B--2---:R-:W-:-:S06]  /*0440*/  IMAD.WIDE R26, R15, 0x4, R24 ;  /* 0x000000040f1a7825 */ /* 0x004fcc00078e0218 */
[----:B------:R-:W2:Y:S01]  /*0450*/  LDG.E.CONSTANT R27, desc[UR4][R26.64] ;  /* 0x000000041a1b7981 */ /* 0x000ea2000c1e9900 */
[----:B------:R-:W-:-:S05]  /*0460*/  IMAD.WIDE R14, R15, 0x4, R22 ;  /* 0x000000040f0e7825 */ /* 0x000fca00078e0216 */
[----:B------:R0:W5:Y:S01]  /*0470*/  LDG.E.CONSTANT R31, desc[UR4][R14.64] ;  /* 0x000000040e1f7981 */ /* 0x000162000c1e9900 */
[----:B-1----:R-:W-:Y:S01]  /*0480*/  FFMA R13, -R7, R0, 1 ;  /* 0x3f800000070d7423 */ /* 0x002fe20000000100 */
[----:B-----5:R-:W-:-:S03]  /*0490*/  FADD R3, R3, -R2 ;  /* 0x8000000203037221 */ /* 0x020fc60000000000 */
[----:B------:R-:W-:Y:S01]  /*04a0*/  FFMA R0, R0, R13, R0 ;  /* 0x0000000d00007223 */ /* 0x000fe20000000000 */
[----:B------:R-:W-:Y:S01]  /*04b0*/  ISETP.NE.AND P1, PT, R12, R33, PT ;  /* 0x000000210c00720c */ /* 0x000fe20003f25270 */
[----:B------:R-:W-:Y:S03]  /*04c0*/  BSSY.RECONVERGENT B4, `(.L_x_440) ;  /* 0x000000d000047945 */ /* 0x000fe60003800200 */
[----:B------:R-:W-:-:S05]  /*04d0*/  FSEL R3, R3, -R2, !P1 ;  /* 0x8000000203037208 */ /* 0x000fca0004800000 */
[----:B------:R-:W-:Y:S01]  /*04e0*/  FADD R32, R3, R32 ;  /* 0x0000002003207221 */ /* 0x000fe20000000000 */
[----:B--2---:R-:W-:-:S04]  /*04f0*/  FMUL R28, R10, R27 ;  /* 0x0000001b0a1c7220 */ /* 0x004fc80000400000 */
[----:B------:R-:W1:Y:S01]  /*0500*/  FCHK P0, R28, R7 ;  /* 0x000000071c007302 */ /* 0x000e620000000000 */
[----:B------:R-:W-:-:S04]  /*0510*/  FFMA R13, R0, R28, RZ ;  /* 0x0000001c000d7223 */ /* 0x000fc800000000ff */
[----:B------:R-:W-:-:S04]  /*0520*/  FFMA R2, -R7, R13, R28 ;  /* 0x0000000d07027223 */ /* 0x000fc8000000011c */
[----:B------:R-:W-:Y:S01]  /*0530*/  FFMA R13, R0, R2, R13 ;  /* 0x00000002000d7223 */ /* 0x000fe2000000000d */
[----:B01----:R-:W-:Y:S06]  /*0540*/  @!P0 BRA `(.L_x_441) ;  /* 0x0000000000108947 */ /* 0x003fec0003800000 */
[----:B------:R-:W-:Y:S02]  /*0550*/  MOV R0, R28 ;  /* 0x0000001c00007202 */ /* 0x000fe40000000f00 */
[----:B------:R-:W-:-:S07]  /*0560*/  MOV R14, 0x580 ;  /* 0x00000580000e7802 */ /* 0x000fce0000000f00 */
[----:B------:R-:W-:Y:S05]  /*0570*/  CALL.REL.NOINC `($__internal_0_$__cuda_sm3x_div_rn_noftz_f32_slowpath) ;  /* 0x0000001400ec7944 */ /* 0x000fea0003c00000 */
[----:B------:R-:W-:-:S07]  /*0580*/  MOV R13, R0 ;  /* 0x00000000000d7202 */ /* 0x000fce0000000f00 */
.L_x_441:
[----:B------:R-:W-:Y:S05]  /*0590*/  BSYNC.RECONVERGENT B4 ;  /* 0x0000000000047941 */ /* 0x000fea0003800200 */
.L_x_440:
        /* <DEDUP_REMOVED lines=8> */
[----:B------:R-:W-:-:S03]  /*0620*/  FADD R4, R4, -R13 ;  /* 0x8000000d04047221 */ /* 0x000fc60000000000 */
        /* <DEDUP_REMOVED lines=13> */
[----:B-----5:R-:W-:Y:S05]  /*0700*/  CALL.REL.NOINC `($__internal_0_$__cuda_sm3x_div_rn_noftz_f32_slowpath) ;  /* 0x0000001400887944 */ /* 0x020fea0003c00000 */
[----:B------:R-:W-:-:S07]  /*0710*/  MOV R2, R0 ;  /* 0x0000000000027202 */ /* 0x000fce0000000f00 */
.L_x_443:
[----:B------:R-:W-:Y:S05]  /*0720*/  BSYNC.RECONVERGENT B4 ;  /* 0x0000000000047941 */ /* 0x000fea0003800200 */
.L_x_442:
        /* <DEDUP_REMOVED lines=24> */
.L_x_445:
[----:B------:R-:W-:Y:S05]  /*08b0*/  BSYNC.RECONVERGENT B4 ;  /* 0x0000000000047941 */ /* 0x000fea0003800200 */
.L_x_444:
[----:B------:R-:W2:Y:S04]  /*08c0*/  LDG.E.CONSTANT R3, desc[UR4][R18.64+0x10] ;  /* 0x0000100412037981 */ /* 0x000ea8000c1e9900 */
[----:B------:R0:W5:Y:S01]  /*08d0*/  LDG.E.CONSTANT R4, desc[UR4][R16.64] ;  /* 0x0000000410047981 */ /* 0x000162000c1e9900 */
[----:B------:R-:W1:Y:S01]  /*08e0*/  MUFU.RCP R0, R7 ;  /* 0x0000000700007308 */ /* 0x000e620000001000 */
[----:B--2---:R-:W-:-:S06]  /*08f0*/  IMAD.WIDE R14, R3, 0x4, R24 ;  /* 0x00000004030e7825 */ /* 0x004fcc00078e0218 */
[----:B------:R-:W2:Y:S01]  /*0900*/  LDG.E.CONSTANT R15, desc[UR4][R14.64] ;  /* 0x000000040e0f7981 */ /* 0x000ea2000c1e9900 */
[----:B------:R-:W-:-:S06]  /*0910*/  IMAD.WIDE R2, R3, 0x4, R22 ;  /* 0x0000000403027825 */ /* 0x000fcc00078e0216 */
[----:B------:R0:W5:Y:S01]  /*0920*/  LDG.E.CONSTANT R3, desc[UR4][R2.64] ;  /* 0x0000000402037981 */ /* 0x000162000c1e9900 */
[----:B-1----:R-:W-:Y:S01]  /*0930*/  FFMA R27, -R7, R0, 1 ;  /* 0x3f800000071b7423 */ /* 0x002fe20000000100 */
[----:B------:R-:W-:Y:S01]  /*0940*/  FADD R30, R30, -R13 ;  /* 0x8000000d1e1e7221 */ /* 0x000fe20000000000 */
[----:B------:R-:W-:Y:S02]  /*0950*/  ISETP.NE.AND P1, PT, R12, R31, PT ;  /* 0x0000001f0c00720c */ /* 0x000fe40003f25270 */
[----:B------:R-:W-:Y:S02]  /*0960*/  FFMA R0, R0, R27, R0 ;  /* 0x0000001b00007223 */ /* 0x000fe40000000000 */
[----:B------:R-:W-:Y:S01]  /*0970*/  FSEL R13, R30, -R13, !P1 ;  /* 0x8000000d1e0d7208 */ /* 0x000fe20004800000 */
[----:B------:R-:W-:Y:S04]  /*0980*/  BSSY.RECONVERGENT B4, `(.L_x_446) ;  /* 0x000000c000047945 */ /* 0x000fe80003800200 */
        /* <DEDUP_REMOVED lines=11> */
.L_x_447:
[----:B------:R-:W-:Y:S05]  /*0a40*/  BSYNC.RECONVERGENT B4 ;  /* 0x0000000000047941 */ /* 0x000fea0003800200 */
.L_x_446:
        /* <DEDUP_REMOVED lines=8> */
[----:B-----5:R-:W-:Y:S01]  /*0ad0*/  FADD R4, R4, -R13 ;  /* 0x8000000d04047221 */ /* 0x020fe20000000000 */
        /* <DEDUP_REMOVED lines=15> */
.L_x_449:
[----:B------:R-:W-:Y:S05]  /*0bd0*/  BSYNC.RECONVERGENT B4 ;  /* 0x0000000000047941 */ /* 0x000fea0003800200 */
.L_x_448:
        /* <DEDUP_REMOVED lines=24> */
.L_x_451:
[----:B------:R-:W-:Y:S05]  /*0d60*/  BSYNC.RECONVERGENT B4 ;  /* 0x0000000000047941 */ /* 0x000fea0003800200 */
.L_x_450:
        /* <DEDUP_REMOVED lines=23> */
.L_x_453:
[----:B------:R-:W-:Y:S05]  /*0ee0*/  BSYNC.RECONVERGENT B4 ;  /* 0x0000000000047941 */ /* 0x000fea0003800200 */
.L_x_452:
[----:B------:R-:W-:Y:S01]  /*0ef0*/  FADD R3, R16, -R0 ;  /* 0x8000000010037221 */ /* 0x000fe20000000000 */
[----:B------:R-:W-:Y:S02]  /*0f00*/  ISETP.NE.AND P0, PT, R12, R31, PT ;  /* 0x0000001f0c00720c */ /* 0x000fe40003f05270 */
[----:B------:R-:W-:Y:S02]  /*0f10*/  IADD3 R9, PT, PT, R9, 0x8, RZ ;  /* 0x0000000809097810 */ /* 0x000fe40007ffe0ff */
[----:B------:R-:W-:-:S05]  /*0f20*/  FSEL R3, R3, -R0, !P0 ;  /* 0x8000000003037208 */ /* 0x000fca0004000000 */
[----:B------:R-:W-:Y:S01]  /*0f30*/  FADD R32, R32, R3 ;  /* 0x0000000320207221 */ /* 0x000fe20000000000 */
[----:B------:R-:W-:Y:S06]  /*0f40*/  @P2 BRA `(.L_x_454) ;  /* 0xfffffff000d02947 */ /* 0x000fec000383ffff */
.L_x_437:
[----:B------:R-:W-:Y:S05]  /*0f50*/  BSYNC.RECONVERGENT B3 ;  /* 0x0000000000037941 */ /* 0x000fea0003800200 */
.L_x_436:
[----:B------:R-:W-:-:S13]  /*0f60*/  ISETP.NE.AND P0, PT, R6, RZ, PT ;  /* 0x000000ff0600720c */ /* 0x000fda0003f05270 */
[----:B------:R-:W-:Y:S05]  /*0f70*/  @!P0 BRA `(.L_x_435) ;  /* 0x0000000c00588947 */ /* 0x000fea0003800000 */
[----:B------:R-:W-:Y:S01]  /*0f80*/  ISETP.GE.U32.AND P0, PT, R6, 0x4, PT ;  /* 0x000000040600780c */ /* 0x000fe20003f06070 */
[----:B------:R-:W-:Y:S01]  /*0f90*/  BSSY.RECONVERGENT B3, `(.L_x_455) ;  /* 0x0000073000037945 */ /* 0x000fe20003800200 */
[----:B------:R-:W-:-:S11]  /*0fa0*/  LOP3.LUT R4, R8, 0x3, RZ, 0xc0, !PT ;  /* 0x0000000308047812 */ /* 0x000fd600078ec0ff */
[----:B------:R-:W-:Y:S05]  /*0fb0*/  @!P0 BRA `(.L_x_456) ;  /* 0x0000000400c08947 */ /* 0x000fea0003800000 */
[----:B------:R-:W0:Y:S08]  /*0fc0*/  LDC.64 R20, c[0x0][0x390] ;  /* 0x0000e400ff147b82 */ /* 0x000e300000000a00 */
[----:B------:R-:W1:Y:S08]  /*0fd0*/  LDC.64 R14, c[0x0][0x3a0] ;  /* 0x0000e800ff0e7b82 */ /* 0x000e700000000a00 */
[----:B------:R-:W2:Y:S01]  /*0fe0*/  LDC.64 R18, c[0x0][0x398] ;  /* 0x0000e600ff127b82 */ /* 0x000ea20000000a00 */
[----:B0-----:R-:W-:-:S07]  /*0ff0*/  IMAD.WIDE R20, R9, 0x4, R20 ;  /* 0x0000000409147825 */ /* 0x001fce00078e0214 */
[----:B------:R-:W0:Y:S01]  /*1000*/  LDC.64 R2, c[0x0][0x380] ;  /* 0x0000e000ff027b82 */ /* 0x000e220000000a00 */
[----:B------:R-:W1:Y:S01]  /*1010*/  LDG.E.CONSTANT R5, desc[UR4][R20.64] ;  /* 0x0000000414057981 */ /* 0x000e62000c1e9900 */
[----:B--2---:R-:W-:-:S05]  /*1020*/  IMAD.WIDE R18, R9, 0x4, R18 ;  /* 0x0000000409127825 */ /* 0x004fca00078e0212 */
[----:B------:R2:W5:Y:S01]  /*1030*/  LDG.E.CONSTANT R6, desc[UR4][R18.64] ;  /* 0x0000000412067981 */ /* 0x000562000c1e9900 */
[----:B-1----:R-:W-:-:S06]  /*1040*/  IMAD.WIDE R14, R5, 0x4, R14 ;  /* 0x00000004050e7825 */ /* 0x002fcc00078e020e */
[----:B------:R-:W3:Y:S01]  /*1050*/  LDG.E.CONSTANT R15, desc[UR4][R14.64] ;  /* 0x000000040e0f7981 */ /* 0x000ee2000c1e9900 */
[----:B0-----:R-:W-:-:S05]  /*1060*/  IMAD.WIDE R2, R5, 0x4, R2 ;  /* 0x0000000405027825 */ /* 0x001fca00078e0202 */
[----:B------:R2:W5:Y:S01]  /*1070*/  LDG.E.CONSTANT R17, desc[UR4][R2.64] ;  /* 0x0000000402117981 */ /* 0x000562000c1e9900 */
[----:B------:R-:W0:Y:S01]  /*1080*/  MUFU.RCP R0, R7 ;  /* 0x0000000700007308 */ /* 0x000e220000001000 */
[----:B------:R-:W-:Y:S01]  /*1090*/  BSSY.RECONVERGENT B4, `(.L_x_457) ;  /* 0x000000d000047945 */ /* 0x000fe20003800200 */
[----:B0-----:R-:W-:-:S04]  /*10a0*/  FFMA R5, -R7, R0, 1 ;  /* 0x3f80000007057423 */ /* 0x001fc80000000100 */
[----:B------:R-:W-:Y:S01]  /*10b0*/  FFMA R0, R0, R5, R0 ;  /* 0x0000000500007223 */ /* 0x000fe20000000000 */
[----:B---3-5:R-:W-:-:S04]  /*10c0*/  FMUL R16, R10, R15 ;  /* 0x0000000f0a107220 */ /* 0x028fc80000400000 */
[----:B------:R-:W0:Y:S01]  /*10d0*/  FCHK P0, R16, R7 ;  /* 0x0000000710007302 */ /* 0x000e220000000000 */
[----:B------:R-:W-:-:S04]  /*10e0*/  FFMA R5, R0, R16, RZ ;  /* 0x0000001000057223 */ /* 0x000fc800000000ff */
[----:B------:R-:W-:-:S04]  /*10f0*/  FFMA R14, -R7, R5, R16 ;  /* 0x00000005070e7223 */ /* 0x000fc80000000110 */
[----:B------:R-:W-:Y:S01]  /*1100*/  FFMA R13, R0, R14, R5 ;  /* 0x0000000e000d7223 */ /* 0x000fe20000000005 */
[----:B0-2---:R-:W-:Y:S06]  /*1110*/  @!P0 BRA `(.L_x_458) ;  /* 0x0000000000108947 */ /* 0x005fec0003800000 */
[----:B------:R-:W-:Y:S02]  /*1120*/  MOV R0, R16 ;  /* 0x0000001000007202 */ /* 0x000fe40000000f00 */
[----:B------:R-:W-:-:S07]  /*1130*/  MOV R14, 0x1150 ;  /* 0x00001150000e7802 */ /* 0x000fce0000000f00 */
[----:B------:R-:W-:Y:S05]  /*1140*/  CALL.REL.NOINC `($__internal_0_$__cuda_sm3x_div_rn_noftz_f32_slowpath) ;  /* 0x0000000800f87944 */ /* 0x000fea0003c00000 */
[----:B------:R-:W-:-:S07]  /*1150*/  MOV R13, R0 ;  /* 0x00000000000d7202 */ /* 0x000fce0000000f00 */
.L_x_458:
[----:B------:R-:W-:Y:S05]  /*1160*/  BSYNC.RECONVERGENT B4 ;  /* 0x0000000000047941 */ /* 0x000fea0003800200 */
.L_x_457:
[----:B------:R-:W2:Y:S01]  /*1170*/  LDG.E.CONSTANT R3, desc[UR4][R20.64+0x4] ;  /* 0x0000040414037981 */ /* 0x000ea2000c1e9900 */
[----:B------:R-:W2:Y:S08]  /*1180*/  LDC.64 R22, c[0x0][0x3a0] ;  /* 0x0000e800ff167b82 */ /* 0x000eb00000000a00 */
[----:B------:R-:W0:Y:S01]  /*1190*/  LDC.64 R14, c[0x0][0x380] ;  /* 0x0000e000ff0e7b82 */ /* 0x000e220000000a00 */
[----:B--2---:R-:W-:-:S06]  /*11a0*/  IMAD.WIDE R22, R3, 0x4, R22 ;  /* 0x0000000403167825 */ /* 0x004fcc00078e0216 */
[----:B------:R-:W2:Y:S01]  /*11b0*/  LDG.E.CONSTANT R23, desc[UR4][R22.64] ;  /* 0x0000000416177981 */ /* 0x000ea2000c1e9900 */
[----:B0-----:R-:W-:-:S03]  /*11c0*/  IMAD.WIDE R14, R3, 0x4, R14 ;  /* 0x00000004030e7825 */ /* 0x001fc600078e020e */
[----:B------:R0:W5:Y:S04]  /*11d0*/  LDG.E.CONSTANT R3, desc[UR4][R18.64+0x4] ;  /* 0x0000040412037981 */ /* 0x000168000c1e9900 */
[----:B------:R0:W5:Y:S01]  /*11e0*/  LDG.E.CONSTANT R5, desc[UR4][R14.64] ;  /* 0x000000040e057981 */ /* 0x000162000c1e9900 */
[----:B------:R-:W1:Y:S01]  /*11f0*/  MUFU.RCP R0, R7 ;  /* 0x0000000700007308 */ /* 0x000e620000001000 */
[----:B------:R-:W-:Y:S01]  /*1200*/  FADD R6, R6, -R13 ;  /* 0x8000000d06067221 */ /* 0x000fe20000000000 */
[----:B------:R-:W-:Y:S01]  /*1210*/  ISETP.NE.AND P1, PT, R12, R17, PT ;  /* 0x000000110c00720c */ /* 0x000fe20003f25270 */
[----:B------:R-:W-:Y:S03]  /*1220*/  BSSY.RECONVERGENT B4, `(.L_x_459) ;  /* 0x000000f000047945 */ /* 0x000fe60003800200 */
[----:B------:R-:W-:-:S05]  /*1230*/  FSEL R13, R6, -R13, !P1 ;  /* 0x8000000d060d7208 */ /* 0x000fca0004800000 */
[----:B------:R-:W-:Y:S01]  /*1240*/  FADD R32, R32, R13 ;  /* 0x0000000d20207221 */ /* 0x000fe20000000000 */
[----:B-1----:R-:W-:-:S04]  /*1250*/  FFMA R25, -R7, R0, 1 ;  /* 0x3f80000007197423 */ /* 0x002fc80000000100 */
[----:B------:R-:W-:Y:S01]  /*1260*/  FFMA R0, R0, R25, R0 ;  /* 0x0000001900007223 */ /* 0x000fe20000000000 */
        /* <DEDUP_REMOVED lines=10> */
.L_x_460:
[----:B------:R-:W-:Y:S05]  /*1310*/  BSYNC.RECONVERGENT B4 ;  /* 0x0000000000047941 */ /* 0x000fea0003800200 */
.L_x_459:
[----:B------:R-:W2:Y:S01]  /*1320*/  LDG.E.CONSTANT R13, desc[UR4][R20.64+0x8] ;  /* 0x00000804140d7981 */ /* 0x000ea2000c1e9900 */
[----:B------:R-:W2:Y:S03]  /*1330*/  LDC.64 R22, c[0x0][0x3a0] ;  /* 0x0000e800ff167b82 */ /* 0x000ea60000000a00 */
[----:B------:R0:W5:Y:S05]  /*1340*/  LDG.E.CONSTANT R6, desc[UR4][R18.64+0x8] ;  /* 0x0000080412067981 */ /* 0x00016a000c1e9900 */
[----:B------:R-:W1:Y:S01]  /*1350*/  LDC.64 R14, c[0x0][0x380] ;  /* 0x0000e000ff0e7b82 */ /* 0x000e620000000a00 */
[----:B--2---:R-:W-:-:S06]  /*1360*/  IMAD.WIDE R22, R13, 0x4, R22 ;  /* 0x000000040d167825 */ /* 0x004fcc00078e0216 */
[----:B------:R-:W2:Y:S01]  /*1370*/  LDG.E.CONSTANT R23, desc[UR4][R22.64] ;  /* 0x0000000416177981 */ /* 0x000ea2000c1e9900 */
[----:B-1----:R-:W-:-:S05]  /*1380*/  IMAD.WIDE R14, R13, 0x4, R14 ;  /* 0x000000040d0e7825 */ /* 0x002fca00078e020e */
[----:B------:R0:W5:Y:S01]  /*1390*/  LDG.E.CONSTANT R17, desc[UR4][R14.64] ;  /* 0x000000040e117981 */ /* 0x000162000c1e9900 */
[----:B------:R-:W1:Y:S01]  /*13a0*/  MUFU.RCP R0, R7 ;  /* 0x0000000700007308 */ /* 0x000e620000001000 */
[----:B-----5:R-:W-:Y:S01]  /*13b0*/  FADD R3, R3, -R2 ;  /* 0x8000000203037221 */ /* 0x020fe20000000000 */
[----:B------:R-:W-:Y:S01]  /*13c0*/  ISETP.NE.AND P1, PT, R12, R5, PT ;  /* 0x000000050c00720c */ /* 0x000fe20003f25270 */
[----:B------:R-:W-:Y:S03]  /*13d0*/  BSSY.RECONVERGENT B4, `(.L_x_461) ;  /* 0x000000f000047945 */ /* 0x000fe60003800200 */
[----:B------:R-:W-:Y:S01]  /*13e0*/  FSEL R3, R3, -R2, !P1 ;  /* 0x8000000203037208 */ /* 0x000fe20004800000 */
[----:B-1----:R-:W-:-:S04]  /*13f0*/  FFMA R13, -R7, R0, 1 ;  /* 0x3f800000070d7423 */ /* 0x002fc80000000100 */
[----:B------:R-:W-:Y:S01]  /*1400*/  FFMA R0, R0, R13, R0 ;  /* 0x0000000d00007223 */ /* 0x000fe20000000000 */
        /* <DEDUP_REMOVED lines=11> */
.L_x_462:
[----:B------:R-:W-:Y:S05]  /*14c0*/  BSYNC.RECONVERGENT B4 ;  /* 0x0000000000047941 */ /* 0x000fea0003800200 */
.L_x_461:
[----:B------:R-:W2:Y:S01]  /*14d0*/  LDG.E.CONSTANT R21, desc[UR4][R20.64+0xc] ;  /* 0x00000c0414157981 */ /* 0x000ea2000c1e9900 */
[----:B------:R-:W2:Y:S03]  /*14e0*/  LDC.64 R14, c[0x0][0x3a0] ;  /* 0x0000e800ff0e7b82 */ /* 0x000ea60000000a00 */
[----:B------:R0:W5:Y:S05]  /*14f0*/  LDG.E.CONSTANT R18, desc[UR4][R18.64+0xc] ;  /* 0x00000c0412127981 */ /* 0x00016a000c1e9900 */
[----:B------:R-:W1:Y:S01]  /*1500*/  LDC.64 R2, c[0x0][0x380] ;  /* 0x0000e000ff027b82 */ /* 0x000e620000000a00 */
[----:B--2---:R-:W-:-:S06]  /*1510*/  IMAD.WIDE R14, R21, 0x4, R14 ;  /* 0x00000004150e7825 */ /* 0x004fcc00078e020e */
[----:B------:R-:W2:Y:S01]  /*1520*/  LDG.E.CONSTANT R15, desc[UR4][R14.64] ;  /* 0x000000040e0f7981 */ /* 0x000ea2000c1e9900 */
[----:B-1----:R-:W-:-:S06]  /*1530*/  IMAD.WIDE R2, R21, 0x4, R2 ;  /* 0x0000000415027825 */ /* 0x002fcc00078e0202 */
[----:B------:R0:W5:Y:S01]  /*1540*/  LDG.E.CONSTANT R3, desc[UR4][R2.64] ;  /* 0x0000000402037981 */ /* 0x000162000c1e9900 */
[----:B------:R-:W1:Y:S01]  /*1550*/  MUFU.RCP R0, R7 ;  /* 0x0000000700007308 */ /* 0x000e620000001000 */
[----:B------:R-:W-:Y:S01]  /*1560*/  FADD R6, R6, -R5 ;  /* 0x8000000506067221 */ /* 0x000fe20000000000 */
        /* <DEDUP_REMOVED lines=15> */
.L_x_464:
[----:B------:R-:W-:Y:S05]  /*1660*/  BSYNC.RECONVERGENT B4 ;  /* 0x0000000000047941 */ /* 0x000fea0003800200 */
.L_x_463:
[----:B-----5:R-:W-:Y:S01]  /*1670*/  FADD R5, R18, -R0 ;  /* 0x8000000012057221 */ /* 0x020fe20000000000 */
[----:B------:R-:W-:Y:S02]  /*1680*/  ISETP.NE.AND P0, PT, R12, R3, PT ;  /* 0x000000030c00720c */ /* 0x000fe40003f05270 */
[----:B------:R-:W-:Y:S02]  /*1690*/  IADD3 R9, PT, PT, R9, 0x4, RZ ;  /* 0x0000000409097810 */ /* 0x000fe40007ffe0ff */
[----:B------:R-:W-:-:S05]  /*16a0*/  FSEL R5, R5, -R0, !P0 ;  /* 0x8000000005057208 */ /* 0x000fca0004000000 */
[----:B------:R-:W-:-:S07]  /*16b0*/  FADD R32, R32, R5 ;  /* 0x0000000520207221 */ /* 0x000fce0000000000 */
.L_x_456:
[----:B------:R-:W-:Y:S05]  /*16c0*/  BSYNC.RECONVERGENT B3 ;  /* 0x0000000000037941 */ /* 0x000fea0003800200 */
.L_x_455:
[----:B------:R-:W-:-:S13]  /*16d0*/  ISETP.NE.AND P0, PT, R4, RZ, PT ;  /* 0x000000ff0400720c */ /* 0x000fda0003f05270 */
[----:B------:R-:W-:Y:S05]  /*16e0*/  @!P0 BRA `(.L_x_435) ;  /* 0x00000004007c8947 */ /* 0x000fea0003800000 */
[----:B------:R-:W-:Y:S01]  /*16f0*/  ISETP.NE.AND P0, PT, R4, 0x1, PT ;  /* 0x000000010400780c */ /* 0x000fe20003f05270 */
[----:B------:R-:W-:-:S12]  /*1700*/  BSSY.RECONVERGENT B3, `(.L_x_465) ;  /* 0x000003c000037945 */ /* 0x000fd80003800200 */
[----:B------:R-:W-:Y:S05]  /*1710*/  @!P0 BRA `(.L_x_466) ;  /* 0x0000000000e88947 */ /* 0x000fea0003800000 */
[----:B------:R-:W0:Y:S08]  /*1720*/  LDC.64 R18, c[0x0][0x390] ;  /* 0x0000e400ff127b82 */ /* 0x000e300000000a00 */
[----:B------:R-:W1:Y:S08]  /*1730*/  LDC.64 R14, c[0x0][0x3a0] ;  /* 0x0000e800ff0e7b82 */ /* 0x000e700000000a00 */
[----:B------:R-:W2:Y:S01]  /*1740*/  LDC.64 R4, c[0x0][0x380] ;  /* 0x0000e000ff047b82 */ /* 0x000ea20000000a00 */
[----:B0-----:R-:W-:-:S07]  /*1750*/  IMAD.WIDE R18, R9, 0x4, R18 ;  /* 0x0000000409127825 */ /* 0x001fce00078e0212 */
[----:B------:R-:W0:Y:S01]  /*1760*/  LDC.64 R16, c[0x0][0x398] ;  /* 0x0000e600ff107b82 */ /* 0x000e220000000a00 */
[----:B------:R-:W1:Y:S01]  /*1770*/  LDG.E.CONSTANT R3, desc[UR4][R18.64] ;  /* 0x0000000412037981 */ /* 0x000e62000c1e9900 */
[----:B0-----:R-:W-:-:S04]  /*1780*/  IMAD.WIDE R16, R9, 0x4, R16 ;  /* 0x0000000409107825 */ /* 0x001fc800078e0210 */
[----:B-1----:R-:W-:-:S06]  /*1790*/  IMAD.WIDE R14, R3, 0x4, R14 ;  /* 0x00000004030e7825 */ /* 0x002fcc00078e020e */
[----:B------:R-:W3:Y:S01]  /*17a0*/  LDG.E.CONSTANT R15, desc[UR4][R14.64] ;  /* 0x000000040e0f7981 */ /* 0x000ee2000c1e9900 */
[----:B--2---:R-:W-:-:S03]  /*17b0*/  IMAD.WIDE R4, R3, 0x4, R4 ;  /* 0x0000000403047825 */ /* 0x004fc600078e0204 */
[----:B------:R0:W5:Y:S04]  /*17c0*/  LDG.E.CONSTANT R3, desc[UR4][R16.64] ;  /* 0x0000000410037981 */ /* 0x000168000c1e9900 */
[----:B------:R0:W5:Y:S01]  /*17d0*/  LDG.E.CONSTANT R5, desc[UR4][R4.64] ;  /* 0x0000000404057981 */ /* 0x000162000c1e9900 */
[----:B------:R-:W1:Y:S01]  /*17e0*/  MUFU.RCP R0, R7 ;  /* 0x0000000700007308 */ /* 0x000e620000001000 */
[----:B------:R-:W-:Y:S01]  /*17f0*/  BSSY.RECONVERGENT B4, `(.L_x_467) ;  /* 0x000000d000047945 */ /* 0x000fe20003800200 */
[----:B-1----:R-:W-:-:S04]  /*1800*/  FFMA R13, -R7, R0, 1 ;  /* 0x3f800000070d7423 */ /* 0x002fc80000000100 */
[----:B------:R-:W-:Y:S01]  /*1810*/  FFMA R0, R0, R13, R0 ;  /* 0x0000000d00007223 */ /* 0x000fe20000000000 */
[----:B---3-5:R-:W-:-:S04]  /*1820*/  FMUL R6, R10, R15 ;  /* 0x0000000f0a067220 */ /* 0x028fc80000400000 */
        /* <DEDUP_REMOVED lines=9> */
.L_x_468:
[----:B------:R-:W-:Y:S05]  /*18c0*/  BSYNC.RECONVERGENT B4 ;  /* 0x0000000000047941 */ /* 0x000fea0003800200 */
.L_x_467:
        /* <DEDUP_REMOVED lines=25> */
.L_x_470:
[----:B------:R-:W-:Y:S05]  /*1a60*/  BSYNC.RECONVERGENT B4 ;  /* 0x0000000000047941 */ /* 0x000fea0003800200 */
.L_x_469:
[----:B-----5:R-:W-:Y:S01]  /*1a70*/  FADD R3, R16, -R0 ;  /* 0x8000000010037221 */ /* 0x020fe20000000000 */
[----:B------:R-:W-:Y:S02]  /*1a80*/  ISETP.NE.AND P0, PT, R12, R21, PT ;  /* 0x000000150c00720c */ /* 0x000fe40003f05270 */
[----:B------:R-:W-:Y:S02]  /*1a90*/  IADD3 R9, PT, PT, R9, 0x2, RZ ;  /* 0x0000000209097810 */ /* 0x000fe40007ffe0ff */
[----:B------:R-:W-:-:S05]  /*1aa0*/  FSEL R3, R3, -R0, !P0 ;  /* 0x8000000003037208 */ /* 0x000fca0004000000 */
[----:B------:R-:W-:-:S07]  /*1ab0*/  FADD R32, R32, R3 ;  /* 0x0000000320207221 */ /* 0x000fce0000000000 */
.L_x_466:
[----:B------:R-:W-:Y:S05]  /*1ac0*/  BSYNC.RECONVERGENT B3 ;  /* 0x0000000000037941 */ /* 0x000fea0003800200 */
.L_x_465:
[----:B------:R-:W-:-:S04]  /*1ad0*/  LOP3.LUT R8, R8, 0x1, RZ, 0xc0, !PT ;  /* 0x0000000108087812 */ /* 0x000fc800078ec0ff */
[----:B------:R-:W-:-:S13]  /*1ae0*/  ISETP.NE.U32.AND P0, PT, R8, 0x1, PT ;  /* 0x000000010800780c */ /* 0x000fda0003f05070 */
[----:B------:R-:W-:Y:S05]  /*1af0*/  @P0 BRA `(.L_x_435) ;  /* 0x0000000000780947 */ /* 0x000fea0003800000 */
[----:B------:R-:W0:Y:S08]  /*1b00*/  LDC.64 R14, c[0x0][0x390] ;  /* 0x0000e400ff0e7b82 */ /* 0x000e300000000a00 */
[----:B------:R-:W1:Y:S08]  /*1b10*/  LDC.64 R16, c[0x0][0x3a0] ;  /* 0x0000e800ff107b82 */ /* 0x000e700000000a00 */
[----:B------:R-:W2:Y:S01]  /*1b20*/  LDC.64 R2, c[0x0][0x398] ;  /* 0x0000e600ff027b82 */ /* 0x000ea20000000a00 */
[----:B0-----:R-:W-:-:S07]  /*1b30*/  IMAD.WIDE R14, R9, 0x4, R14 ;  /* 0x00000004090e7825 */ /* 0x001fce00078e020e */
[----:B------:R-:W0:Y:S01]  /*1b40*/  LDC.64 R4, c[0x0][0x380] ;  /* 0x0000e000ff047b82 */ /* 0x000e220000000a00 */
[----:B------:R-:W1:Y:S01]  /*1b50*/  LDG.E.CONSTANT R15, desc[UR4][R14.64] ;  /* 0x000000040e0f7981 */ /* 0x000e62000c1e9900 */
[----:B--2---:R-:W-:-:S06]  /*1b60*/  IMAD.WIDE R2, R9, 0x4, R2 ;  /* 0x0000000409027825 */ /* 0x004fcc00078e0202 */
[----:B------:R2:W5:Y:S01]  /*1b70*/  LDG.E.CONSTANT R3, desc[UR4][R2.64] ;  /* 0x0000000402037981 */ /* 0x000562000c1e9900 */
[----:B-1----:R-:W-:-:S06]  /*1b80*/  IMAD.WIDE R16, R15, 0x4, R16 ;  /* 0x000000040f107825 */ /* 0x002fcc00078e0210 */
[----:B------:R-:W3:Y:S01]  /*1b90*/  LDG.E.CONSTANT R17, desc[UR4][R16.64] ;  /* 0x0000000410117981 */ /* 0x000ee2000c1e9900 */
[----:B0-----:R-:W-:-:S06]  /*1ba0*/  IMAD.WIDE R4, R15, 0x4, R4 ;  /* 0x000000040f047825 */ /* 0x001fcc00078e0204 */
        /* <DEDUP_REMOVED lines=14> */
.L_x_472:
[----:B------:R-:W-:Y:S05]  /*1c90*/  BSYNC.RECONVERGENT B3 ;  /* 0x0000000000037941 */ /* 0x000fea0003800200 */
.L_x_471:
[----:B------:R-:W-:Y:S01]  /*1ca0*/  FADD R3, R3, -R0 ;  /* 0x8000000003037221 */ /* 0x000fe20000000000 */
[----:B------:R-:W-:-:S04]  /*1cb0*/  ISETP.NE.AND P0, PT, R12, R5, PT ;  /* 0x000000050c00720c */ /* 0x000fc80003f05270 */
[----:B------:R-:W-:-:S05]  /*1cc0*/  FSEL R3, R3, -R0, !P0 ;  /* 0x8000000003037208 */ /* 0x000fca0004000000 */
[----:B------:R-:W-:-:S07]  /*1cd0*/  FADD R32, R32, R3 ;  /* 0x0000000320207221 */ /* 0x000fce0000000000 */
.L_x_435:
[----:B------:R-:W-:Y:S05]  /*1ce0*/  BSYNC.RECONVERGENT B0 ;  /* 0x0000000000007941 */ /* 0x000fea0003800200 */
.L_x_434:
[----:B------:R-:W0:Y:S02]  /*1cf0*/  LDC.64 R2, c[0x0][0x3a8] ;  /* 0x0000ea00ff027b82 */ /* 0x000e240000000a00 */
[----:B0-----:R-:W-:-:S05]  /*1d00*/  IMAD.WIDE R2, R11, 0x4, R2 ;  /* 0x000000040b027825 */ /* 0x001fca00078e0202 */
[----:B------:R-:W-:Y:S01]  /*1d10*/  STG.E desc[UR4][R2.64], R32 ;  /* 0x0000002002007986 */ /* 0x000fe2000c101904 */
[----:B------:R-:W-:Y:S05]  /*1d20*/  EXIT ;  /* 0x000000000000794d */ /* 0x000fea0003800000 */
        .weak           $__internal_0_$__cuda_sm3x_div_rn_noftz_f32_slowpath
        .type           $__internal_0_$__cuda_sm3x_div_rn_noftz_f32_slowpath,@function
        .size           $__internal_0_$__cuda_sm3x_div_rn_noftz_f32_slowpath,(.L_x_1211 - $__internal_0_$__cuda_sm3x_div_rn_noftz_f32_slowpath)
$__internal_0_$__cuda_sm3x_div_rn_noftz_f32_slowpath:
[----:B------:R-:W-:Y:S01]  /*1d30*/  SHF.R.U32.HI R2, RZ, 0x17, R7 ;  /* 0x00000017ff027819 */ /* 0x000fe20000011607 */
[----:B------:R-:W-:Y:S01]  /*1d40*/  BSSY.RECONVERGENT B1, `(.L_x_473) ;  /* 0x0000063000017945 */ /* 0x000fe20003800200 */
[----:B------:R-:W-:Y:S02]  /*1d50*/  SHF.R.U32.HI R27, RZ, 0x17, R0 ;  /* 0x00000017ff1b7819 */ /* 0x000fe40000011600 */
[----:B------:R-:W-:Y:S02]  /*1d60*/  LOP3.LUT R2, R2, 0xff, RZ, 0xc0, !PT ;  /* 0x000000ff02027812 */ /* 0x000fe400078ec0ff */
[----:B------:R-:W-:Y:S02]  /*1d70*/  LOP3.LUT R27, R27, 0xff, RZ, 0xc0, !PT ;  /* 0x000000ff1b1b7812 */ /* 0x000fe400078ec0ff */
[----:B------:R-:W-:Y:S02]  /*1d80*/  IADD3 R15, PT, PT, R2, -0x1, RZ ;  /* 0xffffffff020f7810 */ /* 0x000fe40007ffe0ff */
[----:B------:R-:W-:-:S02]  /*1d90*/  IADD3 R26, PT, PT, R27, -0x1, RZ ;  /* 0xffffffff1b1a7810 */ /* 0x000fc40007ffe0ff */
[----:B------:R-:W-:Y:S02]  /*1da0*/  ISETP.GT.U32.AND P0, PT, R15, 0xfd, PT ;  /* 0x000000fd0f00780c */ /* 0x000fe40003f04070 */
[----:B------:R-:W-:Y:S02]  /*1db0*/  MOV R29, R7 ;  /* 0x00000007001d7202 */ /* 0x000fe40000000f00 */
[----:B------:R-:W-:-:S13]  /*1dc0*/  ISETP.GT.U32.OR P0, PT, R26, 0xfd, P0 ;  /* 0x000000fd1a00780c */ /* 0x000fda0000704470 */
[----:B------:R-:W-:Y:S01]  /*1dd0*/  @!P0 MOV R13, RZ ;  /* 0x000000ff000d8202 */ /* 0x000fe20000000f00 */
[----:B------:R-:W-:Y:S06]  /*1de0*/  @!P0 BRA `(.L_x_474) ;  /* 0x00000000005c8947 */ /* 0x000fec0003800000 */
[----:B------:R-:W-:Y:S02]  /*1df0*/  FSETP.GTU.FTZ.AND P0, PT, |R0|, +INF , PT ;  /* 0x7f8000000000780b */ /* 0x000fe40003f1c200 */
[----:B------:R-:W-:-:S04]  /*1e00*/  FSETP.GTU.FTZ.AND P1, PT, |R7|, +INF , PT ;  /* 0x7f8000000700780b */ /* 0x000fc80003f3c200 */
[----:B------:R-:W-:-:S13]  /*1e10*/  PLOP3.LUT P0, PT, P0, P1, PT, 0xf8, 0x8f ;  /* 0x00000000008f781c */ /* 0x000fda0000703f70 */
[----:B------:R-:W-:Y:S05]  /*1e20*/  @P0 BRA `(.L_x_475) ;  /* 0x00000004004c0947 */ /* 0x000fea0003800000 */
[----:B------:R-:W-:-:S13]  /*1e30*/  LOP3.LUT P0, RZ, R29, 0x7fffffff, R0, 0xc8, !PT ;  /* 0x7fffffff1dff7812 */ /* 0x000fda000780c800 */
[----:B------:R-:W-:Y:S05]  /*1e40*/  @!P0 BRA `(.L_x_476) ;  /* 0x00000004003c8947 */ /* 0x000fea0003800000 */
[C---:B------:R-:W-:Y:S02]  /*1e50*/  FSETP.NEU.FTZ.AND P3, PT, |R0|.reuse, +INF , PT ;  /* 0x7f8000000000780b */ /* 0x040fe40003f7d200 */
[----:B------:R-:W-:Y:S02]  /*1e60*/  FSETP.NEU.FTZ.AND P1, PT, |R7|, +INF , PT ;  /* 0x7f8000000700780b */ /* 0x000fe40003f3d200 */
[----:B------:R-:W-:-:S11]  /*1e70*/  FSETP.NEU.FTZ.AND P0, PT, |R0|, +INF , PT ;  /* 0x7f8000000000780b */ /* 0x000fd60003f1d200 */
[----:B------:R-:W-:Y:S05]  /*1e80*/  @!P1 BRA !P3, `(.L_x_476) ;  /* 0x00000004002c9947 */ /* 0x000fea0005800000 */
[----:B------:R-:W-:-:S04]  /*1e90*/  LOP3.LUT P3, RZ, R0, 0x7fffffff, RZ, 0xc0, !PT ;  /* 0x7fffffff00ff7812 */ /* 0x000fc8000786c0ff */
[----:B------:R-:W-:-:S13]  /*1ea0*/  PLOP3.LUT P1, PT, P1, P3, PT, 0x2f, 0xf2 ;  /* 0x0000000000f2781c */ /* 0x000fda0000f26577 */
[----:B------:R-:W-:Y:S05]  /*1eb0*/  @P1 BRA `(.L_x_477) ;  /* 0x0000000400181947 */ /* 0x000fea0003800000 */
[----:B------:R-:W-:-:S04]  /*1ec0*/  LOP3.LUT P1, RZ, R29, 0x7fffffff, RZ, 0xc0, !PT ;  /* 0x7fffffff1dff7812 */ /* 0x000fc8000782c0ff */
[----:B------:R-:W-:-:S13]  /*1ed0*/  PLOP3.LUT P0, PT, P0, P1, PT, 0x2f, 0xf2 ;  /* 0x0000000000f2781c */ /* 0x000fda0000702577 */
[----:B------:R-:W-:Y:S05]  /*1ee0*/  @P0 BRA `(.L_x_478) ;  /* 0x0000000400000947 */ /* 0x000fea0003800000 */
[----:B------:R-:W-:Y:S02]  /*1ef0*/  ISETP.GE.AND P0, PT, R26, RZ, PT ;  /* 0x000000ff1a00720c */ /* 0x000fe40003f06270 */
[----:B------:R-:W-:-:S11]  /*1f00*/  ISETP.GE.AND P1, PT, R15, RZ, PT ;  /* 0x000000ff0f00720c */ /* 0x000fd60003f26270 */
[----:B------:R-:W-:Y:S01]  /*1f10*/  @P0 MOV R13, RZ ;  /* 0x000000ff000d0202 */ /* 0x000fe20000000f00 */
[----:B------:R-:W-:Y:S01]  /*1f20*/  @!P0 FFMA R0, R0, 1.84467440737095516160e+19, RZ ;  /* 0x5f80000000008823 */ /* 0x000fe200000000ff */
[----:B------:R-:W-:Y:S01]  /*1f30*/  @!P0 MOV R13, 0xffffffc0 ;  /* 0xffffffc0000d8802 */ /* 0x000fe20000000f00 */
[----:B------:R-:W-:-:S03]  /*1f40*/  @!P1 FFMA R29, R7, 1.84467440737095516160e+19, RZ ;  /* 0x5f800000071d9823 */ /* 0x000fc600000000ff */
[----:B------:R-:W-:-:S07]  /*1f50*/  @!P1 IADD3 R13, PT, PT, R13, 0x40, RZ ;  /* 0x000000400d0d9810 */ /* 0x000fce0007ffe0ff */
.L_x_474:
[----:B------:R-:W-:Y:S01]  /*1f60*/  LEA R36, R2, 0xc0800000, 0x17 ;  /* 0xc080000002247811 */ /* 0x000fe200078eb8ff */
[----:B------:R-:W-:Y:S01]  /*1f70*/  BSSY.RECONVERGENT B2, `(.L_x_479) ;  /* 0x0000036000027945 */ /* 0x000fe20003800200 */
[----:B------:R-:W-:Y:S02]  /*1f80*/  IADD3 R27, PT, PT, R27, -0x7f, RZ ;  /* 0xffffff811b1b7810 */ /* 0x000fe40007ffe0ff */
[----:B------:R-:W-:-:S03]  /*1f90*/  IADD3 R36, PT, PT, -R36, R29, RZ ;  /* 0x0000001d24247210 */ /* 0x000fc60007ffe1ff */
[----:B------:R-:W-:Y:S01]  /*1fa0*/  IMAD R0, R27, -0x800000, R0 ;  /* 0xff8000001b007824 */ /* 0x000fe200078e0200 */
[----:B------:R-:W0:Y:S01]  /*1fb0*/  MUFU.RCP R26, R36 ;  /* 0x00000024001a7308 */ /* 0x000e220000001000 */
[----:B------:R-:W-:-:S04]  /*1fc0*/  FADD.FTZ R15, -R36, -RZ ;  /* 0x800000ff240f7221 */ /* 0x000fc80000010100 */
[----:B0-----:R-:W-:-:S04]  /*1fd0*/  FFMA R29, R26, R15, 1 ;  /* 0x3f8000001a1d7423 */ /* 0x001fc8000000000f */
[----:B------:R-:W-:-:S04]  /*1fe0*/  FFMA R29, R26, R29, R26 ;  /* 0x0000001d1a1d7223 */ /* 0x000fc8000000001a */
[----:B------:R-:W-:-:S04]  /*1ff0*/  FFMA R26, R0, R29, RZ ;  /* 0x0000001d001a7223 */ /* 0x000fc800000000ff */
[----:B------:R-:W-:-:S04]  /*2000*/  FFMA R28, R15, R26, R0 ;  /* 0x0000001a0f1c7223 */ /* 0x000fc80000000000 */
[----:B------:R-:W-:Y:S01]  /*2010*/  FFMA R28, R29, R28, R26 ;  /* 0x0000001c1d1c7223 */ /* 0x000fe2000000001a */
[----:B------:R-:W-:-:S03]  /*2020*/  IADD3 R26, PT, PT, R27, 0x7f, -R2 ;  /* 0x0000007f1b1a7810 */ /* 0x000fc60007ffe802 */
[----:B------:R-:W-:Y:S01]  /*2030*/  FFMA R15, R15, R28, R0 ;  /* 0x0000001c0f0f7223 */ /* 0x000fe20000000000 */
[----:B------:R-:W-:-:S03]  /*2040*/  IADD3 R13, PT, PT, R26, R13, RZ ;  /* 0x0000000d1a0d7210 */ /* 0x000fc60007ffe0ff */
[----:B------:R-:W-:-:S05]  /*2050*/  FFMA R0, R29, R15, R28 ;  /* 0x0000000f1d007223 */ /* 0x000fca000000001c */
[----:B------:R-:W-:-:S04]  /*2060*/  SHF.R.U32.HI R2, RZ, 0x17, R0 ;  /* 0x00000017ff027819 */ /* 0x000fc80000011600 */
[----:B------:R-:W-:-:S04]  /*2070*/  LOP3.LUT R2, R2, 0xff, RZ, 0xc0, !PT ;  /* 0x000000ff02027812 */ /* 0x000fc800078ec0ff */
[----:B------:R-:W-:-:S04]  /*2080*/  IADD3 R2, PT, PT, R2, R13, RZ ;  /* 0x0000000d02027210 */ /* 0x000fc80007ffe0ff */
[----:B------:R-:W-:-:S04]  /*2090*/  IADD3 R26, PT, PT, R2, -0x1, RZ ;  /* 0xffffffff021a7810 */ /* 0x000fc80007ffe0ff */
[----:B------:R-:W-:-:S13]  /*20a0*/  ISETP.GE.U32.AND P0, PT, R26, 0xfe, PT ;  /* 0x000000fe1a00780c */ /* 0x000fda0003f06070 */
[----:B------:R-:W-:Y:S05]  /*20b0*/  @!P0 BRA `(.L_x_480) ;  /* 0x0000000000808947 */ /* 0x000fea0003800000 */
[----:B------:R-:W-:-:S13]  /*20c0*/  ISETP.GT.AND P0, PT, R2, 0xfe, PT ;  /* 0x000000fe0200780c */ /* 0x000fda0003f04270 */
[----:B------:R-:W-:Y:S05]  /*20d0*/  @P0 BRA `(.L_x_481) ;  /* 0x00000000006c0947 */ /* 0x000fea0003800000 */
[----:B------:R-:W-:-:S13]  /*20e0*/  ISETP.GE.AND P0, PT, R2, 0x1, PT ;  /* 0x000000010200780c */ /* 0x000fda0003f06270 */
[----:B------:R-:W-:Y:S05]  /*20f0*/  @P0 BRA `(.L_x_482) ;  /* 0x0000000000740947 */ /* 0x000fea0003800000 */
[----:B------:R-:W-:Y:S02]  /*2100*/  ISETP.GE.AND P0, PT, R2, -0x18, PT ;  /* 0xffffffe80200780c */ /* 0x000fe40003f06270 */
[----:B------:R-:W-:-:S11]  /*2110*/  LOP3.LUT R0, R0, 0x80000000, RZ, 0xc0, !PT ;  /* 0x8000000000007812 */ /* 0x000fd600078ec0ff */
[----:B------:R-:W-:Y:S05]  /*2120*/  @!P0 BRA `(.L_x_482) ;  /* 0x0000000000688947 */ /* 0x000fea0003800000 */
[CCC-:B------:R-:W-:Y:S01]  /*2130*/  FFMA.RZ R13, R29.reuse, R15.reuse, R28.reuse ;  /* 0x0000000f1d0d7223 */ /* 0x1c0fe2000000c01c */
[CCC-:B------:R-:W-:Y:S01]  /*2140*/  FFMA.RP R26, R29.reuse, R15.reuse, R28.reuse ;  /* 0x0000000f1d1a7223 */ /* 0x1c0fe2000000801c */
[----:B------:R-:W-:Y:S01]  /*2150*/  FFMA.RM R29, R29, R15, R28 ;  /* 0x0000000f1d1d7223 */ /* 0x000fe2000000401c */
[C---:B------:R-:W-:Y:S02]  /*2160*/  IADD3 R15, PT, PT, R2.reuse, 0x20, RZ ;  /* 0x00000020020f7810 */ /* 0x040fe40007ffe0ff */
[----:B------:R-:W-:Y:S02]  /*2170*/  LOP3.LUT R13, R13, 0x7fffff, RZ, 0xc0, !PT ;  /* 0x007fffff0d0d7812 */ /* 0x000fe400078ec0ff */
[C---:B------:R-:W-:Y:S02]  /*2180*/  ISETP.NE.AND P3, PT, R2.reuse, RZ, PT ;  /* 0x000000ff0200720c */ /* 0x040fe40003f65270 */
[----:B------:R-:W-:Y:S02]  /*2190*/  LOP3.LUT R28, R13, 0x800000, RZ, 0xfc, !PT ;  /* 0x008000000d1c7812 */ /* 0x000fe400078efcff */
[----:B------:R-:W-:-:S02]  /*21a0*/  ISETP.NE.AND P1, PT, R2, RZ, PT ;  /* 0x000000ff0200720c */ /* 0x000fc40003f25270 */
[----:B------:R-:W-:Y:S02]  /*21b0*/  IADD3 R2, PT, PT, -R2, RZ, RZ ;  /* 0x000000ff02027210 */ /* 0x000fe40007ffe1ff */
[----:B------:R-:W-:Y:S02]  /*21c0*/  SHF.L.U32 R15, R28, R15, RZ ;  /* 0x0000000f1c0f7219 */ /* 0x000fe400000006ff */
[----:B------:R-:W-:Y:S02]  /*21d0*/  FSETP.NEU.FTZ.AND P0, PT, R26, R29, PT ;  /* 0x0000001d1a00720b */ /* 0x000fe40003f1d000 */
[----:B------:R-:W-:Y:S02]  /*21e0*/  SEL R13, R2, RZ, P3 ;  /* 0x000000ff020d7207 */ /* 0x000fe40001800000 */
[----:B------:R-:W-:Y:S02]  /*21f0*/  ISETP.NE.AND P1, PT, R15, RZ, P1 ;  /* 0x000000ff0f00720c */ /* 0x000fe40000f25270 */
[----:B------:R-:W-:-:S02]  /*2200*/  SHF.R.U32.HI R15, RZ, R13, R28 ;  /* 0x0000000dff0f7219 */ /* 0x000fc4000001161c */
[----:B------:R-:W-:Y:S02]  /*2210*/  PLOP3.LUT P0, PT, P0, P1, PT, 0xf8, 0x8f ;  /* 0x00000000008f781c */ /* 0x000fe40000703f70 */
[----:B------:R-:W-:Y:S02]  /*2220*/  SHF.R.U32.HI R13, RZ, 0x1, R15 ;  /* 0x00000001ff0d7819 */ /* 0x000fe4000001160f */
[----:B------:R-:W-:-:S04]  /*2230*/  SEL R2, RZ, 0x1, !P0 ;  /* 0x00000001ff027807 */ /* 0x000fc80004000000 */
[----:B------:R-:W-:-:S04]  /*2240*/  LOP3.LUT R2, R2, 0x1, R13, 0xf8, !PT ;  /* 0x0000000102027812 */ /* 0x000fc800078ef80d */
[----:B------:R-:W-:-:S04]  /*2250*/  LOP3.LUT R2, R2, R15, RZ, 0xc0, !PT ;  /* 0x0000000f02027212 */ /* 0x000fc800078ec0ff */
[----:B------:R-:W-:-:S04]  /*2260*/  IADD3 R13, PT, PT, R13, R2, RZ ;  /* 0x000000020d0d7210 */ /* 0x000fc80007ffe0ff */
[----:B------:R-:W-:Y:S01]  /*2270*/  LOP3.LUT R0, R13, R0, RZ, 0xfc, !PT ;  /* 0x000000000d007212 */ /* 0x000fe200078efcff */
[----:B------:R-:W-:Y:S06]  /*2280*/  BRA `(.L_x_482) ;  /* 0x0000000000107947 */ /* 0x000fec0003800000 */
.L_x_481:
[----:B------:R-:W-:-:S04]  /*2290*/  LOP3.LUT R0, R0, 0x80000000, RZ, 0xc0, !PT ;  /* 0x8000000000007812 */ /* 0x000fc800078ec0ff */
[----:B------:R-:W-:Y:S01]  /*22a0*/  LOP3.LUT R0, R0, 0x7f800000, RZ, 0xfc, !PT ;  /* 0x7f80000000007812 */ /* 0x000fe200078efcff */
[----:B------:R-:W-:Y:S06]  /*22b0*/  BRA `(.L_x_482) ;  /* 0x0000000000047947 */ /* 0x000fec0003800000 */
.L_x_480:
[----:B------:R-:W-:-:S07]  /*22c0*/  LEA R0, R13, R0, 0x17 ;  /* 0x000000000d007211 */ /* 0x000fce00078eb8ff */
.L_x_482:
[----:B------:R-:W-:Y:S05]  /*22d0*/  BSYNC.RECONVERGENT B2 ;  /* 0x0000000000027941 */ /* 0x000fea0003800200 */
.L_x_479:
[----:B------:R-:W-:Y:S05]  /*22e0*/  BRA `(.L_x_483) ;  /* 0x0000000000207947 */ /* 0x000fea0003800000 */
.L_x_478:
[----:B------:R-:W-:-:S04]  /*22f0*/  LOP3.LUT R0, R29, 0x80000000, R0, 0x48, !PT ;  /* 0x800000001d007812 */ /* 0x000fc800078e4800 */
[----:B------:R-:W-:Y:S01]  /*2300*/  LOP3.LUT R0, R0, 0x7f800000, RZ, 0xfc, !PT ;  /* 0x7f80000000007812 */ /* 0x000fe200078efcff */
[----:B------:R-:W-:Y:S06]  /*2310*/  BRA `(.L_x_483) ;  /* 0x0000000000147947 */ /* 0x000fec0003800000 */
.L_x_477:
[----:B------:R-:W-:Y:S01]  /*2320*/  LOP3.LUT R0, R29, 0x80000000, R0, 0x48, !PT ;  /* 0x800000001d007812 */ /* 0x000fe200078e4800 */
[----:B------:R-:W-:Y:S06]  /*2330*/  BRA `(.L_x_483) ;  /* 0x00000000000c7947 */ /* 0x000fec0003800000 */
.L_x_476:
[----:B------:R-:W0:Y:S01]  /*2340*/  MUFU.RSQ R0, -QNAN ;  /* 0xffc0000000007908 */ /* 0x000e220000001400 */
[----:B------:R-:W-:Y:S05]  /*2350*/  BRA `(.L_x_483) ;  /* 0x0000000000047947 */ /* 0x000fea0003800000 */
.L_x_475:
[----:B------:R-:W-:-:S07]  /*2360*/  FADD.FTZ R0, R0, R7 ;  /* 0x0000000700007221 */ /* 0x000fce0000010000 */
.L_x_483:
[----:B------:R-:W-:Y:S05]  /*2370*/  BSYNC.RECONVERGENT B1 ;  /* 0x0000000000017941 */ /* 0x000fea0003800200 */
.L_x_473:
[----:B------:R-:W-:-:S04]  /*2380*/  HFMA2 R15, -RZ, RZ, 0, 0 ;  /* 0x00000000ff0f7431 */ /* 0x000fc800000001ff */
[----:B0-----:R-:W-:Y:S05]  /*2390*/  RET.REL.NODEC R14 `(compute_modularity_kernel) ;  /* 0xffffffdc0e187950 */ /* 0x001fea0003c3ffff */
.L_x_484:
        /* <DEDUP_REMOVED lines=14> */
.L_x_1211:


//--------------------- .text.check_convergence_kernel --------------------------
	.section	.text.check_convergence_kernel,"ax",@progbits
	.align	128
        .global         check_convergence_kernel
        .type           check_convergence_kernel,@function
        .size           check_convergence_kernel,(.L_x_1235 - check_convergence_kernel)
        .other          check_convergence_kernel,@"STO_CUDA_ENTRY STV_DEFAULT"
check_convergence_kernel:
.text.check_convergence_kernel:
        /* <DEDUP_REMOVED lines=11> */
[----:B0-----:R-:W-:-:S06]  /*00b0*/  IMAD.WIDE R2, R7, 0x4, R2 ;  /* 0x0000000407027825 */ /* 0x001fcc00078e0202 */
[----:B-1----:R-:W3:Y:S01]  /*00c0*/  LDG.E.CONSTANT R2, desc[UR4][R2.64] ;  /* 0x0000000402027981 */ /* 0x002ee2000c1e9900 */
[----:B--2---:R-:W-:-:S06]  /*00d0*/  IMAD.WIDE R4, R7, 0x4, R4 ;  /* 0x0000000407047825 */ /* 0x004fcc00078e0204 */
[----:B------:R-:W3:Y:S02]  /*00e0*/  LDG.E.CONSTANT R5, desc[UR4][R4.64] ;  /* 0x0000000404057981 */ /* 0x000ee4000c1e9900 */
[----:B---3--:R-:W-:-:S13]  /*00f0*/  ISETP.NE.AND P0, PT, R2, R5, PT ;  /* 0x000000050200720c */ /* 0x008fda0003f05270 */
[----:B------:R-:W-:Y:S05]  /*0100*/  @!P0 EXIT ;  /* 0x000000000000894d */ /* 0x000fea0003800000 */
[----:B------:R-:W0:Y:S02]  /*0110*/  LDC.64 R2, c[0x0][0x390] ;  /* 0x0000e400ff027b82 */ /* 0x000e240000000a00 */
[----:B0-----:R-:W-:Y:S01]  /*0120*/  ATOMG.E.EXCH.STRONG.GPU PT, RZ, desc[UR4][R2.64], RZ ;  /* 0x800000ff02ff79a8 */ /* 0x001fe2000c1ef104 */
[----:B------:R-:W-:Y:S05]  /*0130*/  EXIT ;  /* 0x000000000000794d */ /* 0x000fea0003800000 */
.L_x_485:
        /* <DEDUP_REMOVED lines=12> */
.L_x_1235:


//--------------------- .text.propagate_labels_async_kernel --------------------------
	.section	.text.propagate_labels_async_kernel,"ax",@progbits
	.align	128
        .global         propagate_labels_async_kernel
        .type           propagate_labels_async_kernel,@function
        .size           propagate_labels_async_kernel,(.L_x_1236 - propagate_labels_async_kernel)
        .other          propagate_labels_async_kernel,@"STO_CUDA_ENTRY STV_DEFAULT"
propagate_labels_async_kernel:
.text.propagate_labels_async_kernel:
        /* <DEDUP_REMOVED lines=12> */
[----:B------:R-:W2:Y:S02]  /*00c0*/  LDG.E.CONSTANT R10, desc[UR6][R2.64+0x4] ;  /* 0x00000406020a7981 */ /* 0x000ea4000c1e9900 */
[----:B--2---:R-:W-:-:S13]  /*00d0*/  ISETP.NE.AND P0, PT, R11, R10, PT ;  /* 0x0000000a0b00720c */ /* 0x004fda0003f05270 */
[----:B------:R-:W-:Y:S05]  /*00e0*/  @!P0 EXIT ;  /* 0x000000000000894d */ /* 0x000fea0003800000 */
[----:B------:R-:W0:Y:S01]  /*00f0*/  LDC R3, c[0x0][0x3a4] ;  /* 0x0000e900ff037b82 */ /* 0x000e220000000800 */
[----:B------:R-:W-:-:S07]  /*0100*/  UMOV UR4, 0x400 ;  /* 0x0000040000047882 */ /* 0x000fce0000000000 */
[----:B------:R-:W1:Y:S01]  /*0110*/  S2UR UR5, SR_CgaCtaId ;  /* 0x00000000000579c3 */ /* 0x000e620000008800 */
[C---:B0-----:R-:W-:Y:S01]  /*0120*/  ISETP.GE.AND P0, PT, R3.reuse, RZ, PT ;  /* 0x000000ff0300720c */ /* 0x041fe20003f06270 */
[----:B------:R-:W-:Y:S02]  /*0130*/  IMAD R0, R0, R3, R0 ;  /* 0x0000000300007224 */ /* 0x000fe400078e0200 */
[----:B------:R-:W-:Y:S02]  /*0140*/  VIADD R8, R3, 0x1 ;  /* 0x0000000103087836 */ /* 0x000fe40000000000 */
[----:B------:R-:W-:Y:S01]  /*0150*/  IMAD.SHL.U32 R2, R0, 0x4, RZ ;  /* 0x0000000400027824 */ /* 0x000fe200078e00ff */
[----:B-1----:R-:W-:-:S06]  /*0160*/  ULEA UR4, UR5, UR4, 0x18 ;  /* 0x0000000405047291 */ /* 0x002fcc000f8ec0ff */
[----:B------:R-:W-:Y:S01]  /*0170*/  VIADD R0, R2, UR4 ;  /* 0x0000000402007c36 */ /* 0x000fe20008000000 */
[----:B------:R-:W-:Y:S06]  /*0180*/  @!P0 BRA `(.L_x_486) ;  /* 0x0000000000f88947 */ /* 0x000fec0003800000 */
[----:B------:R-:W-:Y:S01]  /*0190*/  ISETP.GE.U32.AND P0, PT, R3, 0xf, PT ;  /* 0x0000000f0300780c */ /* 0x000fe20003f06070 */
[----:B------:R-:W-:Y:S01]  /*01a0*/  IMAD.MOV.U32 R3, RZ, RZ, RZ ;  /* 0x000000ffff037224 */ /* 0x000fe200078e00ff */
[----:B------:R-:W-:-:S04]  /*01b0*/  LOP3.LUT R6, R8, 0xf, RZ, 0xc0, !PT ;  /* 0x0000000f08067812 */ /* 0x000fc800078ec0ff */
[----:B------:R-:W-:-:S07]  /*01c0*/  ISETP.NE.AND P1, PT, R6, RZ, PT ;  /* 0x000000ff0600720c */ /* 0x000fce0003f25270 */
[----:B------:R-:W-:Y:S06]  /*01d0*/  @!P0 BRA `(.L_x_487) ;  /* 0x00000000005c8947 */ /* 0x000fec0003800000 */
[----:B------:R-:W-:Y:S02]  /*01e0*/  LOP3.LUT R3, R8, 0xfffffff0, RZ, 0xc0, !PT ;  /* 0xfffffff008037812 */ /* 0x000fe400078ec0ff */
[----:B------:R-:W-:-:S03]  /*01f0*/  IADD3 R5, PT, PT, R0, 0x20, RZ ;  /* 0x0000002000057810 */ /* 0x000fc60007ffe0ff */
[----:B------:R-:W-:-:S07]  /*0200*/  IMAD.MOV R4, RZ, RZ, -R3 ;  /* 0x000000ffff047224 */ /* 0x000fce00078e0a03 */
.L_x_488:
[----:B------:R-:W-:Y:S01]  /*0210*/  VIADD R4, R4, 0x10 ;  /* 0x0000001004047836 */ /* 0x000fe20000000000 */
[----:B------:R-:W-:Y:S04]  /*0220*/  STS [R5+-0x20], RZ ;  /* 0xffffe0ff05007388 */ /* 0x000fe80000000800 */
        /* <DEDUP_REMOVED lines=18> */
.L_x_487:
[----:B------:R-:W-:Y:S05]  /*0350*/  @!P1 BRA `(.L_x_486) ;  /* 0x0000000000849947 */ /* 0x000fea0003800000 */
[----:B------:R-:W-:Y:S02]  /*0360*/  ISETP.GE.U32.AND P0, PT, R6, 0x8, PT ;  /* 0x000000080600780c */ /* 0x000fe40003f06070 */
[----:B------:R-:W-:-:S04]  /*0370*/  LOP3.LUT R5, R8, 0x7, RZ, 0xc0, !PT ;  /* 0x0000000708057812 */ /* 0x000fc800078ec0ff */
[----:B------:R-:W-:-:S07]  /*0380*/  ISETP.NE.AND P1, PT, R5, RZ, PT ;  /* 0x000000ff0500720c */ /* 0x000fce0003f25270 */
[----:B------:R-:W-:Y:S06]  /*0390*/  @!P0 BRA `(.L_x_489) ;  /* 0x0000000000288947 */ /* 0x000fec0003800000 */
[C---:B------:R-:W-:Y:S01]  /*03a0*/  IMAD R4, R3.reuse, 0x4, R0 ;  /* 0x0000000403047824 */ /* 0x040fe200078e0200 */
[----:B------:R-:W-:-:S04]  /*03b0*/  IADD3 R3, PT, PT, R3, 0x8, RZ ;  /* 0x0000000803037810 */ /* 0x000fc80007ffe0ff */
        /* <DEDUP_REMOVED lines=8> */
.L_x_489:
[----:B------:R-:W-:Y:S05]  /*0440*/  @!P1 BRA `(.L_x_486) ;  /* 0x0000000000489947 */ /* 0x000fea0003800000 */
[----:B------:R-:W-:Y:S02]  /*0450*/  ISETP.GE.U32.AND P0, PT, R5, 0x4, PT ;  /* 0x000000040500780c */ /* 0x000fe40003f06070 */
[----:B0-----:R-:W-:-:S04]  /*0460*/  LOP3.LUT R4, R8, 0x3, RZ, 0xc0, !PT ;  /* 0x0000000308047812 */ /* 0x001fc800078ec0ff */
[----:B------:R-:W-:-:S07]  /*0470*/  ISETP.NE.AND P1, PT, R4, RZ, PT ;  /* 0x000000ff0400720c */ /* 0x000fce0003f25270 */
[C---:B------:R-:W-:Y:S02]  /*0480*/  @P0 IMAD R5, R3.reuse, 0x4, R0 ;  /* 0x0000000403050824 */ /* 0x040fe400078e0200 */
[----:B------:R-:W-:-:S03]  /*0490*/  @P0 VIADD R3, R3, 0x4 ;  /* 0x0000000403030836 */ /* 0x000fc60000000000 */
[----:B------:R1:W-:Y:S04]  /*04a0*/  @P0 STS [R5], RZ ;  /* 0x000000ff05000388 */ /* 0x0003e80000000800 */
[----:B------:R1:W-:Y:S04]  /*04b0*/  @P0 STS [R5+0x4], RZ ;  /* 0x000004ff05000388 */ /* 0x0003e80000000800 */
[----:B------:R1:W-:Y:S04]  /*04c0*/  @P0 STS [R5+0x8], RZ ;  /* 0x000008ff05000388 */ /* 0x0003e80000000800 */
[----:B------:R1:W-:Y:S01]  /*04d0*/  @P0 STS [R5+0xc], RZ ;  /* 0x00000cff05000388 */ /* 0x0003e20000000800 */
[----:B------:R-:W-:Y:S05]  /*04e0*/  @!P1 BRA `(.L_x_486) ;  /* 0x0000000000209947 */ /* 0x000fea0003800000 */
[----:B------:R-:W-:Y:S02]  /*04f0*/  IMAD R2, R3, 0x4, R2 ;  /* 0x0000000403027824 */ /* 0x000fe400078e0202 */
[----:B------:R-:W-:-:S03]  /*0500*/  IMAD.MOV R4, RZ, RZ, -R4 ;  /* 0x000000ffff047224 */ /* 0x000fc600078e0a04 */
[----:B------:R-:W-:-:S07]  /*0510*/  IADD3 R2, PT, PT, R2, UR4, RZ ;  /* 0x0000000402027c10 */ /* 0x000fce000fffe0ff */
.L_x_490:
[----:B------:R-:W-:Y:S01]  /*0520*/  VIADD R4, R4, 0x1 ;  /* 0x0000000104047836 */ /* 0x000fe20000000000 */
[----:B------:R0:W-:Y:S04]  /*0530*/  STS [R2], RZ ;  /* 0x000000ff02007388 */ /* 0x0001e80000000800 */
[----:B------:R-:W-:Y:S01]  /*0540*/  ISETP.NE.AND P0, PT, R4, RZ, PT ;  /* 0x000000ff0400720c */ /* 0x000fe20003f05270 */
[----:B0-----:R-:W-:-:S12]  /*0550*/  VIADD R2, R2, 0x4 ;  /* 0x0000000402027836 */ /* 0x001fd80000000000 */
[----:B------:R-:W-:Y:S05]  /*0560*/  @P0 BRA `(.L_x_490) ;  /* 0xfffffffc00ec0947 */ /* 0x000fea000383ffff */
.L_x_486:
[----:B------:R-:W-:Y:S01]  /*0570*/  ISETP.GE.AND P0, PT, R11, R10, PT ;  /* 0x0000000a0b00720c */ /* 0x000fe20003f06270 */
[----:B------:R-:W2:Y:S01]  /*0580*/  LDCU UR4, c[0x0][0x3a4] ;  /* 0x00007480ff0477ac */ /* 0x000ea20008000800 */
[----:B------:R-:W-:Y:S01]  /*0590*/  BSSY.RECONVERGENT B0, `(.L_x_491) ;  /* 0x000005f000007945 */ /* 0x000fe20003800200 */
[----:B------:R-:W3:Y:S10]  /*05a0*/  LDCU UR5, c[0x0][0x3a4] ;  /* 0x00007480ff0577ac */ /* 0x000ef40008000800 */
[----:B------:R-:W-:Y:S05]  /*05b0*/  @P0 BRA `(.L_x_492) ;  /* 0x0000000400700947 */ /* 0x000fea0003800000 */
[----:B------:R-:W-:Y:S01]  /*05c0*/  IMAD.IADD R2, R10, 0x1, -R11 ;  /* 0x000000010a027824 */ /* 0x000fe200078e0a0b */
[----:B------:R-:W-:Y:S01]  /*05d0*/  BSSY.RECONVERGENT B1, `(.L_x_493) ;  /* 0x000001b000017945 */ /* 0x000fe20003800200 */
[----:B------:R-:W-:-:S03]  /*05e0*/  IMAD.IADD R3, R11, 0x1, -R10 ;  /* 0x000000010b037824 */ /* 0x000fc600078e0a0a */
[----:B------:R-:W-:Y:S02]  /*05f0*/  LOP3.LUT P0, R6, R2, 0x3, RZ, 0xc0, !PT ;  /* 0x0000000302067812 */ /* 0x000fe4000780c0ff */
[----:B------:R-:W-:-:S11]  /*0600*/  ISETP.GT.U32.AND P1, PT, R3, -0x4, PT ;  /* 0xfffffffc0300780c */ /* 0x000fd60003f24070 */
[----:B------:R-:W-:Y:S05]  /*0610*/  @!P0 BRA `(.L_x_494) ;  /* 0x0000000000588947 */ /* 0x000fea0003800000 */
[----:B------:R-:W4:Y:S01]  /*0620*/  LDC.64 R2, c[0x0][0x380] ;  /* 0x0000e000ff027b82 */ /* 0x000f220000000a00 */
[----:B------:R-:W-:-:S07]  /*0630*/  IADD3 R16, PT, PT, -R6, RZ, RZ ;  /* 0x000000ff06107210 */ /* 0x000fce0007ffe1ff */
[----:B01----:R-:W0:Y:S02]  /*0640*/  LDC.64 R4, c[0x0][0x390] ;  /* 0x0000e400ff047b82 */ /* 0x003e240000000a00 */
.L_x_495:
[----:B0-----:R-:W-:-:S06]  /*0650*/  IMAD.WIDE R6, R11, 0x4, R4 ;  /* 0x000000040b067825 */ /* 0x001fcc00078e0204 */
[----:B------:R-:W4:Y:S02]  /*0660*/  LDG.E.CONSTANT R7, desc[UR6][R6.64] ;  /* 0x0000000606077981 */ /* 0x000f24000c1e9900 */
[----:B----4-:R-:W-:-:S06]  /*0670*/  IMAD.WIDE R12, R7, 0x4, R2 ;  /* 0x00000004070c7825 */ /* 0x010fcc00078e0202 */
[----:B------:R-:W2:Y:S02]  /*0680*/  LDG.E R13, desc[UR6][R12.64] ;  /* 0x000000060c0d7981 */ /* 0x000ea4000c1e1900 */
[----:B--2---:R-:W-:-:S04]  /*0690*/  ISETP.GT.AND P0, PT, R13, UR4, PT ;  /* 0x000000040d007c0c */ /* 0x004fc8000bf04270 */
[----:B------:R-:W-:-:S13]  /*06a0*/  ISETP.LT.OR P0, PT, R13, RZ, P0 ;  /* 0x000000ff0d00720c */ /* 0x000fda0000701670 */
[----:B------:R-:W0:Y:S02]  /*06b0*/  @!P0 LDC.64 R14, c[0x0][0x398] ;  /* 0x0000e600ff0e8b82 */ /* 0x000e240000000a00 */
[----:B0-----:R-:W-:-:S06]  /*06c0*/  @!P0 IMAD.WIDE R14, R11, 0x4, R14 ;  /* 0x000000040b0e8825 */ /* 0x001fcc00078e020e */
[----:B------:R-:W2:Y:S01]  /*06d0*/  @!P0 LDG.E.CONSTANT R14, desc[UR6][R14.64] ;  /* 0x000000060e0e8981 */ /* 0x000ea2000c1e9900 */
[----:B------:R-:W-:Y:S02]  /*06e0*/  @!P0 IMAD R18, R13, 0x4, R0 ;  /* 0x000000040d128824 */ /* 0x000fe400078e0200 */
[----:B------:R-:W-:Y:S02]  /*06f0*/  VIADD R16, R16, 0x1 ;  /* 0x0000000110107836 */ /* 0x000fe40000000000 */
[----:B------:R-:W-:Y:S01]  /*0700*/  VIADD R11, R11, 0x1 ;  /* 0x000000010b0b7836 */ /* 0x000fe20000000000 */
[----:B------:R-:W0:Y:S01]  /*0710*/  @!P0 LDS R20, [R18] ;  /* 0x0000000012148984 */ /* 0x000e220000000800 */
[----:B--2---:R-:W-:-:S06]  /*0720*/  @!P0 FMUL R17, R14, 1000 ;  /* 0x447a00000e118820 */ /* 0x004fcc0000400000 */
[----:B------:R-:W0:Y:S02]  /*0730*/  @!P0 F2I.TRUNC.NTZ R17, R17 ;  /* 0x0000001100118305 */ /* 0x000e24000020f100 */
[----:B0-----:R-:W-:-:S05]  /*0740*/  @!P0 IMAD.IADD R7, R17, 0x1, R20 ;  /* 0x0000000111078824 */ /* 0x001fca00078e0214 */
[----:B------:R0:W-:Y:S01]  /*0750*/  @!P0 STS [R18], R7 ;  /* 0x0000000712008388 */ /* 0x0001e20000000800 */
[----:B------:R-:W-:-:S13]  /*0760*/  ISETP.NE.AND P0, PT, R16, RZ, PT ;  /* 0x000000ff1000720c */ /* 0x000fda0003f05270 */
[----:B0-----:R-:W-:Y:S05]  /*0770*/  @P0 BRA `(.L_x_495) ;  /* 0xfffffffc00b40947 */ /* 0x001fea000383ffff */
.L_x_494:
[----:B--23--:R-:W-:Y:S05]  /*0780*/  BSYNC.RECONVERGENT B1 ;  /* 0x0000000000017941 */ /* 0x00cfea0003800200 */
.L_x_493:
[----:B------:R-:W-:Y:S05]  /*0790*/  @P1 BRA `(.L_x_492) ;  /* 0x0000000000f81947 */ /* 0x000fea0003800000 */
[----:B------:R-:W2:Y:S01]  /*07a0*/  LDC.64 R6, c[0x0][0x398] ;  /* 0x0000e600ff067b82 */ /* 0x000ea20000000a00 */
[----:B------:R-:W-:-:S07]  /*07b0*/  IMAD.IADD R10, R11, 0x1, -R10 ;  /* 0x000000010b0a7824 */ /* 0x000fce00078e0a0a */
[----:B01----:R-:W0:Y:S08]  /*07c0*/  LDC.64 R4, c[0x0][0x390] ;  /* 0x0000e400ff047b82 */ /* 0x003e300000000a00 */
[----:B------:R-:W1:Y:S01]  /*07d0*/  LDC.64 R2, c[0x0][0x380] ;  /* 0x0000e000ff027b82 */ /* 0x000e620000000a00 */
[----:B--2---:R-:W-:-:S05]  /*07e0*/  IADD3 R6, P1, PT, R6, 0x8, RZ ;  /* 0x0000000806067810 */ /* 0x004fca0007f3e0ff */
[----:B------:R-:W-:Y:S01]  /*07f0*/  IMAD.X R7, RZ, RZ, R7, P1 ;  /* 0x000000ffff077224 */ /* 0x000fe200008e0607 */
[----:B0-----:R-:W-:-:S04]  /*0800*/  IADD3 R4, P0, PT, R4, 0x8, RZ ;  /* 0x0000000804047810 */ /* 0x001fc80007f1e0ff */
[----:B------:R-:W-:-:S09]  /*0810*/  IADD3.X R5, PT, PT, RZ, R5, RZ, P0, !PT ;  /* 0x00000005ff057210 */ /* 0x000fd200007fe4ff */
.L_x_496:
[----:B------:R-:W-:-:S05]  /*0820*/  IMAD.WIDE R12, R11, 0x4, R4 ;  /* 0x000000040b0c7825 */ /* 0x000fca00078e0204 */
[----:B------:R-:W1:Y:S04]  /*0830*/  LDG.E.CONSTANT R21, desc[UR6][R12.64+-0x8] ;  /* 0xfffff8060c157981 */ /* 0x000e68000c1e9900 */
[----:B------:R-:W2:Y:S04]  /*0840*/  LDG.E.CONSTANT R15, desc[UR6][R12.64+-0x4] ;  /* 0xfffffc060c0f7981 */ /* 0x000ea8000c1e9900 */
[----:B------:R-:W3:Y:S04]  /*0850*/  LDG.E.CONSTANT R17, desc[UR6][R12.64] ;  /* 0x000000060c117981 */ /* 0x000ee8000c1e9900 */
[----:B----4-:R-:W4:Y:S01]  /*0860*/  LDG.E.CONSTANT R19, desc[UR6][R12.64+0x4] ;  /* 0x000004060c137981 */ /* 0x010f22000c1e9900 */
[----:B-1----:R-:W-:-:S06]  /*0870*/  IMAD.WIDE R20, R21, 0x4, R2 ;  /* 0x0000000415147825 */ /* 0x002fcc00078e0202 */
[----:B------:R-:W5:Y:S01]  /*0880*/  LDG.E R21, desc[UR6][R20.64] ;  /* 0x0000000614157981 */ /* 0x000f62000c1e1900 */
[----:B--2---:R-:W-:-:S06]  /*0890*/  IMAD.WIDE R14, R15, 0x4, R2 ;  /* 0x000000040f0e7825 */ /* 0x004fcc00078e0202 */
[----:B------:R-:W2:Y:S01]  /*08a0*/  LDG.E R15, desc[UR6][R14.64] ;  /* 0x000000060e0f7981 */ /* 0x000ea2000c1e1900 */
[----:B---3--:R-:W-:-:S06]  /*08b0*/  IMAD.WIDE R16, R17, 0x4, R2 ;  /* 0x0000000411107825 */ /* 0x008fcc00078e0202 */
[----:B------:R-:W3:Y:S01]  /*08c0*/  LDG.E R17, desc[UR6][R16.64] ;  /* 0x0000000610117981 */ /* 0x000ee2000c1e1900 */
[----:B----4-:R-:W-:-:S06]  /*08d0*/  IMAD.WIDE R18, R19, 0x4, R2 ;  /* 0x0000000413127825 */ /* 0x010fcc00078e0202 */
[----:B------:R-:W4:Y:S01]  /*08e0*/  LDG.E R19, desc[UR6][R18.64] ;  /* 0x0000000612137981 */ /* 0x000f22000c1e1900 */
[----:B------:R-:W-:Y:S01]  /*08f0*/  IMAD.WIDE R12, R11, 0x4, R6 ;  /* 0x000000040b0c7825 */ /* 0x000fe200078e0206 */
[----:B-----5:R-:W-:-:S04]  /*0900*/  ISETP.GT.AND P0, PT, R21, UR5, PT ;  /* 0x0000000515007c0c */ /* 0x020fc8000bf04270 */
[----:B------:R-:W-:-:S13]  /*0910*/  ISETP.LT.OR P0, PT, R21, RZ, P0 ;  /* 0x000000ff1500720c */ /* 0x000fda0000701670 */
[----:B------:R-:W5:Y:S01]  /*0920*/  @!P0 LDG.E.CONSTANT R22, desc[UR6][R12.64+-0x8] ;  /* 0xfffff8060c168981 */ /* 0x000f62000c1e9900 */
[----:B--2---:R-:W-:-:S04]  /*0930*/  ISETP.GT.AND P1, PT, R15, UR5, PT ;  /* 0x000000050f007c0c */ /* 0x004fc8000bf24270 */
[----:B------:R-:W-:-:S13]  /*0940*/  ISETP.LT.OR P1, PT, R15, RZ, P1 ;  /* 0x000000ff0f00720c */ /* 0x000fda0000f21670 */
[----:B------:R-:W2:Y:S01]  /*0950*/  @!P1 LDG.E.CONSTANT R20, desc[UR6][R12.64+-0x4] ;  /* 0xfffffc060c149981 */ /* 0x000ea2000c1e9900 */
[----:B---3--:R-:W-:-:S04]  /*0960*/  ISETP.GT.AND P2, PT, R17, UR5, PT ;  /* 0x0000000511007c0c */ /* 0x008fc8000bf44270 */
[----:B------:R-:W-:-:S13]  /*0970*/  ISETP.LT.OR P2, PT, R17, RZ, P2 ;  /* 0x000000ff1100720c */ /* 0x000fda0001741670 */
[----:B------:R-:W3:Y:S01]  /*0980*/  @!P2 LDG.E.CONSTANT R14, desc[UR6][R12.64] ;  /* 0x000000060c0ea981 */ /* 0x000ee2000c1e9900 */
[----:B----4-:R-:W-:-:S04]  /*0990*/  ISETP.GT.AND P3, PT, R19, UR5, PT ;  /* 0x0000000513007c0c */ /* 0x010fc8000bf64270 */
[----:B------:R-:W-:-:S13]  /*09a0*/  ISETP.LT.OR P3, PT, R19, RZ, P3 ;  /* 0x000000ff1300720c */ /* 0x000fda0001f61670 */
[----:B------:R-:W4:Y:S01]  /*09b0*/  @!P3 LDG.E.CONSTANT R16, desc[UR6][R12.64+0x4] ;  /* 0x000004060c10b981 */ /* 0x000f22000c1e9900 */
[--C-:B------:R-:W-:Y:S01]  /*09c0*/  @!P0 IMAD R21, R21, 0x4, R0.reuse ;  /* 0x0000000415158824 */ /* 0x100fe200078e0200 */
[----:B------:R-:W-:Y:S01]  /*09d0*/  @!P1 LEA R15, R15, R0, 0x2 ;  /* 0x000000000f0f9211 */ /* 0x000fe200078e10ff */
[--C-:B------:R-:W-:Y:S02]  /*09e0*/  @!P2 IMAD R17, R17, 0x4, R0.reuse ;  /* 0x000000041111a824 */ /* 0x100fe400078e0200 */
[----:B------:R-:W-:Y:S01]  /*09f0*/  @!P3 IMAD R19, R19, 0x4, R0 ;  /* 0x000000041313b824 */ /* 0x000fe200078e0200 */
[----:B------:R-:W0:Y:S01]  /*0a00*/  @!P0 LDS R23, [R21] ;  /* 0x0000000015178984 */ /* 0x000e220000000800 */
[----:B------:R-:W-:Y:S02]  /*0a10*/  VIADD R10, R10, 0x4 ;  /* 0x000000040a0a7836 */ /* 0x000fe40000000000 */
[----:B------:R-:W-:Y:S02]  /*0a20*/  VIADD R11, R11, 0x4 ;  /* 0x000000040b0b7836 */ /* 0x000fe40000000000 */
[----:B-----5:R-:W-:-:S06]  /*0a30*/  @!P0 FMUL R22, R22, 1000 ;  /* 0x447a000016168820 */ /* 0x020fcc0000400000 */
[----:B------:R-:W0:Y:S01]  /*0a40*/  @!P0 F2I.TRUNC.NTZ R22, R22 ;  /* 0x0000001600168305 */ /* 0x000e22000020f100 */
[----:B--2---:R-:W-:Y:S01]  /*0a50*/  @!P1 FMUL R20, R20, 1000 ;  /* 0x447a000014149820 */ /* 0x004fe20000400000 */
[----:B0-----:R-:W-:-:S06]  /*0a60*/  @!P0 IMAD.IADD R18, R22, 0x1, R23 ;  /* 0x0000000116128824 */ /* 0x001fcc00078e0217 */
[----:B------:R-:W0:Y:S01]  /*0a70*/  @!P1 F2I.TRUNC.NTZ R20, R20 ;  /* 0x0000001400149305 */ /* 0x000e22000020f100 */
[----:B------:R-:W-:Y:S01]  /*0a80*/  @!P0 STS [R21], R18 ;  /* 0x0000001215008388 */ /* 0x000fe20000000800 */
[----:B------:R-:W-:-:S03]  /*0a90*/  ISETP.NE.AND P0, PT, R10, RZ, PT ;  /* 0x000000ff0a00720c */ /* 0x000fc60003f05270 */
[----:B------:R-:W0:Y:S01]  /*0aa0*/  @!P1 LDS R23, [R15] ;  /* 0x000000000f179984 */ /* 0x000e220000000800 */
[----:B---3--:R-:W-:-:S06]  /*0ab0*/  @!P2 FMUL R14, R14, 1000 ;  /* 0x447a00000e0ea820 */ /* 0x008fcc0000400000 */
[----:B------:R-:W1:Y:S01]  /*0ac0*/  @!P2 F2I.TRUNC.NTZ R14, R14 ;  /* 0x0000000e000ea305 */ /* 0x000e62000020f100 */
[----:B----4-:R-:W-:-:S07]  /*0ad0*/  @!P3 FMUL R16, R16, 1000 ;  /* 0x447a00001010b820 */ /* 0x010fce0000400000 */
[----:B------:R-:W2:Y:S01]  /*0ae0*/  @!P3 F2I.TRUNC.NTZ R16, R16 ;  /* 0x000000100010b305 */ /* 0x000ea2000020f100 */
[----:B0-----:R-:W-:-:S05]  /*0af0*/  @!P1 IMAD.IADD R12, R20, 0x1, R23 ;  /* 0x00000001140c9824 */ /* 0x001fca00078e0217 */
[----:B------:R-:W-:Y:S04]  /*0b00*/  @!P1 STS [R15], R12 ;  /* 0x0000000c0f009388 */ /* 0x000fe80000000800 */
[----:B------:R-:W1:Y:S02]  /*0b10*/  @!P2 LDS R13, [R17] ;  /* 0x00000000110da984 */ /* 0x000e640000000800 */
[----:B-1----:R-:W-:-:S05]  /*0b20*/  @!P2 IMAD.IADD R22, R14, 0x1, R13 ;  /* 0x000000010e16a824 */ /* 0x002fca00078e020d */
[----:B------:R-:W-:Y:S04]  /*0b30*/  @!P2 STS [R17], R22 ;  /* 0x000000161100a388 */ /* 0x000fe80000000800 */
[----:B------:R-:W2:Y:S02]  /*0b40*/  @!P3 LDS R13, [R19] ;  /* 0x00000000130db984 */ /* 0x000ea40000000800 */
[----:B--2---:R-:W-:-:S05]  /*0b50*/  @!P3 IADD3 R18, PT, PT, R16, R13, RZ ;  /* 0x0000000d1012b210 */ /* 0x004fca0007ffe0ff */
[----:B------:R4:W-:Y:S01]  /*0b60*/  @!P3 STS [R19], R18 ;  /* 0x000000121300b388 */ /* 0x0009e20000000800 */
[----:B------:R-:W-:Y:S05]  /*0b70*/  @P0 BRA `(.L_x_496) ;  /* 0xfffffffc00280947 */ /* 0x000fea000383ffff */
.L_x_492:
[----:B--23--:R-:W-:Y:S05]  /*0b80*/  BSYNC.RECONVERGENT B0 ;  /* 0x0000000000007941 */ /* 0x00cfea0003800200 */
.L_x_491:
[----:B------:R-:W2:Y:S01]  /*0b90*/  LDC.64 R2, c[0x0][0x380] ;  /* 0x0000e000ff027b82 */ /* 0x000ea20000000a00 */
[----:B------:R-:W3:Y:S01]  /*0ba0*/  LDCU UR4, c[0x0][0x3a4] ;  /* 0x00007480ff0477ac */ /* 0x000ee20008000800 */
[----:B--2---:R-:W-:-:S05]  /*0bb0*/  IMAD.WIDE R2, R9, 0x4, R2 ;  /* 0x0000000409027825 */ /* 0x004fca00078e0202 */
[----:B0-----:R0:W5:Y:S01]  /*0bc0*/  LDG.E R4, desc[UR6][R2.64] ;  /* 0x0000000602047981 */ /* 0x001162000c1e1900 */
[----:B---3--:R-:W-:Y:S01]  /*0bd0*/  UISETP.GE.AND UP0, UPT, UR4, URZ, UPT ;  /* 0x000000ff0400728c */ /* 0x008fe2000bf06270 */
[----:B-1----:R-:W-:Y:S02]  /*0be0*/  IMAD.MOV.U32 R5, RZ, RZ, RZ ;  /* 0x000000ffff057224 */ /* 0x002fe400078e00ff */
[----:B------:R-:W-:-:S06]  /*0bf0*/  IMAD.MOV.U32 R6, RZ, RZ, RZ ;  /* 0x000000ffff067224 */ /* 0x000fcc00078e00ff */
[----:B0-----:R-:W-:Y:S05]  /*0c00*/  BRA.U !UP0, `(.L_x_497) ;  /* 0x0000000d089c7547 */ /* 0x001fea000b800000 */
[----:B------:R-:W-:Y:S01]  /*0c10*/  UISETP.GE.U32.AND UP0, UPT, UR4, 0x7, UPT ;  /* 0x000000070400788c */ /* 0x000fe2000bf06070 */
[----:B------:R-:W-:Y:S01]  /*0c20*/  LOP3.LUT R17, R8, 0x7, RZ, 0xc0, !PT ;  /* 0x0000000708117812 */ /* 0x000fe200078ec0ff */
[----:B------:R-:W-:Y:S01]  /*0c30*/  HFMA2 R5, -RZ, RZ, 0, 0 ;  /* 0x00000000ff057431 */ /* 0x000fe200000001ff */
[----:B------:R-:W-:Y:S02]  /*0c40*/  CS2R R6, SRZ ;  /* 0x0000000000067805 */ /* 0x000fe4000001ff00 */
[----:B------:R-:W-:-:S04]  /*0c50*/  ISETP.NE.AND P1, PT, R17, RZ, PT ;  /* 0x000000ff1100720c */ /* 0x000fc80003f25270 */
[----:B------:R-:W-:Y:S09]  /*0c60*/  BRA.U !UP0, `(.L_x_498) ;  /* 0x0000000508c07547 */ /* 0x000ff2000b800000 */
[----:B------:R-:W-:Y:S01]  /*0c70*/  LOP3.LUT R7, R8, 0xfffffff8, RZ, 0xc0, !PT ;  /* 0xfffffff808077812 */ /* 0x000fe200078ec0ff */
[----:B------:R-:W-:Y:S02]  /*0c80*/  IMAD.MOV.U32 R10, RZ, RZ, RZ ;  /* 0x000000ffff0a7224 */ /* 0x000fe400078e00ff */
[----:B------:R-:W-:Y:S02]  /*0c90*/  IMAD.MOV.U32 R6, RZ, RZ, RZ ;  /* 0x000000ffff067224 */ /* 0x000fe400078e00ff */
[----:B------:R-:W-:-:S07]  /*0ca0*/  IMAD.MOV.U32 R5, RZ, RZ, RZ ;  /* 0x000000ffff057224 */ /* 0x000fce00078e00ff */
.L_x_499:
[----:B----4-:R-:W-:Y:S01]  /*0cb0*/  IMAD R18, R10, 0x4, R0 ;  /* 0x000000040a127824 */ /* 0x010fe200078e0200 */
[----:B------:R-:W-:-:S04]  /*0cc0*/  PLOP3.LUT P0, PT, PT, PT, PT, 0x80, 0x8 ;  /* 0x000000000008781c */ /* 0x000fc80003f0f070 */
[----:B------:R-:W0:Y:S04]  /*0cd0*/  LDS R12, [R18] ;  /* 0x00000000120c7984 */ /* 0x000e280000000800 */
[----:B------:R-:W1:Y:S04]  /*0ce0*/  LDS R15, [R18+0x4] ;  /* 0x00000400120f7984 */ /* 0x000e680000000800 */
[----:B------:R-:W2:Y:S04]  /*0cf0*/  LDS R14, [R18+0x8] ;  /* 0x00000800120e7984 */ /* 0x000ea80000000800 */
[----:B------:R-:W3:Y:S04]  /*0d00*/  LDS R16, [R18+0xc] ;  /* 0x00000c0012107984 */ /* 0x000ee80000000800 */
[----:B------:R-:W4:Y:S01]  /*0d10*/  LDS R11, [R18+0x10] ;  /* 0x00001000120b7984 */ /* 0x000f220000000800 */
[----:B0-----:R-:W-:-:S13]  /*0d20*/  ISETP.GT.AND P3, PT, R12, R5, PT ;  /* 0x000000050c00720c */ /* 0x001fda0003f64270 */
[-C--:B------:R-:W-:Y:S01]  /*0d30*/  @!P3 ISETP.NE.AND P2, PT, R12, R5.reuse, PT ;  /* 0x000000050c00b20c */ /* 0x080fe20003f45270 */
[----:B------:R-:W-:Y:S01]  /*0d40*/  @!P3 VIADD R13, R6, 0x1 ;  /* 0x00000001060db836 */ /* 0x000fe20000000000 */
[----:B------:R-:W-:Y:S02]  /*0d50*/  @!P3 MOV R12, R5 ;  /* 0x00000005000cb202 */ /* 0x000fe40000000f00 */
[----:B------:R-:W-:Y:S01]  /*0d60*/  @!P3 ISETP.GT.AND P2, PT, R5, RZ, !P2 ;  /* 0x000000ff0500b20c */ /* 0x000fe20005744270 */
[----:B------:R-:W-:Y:S01]  /*0d70*/  IMAD.MOV.U32 R5, RZ, RZ, 0x1 ;  /* 0x00000001ff057424 */ /* 0x000fe200078e00ff */
[----:B-1----:R-:W-:Y:S02]  /*0d80*/  ISETP.GT.AND P4, PT, R15, R12, PT ;  /* 0x0000000c0f00720c */ /* 0x002fe40003f84270 */
[----:B------:R-:W-:-:S11]  /*0d90*/  @!P3 PLOP3.LUT P0, PT, P2, PT, PT, 0x80, 0x8 ;  /* 0x000000000008b81c */ /* 0x000fd6000170f070 */
[----:B------:R-:W-:Y:S01]  /*0da0*/  @!P4 ISETP.NE.AND P2, PT, R15, R12, PT ;  /* 0x0000000c0f00c20c */ /* 0x000fe20003f45270 */
[----:B------:R-:W-:Y:S02]  /*0db0*/  @!P4 IMAD.MOV.U32 R15, RZ, RZ, R12 ;  /* 0x000000ffff0fc224 */ /* 0x000fe400078e000c */
[----:B------:R-:W-:Y:S01]  /*0dc0*/  @!P0 IMAD.MOV R13, RZ, RZ, R6 ;  /* 0x000000ffff0d8224 */ /* 0x000fe200078e0206 */
[----:B------:R-:W-:Y:S01]  /*0dd0*/  @!P4 ISETP.GT.AND P2, PT, R12, RZ, !P2 ;  /* 0x000000ff0c00c20c */ /* 0x000fe20005744270 */
[----:B------:R-:W0:Y:S01]  /*0de0*/  LDS R6, [R18+0x14] ;  /* 0x0000140012067984 */ /* 0x000e220000000800 */
[----:B--2---:R-:W-:Y:S02]  /*0df0*/  ISETP.GT.AND P5, PT, R14, R15, PT ;  /* 0x0000000f0e00720c */ /* 0x004fe40003fa4270 */
[----:B------:R-:W-:Y:S02]  /*0e00*/  PLOP3.LUT P0, PT, PT, PT, PT, 0x80, 0x8 ;  /* 0x000000000008781c */ /* 0x000fe40003f0f070 */
[----:B------:R-:W-:-:S02]  /*0e10*/  @!P4 PLOP3.LUT P0, PT, P2, PT, PT, 0x80, 0x8 ;  /* 0x000000000008c81c */ /* 0x000fc4000170f070 */
[----:B------:R-:W-:Y:S01]  /*0e20*/  @!P3 MOV R5, R13 ;  /* 0x0000000d0005b202 */ /* 0x000fe20000000f00 */
[----:B------:R-:W-:-:S04]  /*0e30*/  HFMA2 R13, -RZ, RZ, 0, 5.9604644775390625e-08 ;  /* 0x00000001ff0d7431 */ /* 0x000fc800000001ff */
[----:B------:R-:W-:Y:S02]  /*0e40*/  @!P4 VIADD R12, R5, 0x1 ;  /* 0x00000001050cc836 */ /* 0x000fe40000000000 */
[----:B------:R-:W-:Y:S01]  /*0e50*/  @!P5 ISETP.NE.AND P6, PT, R14, R15, PT ;  /* 0x0000000f0e00d20c */ /* 0x000fe20003fc5270 */
[----:B------:R-:W-:-:S03]  /*0e60*/  @!P5 IMAD.MOV.U32 R14, RZ, RZ, R15 ;  /* 0x000000ffff0ed224 */ /* 0x000fc600078e000f */
[----:B------:R-:W-:Y:S01]  /*0e70*/  @!P5 ISETP.GT.AND P6, PT, R15, RZ, !P6 ;  /* 0x000000ff0f00d20c */ /* 0x000fe200077c4270 */
[----:B------:R-:W-:Y:S01]  /*0e80*/  @!P0 IMAD.MOV R12, RZ, RZ, R5 ;  /* 0x000000ffff0c8224 */ /* 0x000fe200078e0205 */
[----:B---3--:R-:W-:Y:S01]  /*0e90*/  ISETP.GT.AND P2, PT, R16, R14, PT ;  /* 0x0000000e1000720c */ /* 0x008fe20003f44270 */
[----:B------:R-:W-:Y:S01]  /*0ea0*/  IMAD.MOV.U32 R5, RZ, RZ, R10 ;  /* 0x000000ffff057224 */ /* 0x000fe200078e000a */
[----:B------:R-:W-:Y:S01]  /*0eb0*/  PLOP3.LUT P0, PT, PT, PT, PT, 0x80, 0x8 ;  /* 0x000000000008781c */ /* 0x000fe20003f0f070 */
[----:B------:R-:W-:Y:S01]  /*0ec0*/  @!P4 IMAD.MOV.U32 R13, RZ, RZ, R12 ;  /* 0x000000ffff0dc224 */ /* 0x000fe200078e000c */
[----:B------:R-:W-:Y:S01]  /*0ed0*/  @!P5 PLOP3.LUT P0, PT, P6, PT, PT, 0x80, 0x8 ;  /* 0x000000000008d81c */ /* 0x000fe2000370f070 */
[----:B------:R-:W1:Y:S01]  /*0ee0*/  LDS R12, [R18+0x18] ;  /* 0x00001800120c7984 */ /* 0x000e620000000800 */
[----:B-----5:R-:W-:Y:S02]  /*0ef0*/  @!P3 IMAD.MOV.U32 R5, RZ, RZ, R4 ;  /* 0x000000ffff05b224 */ /* 0x020fe400078e0004 */
[----:B------:R-:W-:-:S02]  /*0f00*/  @!P5 VIADD R15, R13, 0x1 ;  /* 0x000000010d0fd836 */ /* 0x000fc40000000000 */
[----:B------:R-:W-:Y:S02]  /*0f10*/  VIADD R4, R10, 0x1 ;  /* 0x000000010a047836 */ /* 0x000fe40000000000 */
[----:B------:R-:W-:Y:S01]  /*0f20*/  @!P4 IMAD.MOV.U32 R4, RZ, RZ, R5 ;  /* 0x000000ffff04c224 */ /* 0x000fe200078e0005 */
[----:B------:R-:W-:Y:S01]  /*0f30*/  @!P2 ISETP.NE.AND P6, PT, R16, R14, PT ;  /* 0x0000000e1000a20c */ /* 0x000fe20003fc5270 */
[----:B------:R-:W-:Y:S01]  /*0f40*/  @!P2 IMAD.MOV.U32 R16, RZ, RZ, R14 ;  /* 0x000000ffff10a224 */ /* 0x000fe200078e000e */
[----:B------:R-:W2:Y:S02]  /*0f50*/  LDS R5, [R18+0x1c] ;  /* 0x00001c0012057984 */ /* 0x000ea40000000800 */
[----:B------:R-:W-:Y:S01]  /*0f60*/  @!P2 ISETP.GT.AND P6, PT, R14, RZ, !P6 ;  /* 0x000000ff0e00a20c */ /* 0x000fe200077c4270 */
[----:B------:R-:W-:Y:S01]  /*0f70*/  IMAD.MOV.U32 R14, RZ, RZ, 0x1 ;  /* 0x00000001ff0e7424 */ /* 0x000fe200078e00ff */
[----:B----4-:R-:W-:Y:S02]  /*0f80*/  ISETP.GT.AND P3, PT, R11, R16, PT ;  /* 0x000000100b00720c */ /* 0x010fe40003f64270 */
[----:B------:R-:W-:Y:S01]  /*0f90*/  @!P0 IADD3 R15, PT, PT, R13, RZ, RZ ;  /* 0x000000ff0d0f8210 */ /* 0x000fe20007ffe0ff */
[----:B------:R-:W-:Y:S01]  /*0fa0*/  IMAD.MOV.U32 R13, RZ, RZ, 0x1 ;  /* 0x00000001ff0d7424 */ /* 0x000fe200078e00ff */
[----:B------:R-:W-:-:S02]  /*0fb0*/  PLOP3.LUT P0, PT, PT, PT, PT, 0x80, 0x8 ;  /* 0x000000000008781c */ /* 0x000fc40003f0f070 */
[----:B------:R-:W-:Y:S01]  /*0fc0*/  @!P2 PLOP3.LUT P0, PT, P6, PT, PT, 0x80, 0x8 ;  /* 0x000000000008a81c */ /* 0x000fe2000370f070 */
[----:B------:R-:W-:-:S04]  /*0fd0*/  @!P5 IMAD.MOV.U32 R13, RZ, RZ, R15 ;  /* 0x000000ffff0dd224 */ /* 0x000fc800078e000f */
[----:B------:R-:W-:Y:S02]  /*0fe0*/  @!P2 VIADD R15, R13, 0x1 ;  /* 0x000000010d0fa836 */ /* 0x000fe40000000000 */
[-C--:B------:R-:W-:Y:S02]  /*0ff0*/  @!P3 ISETP.NE.AND P6, PT, R11, R16.reuse, PT ;  /* 0x000000100b00b20c */ /* 0x080fe40003fc5270 */
[----:B------:R-:W-:Y:S02]  /*1000*/  @!P3 MOV R11, R16 ;  /* 0x00000010000bb202 */ /* 0x000fe40000000f00 */
[----:B------:R-:W-:Y:S02]  /*1010*/  @!P3 ISETP.GT.AND P6, PT, R16, RZ, !P6 ;  /* 0x000000ff1000b20c */ /* 0x000fe400077c4270 */
[----:B0-----:R-:W-:Y:S01]  /*1020*/  ISETP.GT.AND P4, PT, R6, R11, PT ;  /* 0x0000000b0600720c */ /* 0x001fe20003f84270 */
[----:B------:R-:W-:Y:S01]  /*1030*/  @!P0 IMAD.MOV R15, RZ, RZ, R13 ;  /* 0x000000ffff0f8224 */ /* 0x000fe200078e020d */
[----:B------:R-:W-:Y:S01]  /*1040*/  PLOP3.LUT P0, PT, PT, PT, PT, 0x80, 0x8 ;  /* 0x000000000008781c */ /* 0x000fe20003f0f070 */
[----:B------:R-:W-:Y:S01]  /*1050*/  VIADD R13, R10, 0x2 ;  /* 0x000000020a0d7836 */ /* 0x000fe20000000000 */
[----:B------:R-:W-:Y:S01]  /*1060*/  @!P3 PLOP3.LUT P0, PT, P6, PT, PT, 0x80, 0x8 ;  /* 0x000000000008b81c */ /* 0x000fe2000370f070 */
[----:B------:R-:W-:Y:S01]  /*1070*/  @!P2 IMAD.MOV.U32 R14, RZ, RZ, R15 ;  /* 0x000000ffff0ea224 */ /* 0x000fe200078e000f */
[----:B------:R-:W-:-:S02]  /*1080*/  @!P5 MOV R13, R4 ;  /* 0x00000004000dd202 */ /* 0x000fc40000000f00 */
[----:B------:R-:W-:Y:S01]  /*1090*/  IADD3 R4, PT, PT, R10, 0x3, RZ ;  /* 0x000000030a047810 */ /* 0x000fe20007ffe0ff */
[----:B------:R-:W-:Y:S02]  /*10a0*/  @!P3 VIADD R15, R14, 0x1 ;  /* 0x000000010e0fb836 */ /* 0x000fe40000000000 */
[----:B------:R-:W-:Y:S02]  /*10b0*/  @!P2 IMAD.MOV.U32 R4, RZ, RZ, R13 ;  /* 0x000000ffff04a224 */ /* 0x000fe400078e000d */
[----:B------:R-:W-:Y:S01]  /*10c0*/  @!P4 ISETP.NE.AND P6, PT, R6, R11, PT ;  /* 0x0000000b0600c20c */ /* 0x000fe20003fc5270 */
[----:B------:R-:W-:-:S03]  /*10d0*/  @!P4 IMAD.MOV.U32 R6, RZ, RZ, R11 ;  /* 0x000000ffff06c224 */ /* 0x000fc600078e000b */
[----:B------:R-:W-:Y:S01]  /*10e0*/  @!P4 ISETP.GT.AND P6, PT, R11, RZ, !P6 ;  /* 0x000000ff0b00c20c */ /* 0x000fe200077c4270 */
[----:B------:R-:W-:Y:S01]  /*10f0*/  @!P0 IMAD.MOV R15, RZ, RZ, R14 ;  /* 0x000000ffff0f8224 */ /* 0x000fe200078e020e */
[----:B-1----:R-:W-:Y:S01]  /*1100*/  ISETP.GT.AND P5, PT, R12, R6, PT ;  /* 0x000000060c00720c */ /* 0x002fe20003fa4270 */
[----:B------:R-:W-:Y:S01]  /*1110*/  IMAD.MOV.U32 R11, RZ, RZ, 0x1 ;  /* 0x00000001ff0b7424 */ /* 0x000fe200078e00ff */
[----:B------:R-:W-:Y:S01]  /*1120*/  PLOP3.LUT P0, PT, PT, PT, PT, 0x80, 0x8 ;  /* 0x000000000008781c */ /* 0x000fe20003f0f070 */
[----:B------:R-:W-:Y:S01]  /*1130*/  @!P3 IMAD.MOV.U32 R11, RZ, RZ, R15 ;  /* 0x000000ffff0bb224 */ /* 0x000fe200078e000f */
[----:B------:R-:W-:Y:S01]  /*1140*/  @!P4 PLOP3.LUT P0, PT, P6, PT, PT, 0x80, 0x8 ;  /* 0x000000000008c81c */ /* 0x000fe2000370f070 */
[----:B------:R-:W-:-:S03]  /*1150*/  IMAD.MOV.U32 R14, RZ, RZ, 0x1 ;  /* 0x00000001ff0e7424 */ /* 0x000fc600078e00ff */
[----:B------:R-:W-:-:S05]  /*1160*/  @!P4 IADD3 R13, PT, PT, R11, 0x1, RZ ;  /* 0x000000010b0dc810 */ /* 0x000fca0007ffe0ff */
[----:B------:R-:W-:Y:S01]  /*1170*/  @!P5 ISETP.NE.AND P2, PT, R12, R6, PT ;  /* 0x000000060c00d20c */ /* 0x000fe20003f45270 */
[----:B------:R-:W-:-:S03]  /*1180*/  @!P5 IMAD.MOV.U32 R12, RZ, RZ, R6 ;  /* 0x000000ffff0cd224 */ /* 0x000fc600078e0006 */
[----:B------:R-:W-:Y:S01]  /*1190*/  @!P5 ISETP.GT.AND P2, PT, R6, RZ, !P2 ;  /* 0x000000ff0600d20c */ /* 0x000fe20005744270 */
[----:B------:R-:W-:Y:S01]  /*11a0*/  @!P0 IMAD.MOV R13, RZ, RZ, R11 ;  /* 0x000000ffff0d8224 */ /* 0x000fe200078e020b */
[----:B------:R-:W-:Y:S01]  /*11b0*/  PLOP3.LUT P0, PT, PT, PT, PT, 0x80, 0x8 ;  /* 0x000000000008781c */ /* 0x000fe20003f0f070 */
[----:B------:R-:W-:Y:S01]  /*11c0*/  IMAD.MOV.U32 R11, RZ, RZ, 0x1 ;  /* 0x00000001ff0b7424 */ /* 0x000fe200078e00ff */
[----:B------:R-:W-:Y:S01]  /*11d0*/  @!P5 PLOP3.LUT P0, PT, P2, PT, PT, 0x80, 0x8 ;  /* 0x000000000008d81c */ /* 0x000fe2000170f070 */
[----:B------:R-:W-:Y:S01]  /*11e0*/  @!P4 IMAD.MOV.U32 R11, RZ, RZ, R13 ;  /* 0x000000ffff0bc224 */ /* 0x000fe200078e000d */
[----:B--2---:R-:W-:Y:S01]  /*11f0*/  ISETP.GT.AND P6, PT, R5, R12, PT ;  /* 0x0000000c0500720c */ /* 0x004fe20003fc4270 */
[C---:B------:R-:W-:Y:S01]  /*1200*/  VIADD R6, R10.reuse, 0x4 ;  /* 0x000000040a067836 */ /* 0x040fe20000000000 */
[----:B------:R-:W-:Y:S01]  /*1210*/  @!P3 MOV R6, R4 ;  /* 0x000000040006b202 */ /* 0x000fe20000000f00 */
[----:B------:R-:W-:Y:S02]  /*1220*/  @!P5 VIADD R4, R11, 0x1 ;  /* 0x000000010b04d836 */ /* 0x000fe40000000000 */
[----:B------:R-:W-:-:S06]  /*1230*/  VIADD R13, R10, 0x6 ;  /* 0x000000060a0d7836 */ /* 0x000fcc0000000000 */
[----:B------:R-:W-:Y:S01]  /*1240*/  @!P0 IMAD.MOV R4, RZ, RZ, R11 ;  /* 0x000000ffff048224 */ /* 0x000fe200078e020b */
[----:B------:R-:W-:Y:S01]  /*1250*/  PLOP3.LUT P0, PT, PT, PT, PT, 0x80, 0x8 ;  /* 0x000000000008781c */ /* 0x000fe20003f0f070 */
[C---:B------:R-:W-:Y:S01]  /*1260*/  VIADD R11, R10.reuse, 0x5 ;  /* 0x000000050a0b7836 */ /* 0x040fe20000000000 */
[----:B------:R-:W-:Y:S01]  /*1270*/  @!P6 ISETP.NE.AND P2, PT, R5, R12, PT ;  /* 0x0000000c0500e20c */ /* 0x000fe20003f45270 */
[----:B------:R-:W-:Y:S01]  /*1280*/  @!P5 IMAD.MOV.U32 R14, RZ, RZ, R4 ;  /* 0x000000ffff0ed224 */ /* 0x000fe200078e0004 */
[----:B------:R-:W-:Y:S01]  /*1290*/  @!P4 MOV R11, R6 ;  /* 0x00000006000bc202 */ /* 0x000fe20000000f00 */
[----:B------:R-:W-:Y:S01]  /*12a0*/  VIADD R4, R10, 0x7 ;  /* 0x000000070a047836 */ /* 0x000fe20000000000 */
[----:B------:R-:W-:Y:S01]  /*12b0*/  @!P6 ISETP.GT.AND P2, PT, R12, RZ, !P2 ;  /* 0x000000ff0c00e20c */ /* 0x000fe20005744270 */
[----:B------:R-:W-:Y:S01]  /*12c0*/  VIADD R10, R10, 0x8 ;  /* 0x000000080a0a7836 */ /* 0x000fe20000000000 */
[----:B------:R-:W-:Y:S01]  /*12d0*/  @!P6 IADD3 R15, PT, PT, R14, 0x1, RZ ;  /* 0x000000010e0fe810 */ /* 0x000fe20007ffe0ff */
[----:B------:R-:W-:Y:S01]  /*12e0*/  @!P5 IMAD.MOV.U32 R13, RZ, RZ, R11 ;  /* 0x000000ffff0dd224 */ /* 0x000fe200078e000b */
[----:B------:R-:W-:Y:S01]  /*12f0*/  @!P6 PLOP3.LUT P0, PT, P2, PT, PT, 0x80, 0x8 ;  /* 0x000000000008e81c */ /* 0x000fe2000170f070 */
[----:B------:R-:W-:Y:S01]  /*1300*/  IMAD.MOV.U32 R6, RZ, RZ, 0x1 ;  /* 0x00000001ff067424 */ /* 0x000fe200078e00ff */
[----:B------:R-:W-:Y:S01]  /*1310*/  ISETP.NE.AND P2, PT, R10, R7, PT ;  /* 0x000000070a00720c */ /* 0x000fe20003f45270 */
[----:B------:R-:W-:Y:S01]  /*1320*/  @!P6 IMAD.MOV.U32 R4, RZ, RZ, R13 ;  /* 0x000000ffff04e224 */ /* 0x000fe200078e000d */
[----:B------:R-:W-:-:S09]  /*1330*/  @!P6 MOV R5, R12 ;  /* 0x0000000c0005e202 */ /* 0x000fd20000000f00 */
[----:B------:R-:W-:-:S04]  /*1340*/  @!P0 IMAD.MOV R15, RZ, RZ, R14 ;  /* 0x000000ffff0f8224 */ /* 0x000fc800078e020e */
[----:B------:R-:W-:Y:S01]  /*1350*/  @!P6 IMAD.MOV.U32 R6, RZ, RZ, R15 ;  /* 0x000000ffff06e224 */ /* 0x000fe200078e000f */
[----:B------:R-:W-:Y:S06]  /*1360*/  @P2 BRA `(.L_x_499) ;  /* 0xfffffff800502947 */ /* 0x000fec000383ffff */
.L_x_498:
[----:B------:R-:W-:Y:S05]  /*1370*/  @!P1 BRA `(.L_x_497) ;  /* 0x0000000400c09947 */ /* 0x000fea0003800000 */
[----:B------:R-:W-:Y:S02]  /*1380*/  ISETP.GE.U32.AND P0, PT, R17, 0x4, PT ;  /* 0x000000041100780c */ /* 0x000fe40003f06070 */
[----:B------:R-:W-:-:S11]  /*1390*/  LOP3.LUT P2, R13, R8, 0x3, RZ, 0xc0, !PT ;  /* 0x00000003080d7812 */ /* 0x000fd6000784c0ff */
[----:B------:R-:W-:Y:S05]  /*13a0*/  @!P0 BRA `(.L_x_500) ;  /* 0x0000000000d88947 */ /* 0x000fea0003800000 */
[----:B------:R-:W-:Y:S01]  /*13b0*/  IMAD R14, R7, 0x4, R0 ;  /* 0x00000004070e7824 */ /* 0x000fe200078e0200 */
[----:B------:R-:W-:-:S04]  /*13c0*/  PLOP3.LUT P0, PT, PT, PT, PT, 0x80, 0x8 ;  /* 0x000000000008781c */ /* 0x000fc80003f0f070 */
[----:B------:R-:W0:Y:S04]  /*13d0*/  LDS R8, [R14] ;  /* 0x000000000e087984 */ /* 0x000e280000000800 */
[----:B------:R-:W1:Y:S04]  /*13e0*/  LDS R11, [R14+0x4] ;  /* 0x000004000e0b7984 */ /* 0x000e680000000800 */
[----:B------:R-:W2:Y:S01]  /*13f0*/  LDS R12, [R14+0x8] ;  /* 0x000008000e0c7984 */ /* 0x000ea20000000800 */
[----:B0-----:R-:W-:-:S13]  /*1400*/  ISETP.GT.AND P6, PT, R8, R5, PT ;  /* 0x000000050800720c */ /* 0x001fda0003fc4270 */
[----:B------:R-:W-:Y:S01]  /*1410*/  @!P6 ISETP.NE.AND P1, PT, R8, R5, PT ;  /* 0x000000050800e20c */ /* 0x000fe20003f25270 */
[----:B------:R-:W-:Y:S01]  /*1420*/  @!P6 IMAD.MOV.U32 R8, RZ, RZ, R5 ;  /* 0x000000ffff08e224 */ /* 0x000fe200078e0005 */
[----:B------:R-:W-:Y:S02]  /*1430*/  @!P6 IADD3 R10, PT, PT, R6, 0x1, RZ ;  /* 0x00000001060ae810 */ /* 0x000fe40007ffe0ff */
[----:B------:R-:W-:Y:S02]  /*1440*/  @!P6 ISETP.GT.AND P1, PT, R5, RZ, !P1 ;  /* 0x000000ff0500e20c */ /* 0x000fe40004f24270 */
[----:B------:R-:W0:Y:S01]  /*1450*/  LDS R5, [R14+0xc] ;  /* 0x00000c000e057984 */ /* 0x000e220000000800 */
[----:B-1----:R-:W-:Y:S02]  /*1460*/  ISETP.GT.AND P5, PT, R11, R8, PT ;  /* 0x000000080b00720c */ /* 0x002fe40003fa4270 */
[----:B------:R-:W-:-:S11]  /*1470*/  @!P6 PLOP3.LUT P0, PT, P1, PT, PT, 0x80, 0x8 ;  /* 0x000000000008e81c */ /* 0x000fd60000f0f070 */
[----:B------:R-:W-:Y:S01]  /*1480*/  @!P5 ISETP.NE.AND P1, PT, R11, R8, PT ;  /* 0x000000080b00d20c */ /* 0x000fe20003f25270 */
[----:B------:R-:W-:Y:S02]  /*1490*/  @!P5 IMAD.MOV.U32 R11, RZ, RZ, R8 ;  /* 0x000000ffff0bd224 */ /* 0x000fe400078e0008 */
[----:B------:R-:W-:Y:S01]  /*14a0*/  @!P0 IMAD.MOV R10, RZ, RZ, R6 ;  /* 0x000000ffff0a8224 */ /* 0x000fe200078e0206 */
[----:B------:R-:W-:Y:S01]  /*14b0*/  @!P5 ISETP.GT.AND P1, PT, R8, RZ, !P1 ;  /* 0x000000ff0800d20c */ /* 0x000fe20004f24270 */
[----:B------:R-:W-:Y:S01]  /*14c0*/  IMAD.MOV.U32 R6, RZ, RZ, 0x1 ;  /* 0x00000001ff067424 */ /* 0x000fe200078e00ff */
[----:B--2---:R-:W-:Y:S01]  /*14d0*/  ISETP.GT.AND P4, PT, R12, R11, PT ;  /* 0x0000000b0c00720c */ /* 0x004fe20003f84270 */
[----:B------:R-:W-:Y:S01]  /*14e0*/  @!P6 IMAD.MOV.U32 R6, RZ, RZ, R10 ;  /* 0x000000ffff06e224 */ /* 0x000fe200078e000a */
[----:B------:R-:W-:Y:S01]  /*14f0*/  PLOP3.LUT P0, PT, PT, PT, PT, 0x80, 0x8 ;  /* 0x000000000008781c */ /* 0x000fe20003f0f070 */
[----:B------:R-:W-:Y:S01]  /*1500*/  IMAD.MOV.U32 R8, RZ, RZ, 0x1 ;  /* 0x00000001ff087424 */ /* 0x000fe200078e00ff */
[----:B------:R-:W-:-:S02]  /*1510*/  @!P5 PLOP3.LUT P0, PT, P1, PT, PT, 0x80, 0x8 ;  /* 0x000000000008d81c */ /* 0x000fc40000f0f070 */
[----:B------:R-:W-:-:S07]  /*1520*/  @!P5 IADD3 R10, PT, PT, R6, 0x1, RZ ;  /* 0x00000001060ad810 */ /* 0x000fce0007ffe0ff */
[----:B------:R-:W-:Y:S01]  /*1530*/  @!P4 ISETP.NE.AND P1, PT, R12, R11, PT ;  /* 0x0000000b0c00c20c */ /* 0x000fe20003f25270 */
[----:B------:R-:W-:-:S03]  /*1540*/  @!P4 IMAD.MOV.U32 R12, RZ, RZ, R11 ;  /* 0x000000ffff0cc224 */ /* 0x000fc600078e000b */
[----:B------:R-:W-:Y:S01]  /*1550*/  @!P4 ISETP.GT.AND P1, PT, R11, RZ, !P1 ;  /* 0x000000ff0b00c20c */ /* 0x000fe20004f24270 */
[----:B------:R-:W-:Y:S01]  /*1560*/  @!P0 IMAD.MOV R10, RZ, RZ, R6 ;  /* 0x000000ffff0a8224 */ /* 0x000fe200078e0206 */
[----:B------:R-:W-:Y:S01]  /*1570*/  PLOP3.LUT P0, PT, PT, PT, PT, 0x80, 0x8 ;  /* 0x000000000008781c */ /* 0x000fe20003f0f070 */
[----:B------:R-:W-:Y:S01]  /*1580*/  IMAD.MOV.U32 R6, RZ, RZ, R7 ;  /* 0x000000ffff067224 */ /* 0x000fe200078e0007 */
[----:B0-----:R-:W-:Y:S01]  /*1590*/  ISETP.GT.AND P3, PT, R5, R12, PT ;  /* 0x0000000c0500720c */ /* 0x001fe20003f64270 */
[----:B------:R-:W-:Y:S01]  /*15a0*/  @!P5 IMAD.MOV.U32 R8, RZ, RZ, R10 ;  /* 0x000000ffff08d224 */ /* 0x000fe200078e000a */
[----:B------:R-:W-:Y:S01]  /*15b0*/  @!P4 PLOP3.LUT P0, PT, P1, PT, PT, 0x80, 0x8 ;  /* 0x000000000008c81c */ /* 0x000fe20000f0f070 */
[----:B------:R-:W-:Y:S01]  /*15c0*/  IMAD.MOV.U32 R10, RZ, RZ, 0x1 ;  /* 0x00000001ff0a7424 */ /* 0x000fe200078e00ff */
[----:B-----5:R-:W-:Y:S01]  /*15d0*/  @!P6 MOV R6, R4 ;  /* 0x000000040006e202 */ /* 0x020fe20000000f00 */
[----:B------:R-:W-:Y:S01]  /*15e0*/  @!P4 VIADD R11, R8, 0x1 ;  /* 0x00000001080bc836 */ /* 0x000fe20000000000 */
[----:B------:R-:W-:-:S03]  /*15f0*/  IADD3 R4, PT, PT, R7, 0x1, RZ ;  /* 0x0000000107047810 */ /* 0x000fc60007ffe0ff */
[----:B------:R-:W-:Y:S02]  /*1600*/  @!P5 IMAD.MOV.U32 R4, RZ, RZ, R6 ;  /* 0x000000ffff04d224 */ /* 0x000fe400078e0006 */
[----:B------:R-:W-:Y:S02]  /*1610*/  HFMA2 R6, -RZ, RZ, 0, 5.9604644775390625e-08 ;  /* 0x00000001ff067431 */ /* 0x000fe400000001ff */
[----:B------:R-:W-:Y:S01]  /*1620*/  @!P3 ISETP.NE.AND P1, PT, R5, R12, PT ;  /* 0x0000000c0500b20c */ /* 0x000fe20003f25270 */
[----:B------:R-:W-:Y:S02]  /*1630*/  @!P3 IMAD.MOV.U32 R5, RZ, RZ, R12 ;  /* 0x000000ffff05b224 */ /* 0x000fe400078e000c */
[----:B------:R-:W-:Y:S01]  /*1640*/  @!P0 IMAD.MOV R11, RZ, RZ, R8 ;  /* 0x000000ffff0b8224 */ /* 0x000fe200078e0208 */
[----:B------:R-:W-:Y:S01]  /*1650*/  @!P3 ISETP.GT.AND P1, PT, R12, RZ, !P1 ;  /* 0x000000ff0c00b20c */ /* 0x000fe20004f24270 */
[----:B------:R-:W-:Y:S01]  /*1660*/  VIADD R8, R7, 0x2 ;  /* 0x0000000207087836 */ /* 0x000fe20000000000 */
[----:B------:R-:W-:Y:S01]  /*1670*/  PLOP3.LUT P0, PT, PT, PT, PT, 0x80, 0x8 ;  /* 0x000000000008781c */ /* 0x000fe20003f0f070 */
[----:B------:R-:W-:Y:S01]  /*1680*/  @!P4 IMAD.MOV.U32 R10, RZ, RZ, R11 ;  /* 0x000000ffff0ac224 */ /* 0x000fe200078e000b */
[----:B------:R-:W-:Y:S01]  /*1690*/  @!P3 PLOP3.LUT P0, PT, P1, PT, PT, 0x80, 0x8 ;  /* 0x000000000008b81c */ /* 0x000fe20000f0f070 */
[----:B------:R-:W-:-:S02]  /*16a0*/  @!P4 IMAD.MOV.U32 R8, RZ, RZ, R4 ;  /* 0x000000ffff08c224 */ /* 0x000fc400078e0004 */
[C---:B------:R-:W-:Y:S01]  /*16b0*/  VIADD R4, R7.reuse, 0x3 ;  /* 0x0000000307047836 */ /* 0x040fe20000000000 */
[----:B------:R-:W-:Y:S01]  /*16c0*/  @!P3 IADD3 R11, PT, PT, R10, 0x1, RZ ;  /* 0x000000010a0bb810 */ /* 0x000fe20007ffe0ff */
[----:B------:R-:W-:Y:S01]  /*16d0*/  @!P3 IMAD.MOV.U32 R4, RZ, RZ, R8 ;  /* 0x000000ffff04b224 */ /* 0x000fe200078e0008 */
[----:B------:R-:W-:-:S07]  /*16e0*/  IADD3 R7, PT, PT, R7, 0x4, RZ ;  /* 0x0000000407077810 */ /* 0x000fce0007ffe0ff */
[----:B------:R-:W-:-:S04]  /*16f0*/  @!P0 IMAD.MOV R11, RZ, RZ, R10 ;  /* 0x000000ffff0b8224 */ /* 0x000fc800078e020a */
[----:B------:R-:W-:-:S07]  /*1700*/  @!P3 IMAD.MOV.U32 R6, RZ, RZ, R11 ;  /* 0x000000ffff06b224 */ /* 0x000fce00078e000b */
.L_x_500:
[----:B------:R-:W-:Y:S05]  /*1710*/  @!P2 BRA `(.L_x_497) ;  /* 0x0000000000d8a947 */ /* 0x000fea0003800000 */
[----:B------:R-:W0:Y:S01]  /*1720*/  LDCU UR4, c[0x0][0x3a4] ;  /* 0x00007480ff0477ac */ /* 0x000e220008000800 */
[----:B------:R-:W-:Y:S01]  /*1730*/  ISETP.NE.AND P0, PT, R13, 0x1, PT ;  /* 0x000000010d00780c */ /* 0x000fe20003f05270 */
[----:B------:R-:W-:Y:S02]  /*1740*/  IMAD.MOV.U32 R8, RZ, RZ, R6 ;  /* 0x000000ffff087224 */ /* 0x000fe400078e0006 */
[----:B------:R-:W-:Y:S02]  /*1750*/  IMAD.MOV.U32 R10, RZ, RZ, R5 ;  /* 0x000000ffff0a7224 */ /* 0x000fe400078e0005 */
[----:B-----5:R-:W-:Y:S01]  /*1760*/  IMAD.MOV.U32 R11, RZ, RZ, R4 ;  /* 0x000000ffff0b7224 */ /* 0x020fe200078e0004 */
[----:B0-----:R-:W-:-:S04]  /*1770*/  ULOP3.LUT UR4, UR4, 0x1, URZ, 0xc0, !UPT ;  /* 0x0000000104047892 */ /* 0x001fc8000f8ec0ff */
[----:B------:R-:W-:-:S03]  /*1780*/  UISETP.NE.U32.AND UP0, UPT, UR4, 0x1, UPT ;  /* 0x000000010400788c */ /* 0x000fc6000bf05070 */
[----:B------:R-:W-:Y:S08]  /*1790*/  @!P0 BRA `(.L_x_501) ;  /* 0x00000000007c8947 */ /* 0x000ff00003800000 */
[----:B------:R-:W-:Y:S01]  /*17a0*/  LEA R12, R7, R0, 0x2 ;  /* 0x00000000070c7211 */ /* 0x000fe200078e10ff */
[----:B------:R-:W-:Y:S01]  /*17b0*/  IMAD.MOV.U32 R10, RZ, RZ, 0x1 ;  /* 0x00000001ff0a7424 */ /* 0x000fe200078e00ff */
[----:B------:R-:W-:-:S03]  /*17c0*/  PLOP3.LUT P0, PT, PT, PT, PT, 0x80, 0x8 ;  /* 0x000000000008781c */ /* 0x000fc60003f0f070 */
[----:B------:R-:W0:Y:S02]  /*17d0*/  LDS R8, [R12] ;  /* 0x000000000c087984 */ /* 0x000e240000000800 */
[----:B0-----:R-:W-:-:S13]  /*17e0*/  ISETP.GT.AND P3, PT, R8, R5, PT ;  /* 0x000000050800720c */ /* 0x001fda0003f64270 */
[----:B------:R-:W-:Y:S01]  /*17f0*/  @!P3 ISETP.NE.AND P1, PT, R8, R5, PT ;  /* 0x000000050800b20c */ /* 0x000fe20003f25270 */
[----:B------:R-:W-:Y:S02]  /*1800*/  @!P3 IMAD.MOV.U32 R8, RZ, RZ, R5 ;  /* 0x000000ffff08b224 */ /* 0x000fe400078e0005 */
[----:B------:R-:W-:Y:S01]  /*1810*/  @!P3 VIADD R11, R6, 0x1 ;  /* 0x00000001060bb836 */ /* 0x000fe20000000000 */
[----:B------:R-:W-:Y:S02]  /*1820*/  @!P3 ISETP.GT.AND P1, PT, R5, RZ, !P1 ;  /* 0x000000ff0500b20c */ /* 0x000fe40004f24270 */
[----:B------:R-:W0:Y:S02]  /*1830*/  LDS R5, [R12+0x4] ;  /* 0x000004000c057984 */ /* 0x000e240000000800 */
[----:B------:R-:W-:Y:S02]  /*1840*/  @!P3 PLOP3.LUT P0, PT, P1, PT, PT, 0x80, 0x8 ;  /* 0x000000000008b81c */ /* 0x000fe40000f0f070 */
[----:B------:R-:W-:-:S11]  /*1850*/  PLOP3.LUT P1, PT, PT, PT, PT, 0x80, 0x8 ;  /* 0x000000000008781c */ /* 0x000fd60003f2f070 */
[----:B------:R-:W-:Y:S01]  /*1860*/  @!P0 IADD3 R11, PT, PT, R6, RZ, RZ ;  /* 0x000000ff060b8210 */ /* 0x000fe20007ffe0ff */
[----:B------:R-:W-:-:S04]  /*1870*/  IMAD.MOV.U32 R6, RZ, RZ, 0x1 ;  /* 0x00000001ff067424 */ /* 0x000fc800078e00ff */
[----:B------:R-:W-:Y:S02]  /*1880*/  @!P3 IMAD.MOV.U32 R10, RZ, RZ, R11 ;  /* 0x000000ffff0ab224 */ /* 0x000fe400078e000b */
[----:B------:R-:W-:Y:S01]  /*1890*/  IMAD.MOV.U32 R11, RZ, RZ, R7 ;  /* 0x000000ffff0b7224 */ /* 0x000fe200078e0007 */
[----:B------:R-:W-:Y:S01]  /*18a0*/  @!P3 MOV R11, R4 ;  /* 0x00000004000bb202 */ /* 0x000fe20000000f00 */
[C---:B------:R-:W-:Y:S02]  /*18b0*/  VIADD R4, R7.reuse, 0x1 ;  /* 0x0000000107047836 */ /* 0x040fe40000000000 */
[----:B------:R-:W-:Y:S01]  /*18c0*/  VIADD R7, R7, 0x2 ;  /* 0x0000000207077836 */ /* 0x000fe20000000000 */
[----:B0-----:R-:W-:-:S13]  /*18d0*/  ISETP.GT.AND P4, PT, R5, R8, PT ;  /* 0x000000080500720c */ /* 0x001fda0003f84270 */
[----:B------:R-:W-:Y:S01]  /*18e0*/  @!P4 ISETP.NE.AND P2, PT, R5, R8, PT ;  /* 0x000000080500c20c */ /* 0x000fe20003f45270 */
[----:B------:R-:W-:Y:S01]  /*18f0*/  @!P4 VIADD R12, R10, 0x1 ;  /* 0x000000010a0cc836 */ /* 0x000fe20000000000 */
[----:B------:R-:W-:Y:S01]  /*1900*/  @!P4 MOV R4, R11 ;  /* 0x0000000b0004c202 */ /* 0x000fe20000000f00 */
[----:B------:R-:W-:Y:S01]  /*1910*/  @!P4 IMAD.MOV.U32 R5, RZ, RZ, R8 ;  /* 0x000000ffff05c224 */ /* 0x000fe200078e0008 */
[----:B------:R-:W-:Y:S02]  /*1920*/  @!P4 ISETP.GT.AND P2, PT, R8, RZ, !P2 ;  /* 0x000000ff0800c20c */ /* 0x000fe40005744270 */
[----:B------:R-:W-:Y:S02]  /*1930*/  MOV R11, R4 ;  /* 0x00000004000b7202 */ /* 0x000fe40000000f00 */
[----:B------:R-:W-:-:S13]  /*1940*/  @!P4 PLOP3.LUT P1, PT, P2, PT, PT, 0x80, 0x8 ;  /* 0x000000000008c81c */ /* 0x000fda000172f070 */
[----:B------:R-:W-:Y:S02]  /*1950*/  @!P1 IMAD.MOV R12, RZ, RZ, R10 ;  /* 0x000000ffff0c9224 */ /* 0x000fe400078e020a */
[----:B------:R-:W-:Y:S02]  /*1960*/  IMAD.MOV.U32 R10, RZ, RZ, R5 ;  /* 0x000000ffff0a7224 */ /* 0x000fe400078e0005 */
[----:B------:R-:W-:-:S04]  /*1970*/  @!P4 IMAD.MOV.U32 R6, RZ, RZ, R12 ;  /* 0x000000ffff06c224 */ /* 0x000fc800078e000c */
[----:B------:R-:W-:-:S07]  /*1980*/  IMAD.MOV.U32 R8, RZ, RZ, R6 ;  /* 0x000000ffff087224 */ /* 0x000fce00078e0006 */
.L_x_501:
[----:B------:R-:W-:Y:S05]  /*1990*/  BRA.U !UP0, `(.L_x_497) ;  /* 0x0000000108387547 */ /* 0x000fea000b800000 */
[----:B------:R-:W-:Y:S01]  /*19a0*/  IMAD R5, R7, 0x4, R0 ;  /* 0x0000000407057824 */ /* 0x000fe200078e0200 */
[----:B------:R-:W-:Y:S01]  /*19b0*/  PLOP3.LUT P0, PT, PT, PT, PT, 0x80, 0x8 ;  /* 0x000000000008781c */ /* 0x000fe20003f0f070 */
[----:B------:R-:W-:Y:S02]  /*19c0*/  IMAD.MOV.U32 R4, RZ, RZ, R7 ;  /* 0x000000ffff047224 */ /* 0x000fe400078e0007 */
[----:B------:R-:W-:Y:S02]  /*19d0*/  IMAD.MOV.U32 R6, RZ, RZ, 0x1 ;  /* 0x00000001ff067424 */ /* 0x000fe400078e00ff */
[----:B------:R-:W0:Y:S02]  /*19e0*/  LDS R5, [R5] ;  /* 0x0000000005057984 */ /* 0x000e240000000800 */
[----:B0-----:R-:W-:-:S13]  /*19f0*/  ISETP.GT.AND P2, PT, R5, R10, PT ;  /* 0x0000000a0500720c */ /* 0x001fda0003f44270 */
[----:B------:R-:W-:Y:S01]  /*1a00*/  @!P2 ISETP.NE.AND P1, PT, R5, R10, PT ;  /* 0x0000000a0500a20c */ /* 0x000fe20003f25270 */
[----:B------:R-:W-:Y:S01]  /*1a10*/  @!P2 IMAD.MOV.U32 R5, RZ, RZ, R10 ;  /* 0x000000ffff05a224 */ /* 0x000fe200078e000a */
[----:B------:R-:W-:Y:S02]  /*1a20*/  @!P2 IADD3 R12, PT, PT, R8, 0x1, RZ ;  /* 0x00000001080ca810 */ /* 0x000fe40007ffe0ff */
[----:B------:R-:W-:Y:S02]  /*1a30*/  @!P2 ISETP.GT.AND P1, PT, R10, RZ, !P1 ;  /* 0x000000ff0a00a20c */ /* 0x000fe40004f24270 */
[----:B------:R-:W-:Y:S02]  /*1a40*/  @!P2 MOV R4, R11 ;  /* 0x0000000b0004a202 */ /* 0x000fe40000000f00 */
[----:B------:R-:W-:-:S13]  /*1a50*/  @!P2 PLOP3.LUT P0, PT, P1, PT, PT, 0x80, 0x8 ;  /* 0x000000000008a81c */ /* 0x000fda0000f0f070 */
[----:B------:R-:W-:-:S04]  /*1a60*/  @!P0 IMAD.MOV R12, RZ, RZ, R8 ;  /* 0x000000ffff0c8224 */ /* 0x000fc800078e0208 */
[----:B------:R-:W-:-:S07]  /*1a70*/  @!P2 IMAD.MOV.U32 R6, RZ, RZ, R12 ;  /* 0x000000ffff06a224 */ /* 0x000fce00078e000c */
.L_x_497:
[----:B------:R-:W-:Y:S01]  /*1a80*/  ISETP.GE.AND P0, PT, R5, 0x1, PT ;  /* 0x000000010500780c */ /* 0x000fe20003f06270 */
[----:B------:R-:W0:Y:S01]  /*1a90*/  LDCU UR5, c[0x0][0x3a4] ;  /* 0x00007480ff0577ac */ /* 0x000e220008000800 */
[----:B------:R-:W-:Y:S01]  /*1aa0*/  BSSY.RECONVERGENT B0, `(.L_x_502) ;  /* 0x000003c000007945 */ /* 0x000fe20003800200 */
[----:B-----5:R-:W-:Y:S01]  /*1ab0*/  IMAD.MOV.U32 R7, RZ, RZ, R4 ;  /* 0x000000ffff077224 */ /* 0x020fe200078e0004 */
[----:B------:R-:W-:-:S13]  /*1ac0*/  ISETP.LT.OR P0, PT, R6, 0x2, !P0 ;  /* 0x000000020600780c */ /* 0x000fda0004701670 */
[----:B------:R-:W-:Y:S05]  /*1ad0*/  @P0 BRA `(.L_x_503) ;  /* 0x0000000000e00947 */ /* 0x000fea0003800000 */
[----:B------:R-:W1:Y:S01]  /*1ae0*/  LDC.64 R10, c[0x0][0x3a8] ;  /* 0x0000ea00ff0a7b82 */ /* 0x000e620000000a00 */
[----:B----4-:R-:W2:Y:S01]  /*1af0*/  I2F.U32.RP R19, R6 ;  /* 0x0000000600137306 */ /* 0x010ea20000209000 */
[----:B------:R-:W3:Y:S01]  /*1b00*/  LDCU UR4, c[0x0][0x3a4] ;  /* 0x00007480ff0477ac */ /* 0x000ee20008000800 */
[----:B-1----:R-:W-:-:S05]  /*1b10*/  IMAD.WIDE R10, R9, 0x30, R10 ;  /* 0x00000030090a7825 */ /* 0x002fca00078e020a */
[----:B------:R-:W4:Y:S04]  /*1b20*/  LDG.E.64 R16, desc[UR6][R10.64] ;  /* 0x000000060a107981 */ /* 0x000f28000c1e1b00 */
[----:B------:R-:W5:Y:S04]  /*1b30*/  LDG.E.64 R8, desc[UR6][R10.64+0x10] ;  /* 0x000010060a087981 */ /* 0x000f68000c1e1b00 */
[----:B------:R-:W5:Y:S01]  /*1b40*/  LDG.E.64 R14, desc[UR6][R10.64+0x8] ;  /* 0x000008060a0e7981 */ /* 0x000f62000c1e1b00 */
[----:B--2---:R-:W1:Y:S01]  /*1b50*/  MUFU.RCP R19, R19 ;  /* 0x0000001300137308 */ /* 0x004e620000001000 */
[----:B------:R-:W-:Y:S01]  /*1b60*/  ISETP.NE.U32.AND P1, PT, R6, RZ, PT ;  /* 0x000000ff0600720c */ /* 0x000fe20003f25070 */
[----:B---3--:R-:W-:Y:S01]  /*1b70*/  UISETP.GE.AND UP0, UPT, UR4, URZ, UPT ;  /* 0x000000ff0400728c */ /* 0x008fe2000bf06270 */
[----:B-1----:R-:W-:-:S06]  /*1b80*/  IADD3 R13, PT, PT, R19, 0xffffffe, RZ ;  /* 0x0ffffffe130d7810 */ /* 0x002fcc0007ffe0ff */
[----:B------:R-:W1:Y:S02]  /*1b90*/  F2I.FTZ.U32.TRUNC.NTZ R13, R13 ;  /* 0x0000000d000d7305 */ /* 0x000e64000021f000 */
[----:B-1----:R-:W-:-:S04]  /*1ba0*/  IMAD.MOV R21, RZ, RZ, -R13 ;  /* 0x000000ffff157224 */ /* 0x002fc800078e0a0d */
[----:B------:R-:W-:Y:S01]  /*1bb0*/  IMAD R21, R21, R6, RZ ;  /* 0x0000000615157224 */ /* 0x000fe200078e02ff */
[----:B----4-:R-:W-:-:S04]  /*1bc0*/  SHF.R.U32.HI R12, RZ, 0x2, R17 ;  /* 0x00000002ff0c7819 */ /* 0x010fc80000011611 */
[----:B------:R-:W-:Y:S01]  /*1bd0*/  LOP3.LUT R12, R12, R17, RZ, 0x3c, !PT ;  /* 0x000000110c0c7212 */ /* 0x000fe200078e3cff */
[----:B-----5:R-:W-:Y:S02]  /*1be0*/  IMAD.SHL.U32 R18, R9, 0x10, RZ ;  /* 0x0000001009127824 */ /* 0x020fe400078e00ff */
[----:B------:R-:W-:Y:S02]  /*1bf0*/  IMAD.MOV.U32 R19, RZ, RZ, R14 ;  /* 0x000000ffff137224 */ /* 0x000fe400078e000e */
[----:B------:R-:W-:Y:S02]  /*1c00*/  IMAD.SHL.U32 R7, R12, 0x2, RZ ;  /* 0x000000020c077824 */ /* 0x000fe400078e00ff */
[----:B------:R-:W-:-:S03]  /*1c10*/  IMAD.MOV.U32 R20, RZ, RZ, R15 ;  /* 0x000000ffff147224 */ /* 0x000fc600078e000f */
[----:B------:R-:W-:Y:S02]  /*1c20*/  LOP3.LUT R7, R9, R18, R7, 0x96, !PT ;  /* 0x0000001209077212 */ /* 0x000fe400078e9607 */
[----:B------:R-:W-:Y:S01]  /*1c30*/  IADD3 R18, PT, PT, R16, 0x587c5, RZ ;  /* 0x000587c510127810 */ /* 0x000fe20007ffe0ff */
[----:B------:R-:W-:Y:S01]  /*1c40*/  IMAD.MOV.U32 R16, RZ, RZ, R9 ;  /* 0x000000ffff107224 */ /* 0x000fe200078e0009 */
[----:B------:R-:W-:Y:S01]  /*1c50*/  LOP3.LUT R17, R7, R12, RZ, 0x3c, !PT ;  /* 0x0000000c07117212 */ /* 0x000fe200078e3cff */
[----:B------:R-:W-:Y:S02]  /*1c60*/  IMAD.MOV.U32 R12, RZ, RZ, RZ ;  /* 0x000000ffff0c7224 */ /* 0x000fe400078e00ff */
[----:B------:R1:W-:Y:S02]  /*1c70*/  STG.E.64 desc[UR6][R10.64], R18 ;  /* 0x000000120a007986 */ /* 0x0003e4000c101b06 */
[----:B------:R-:W-:Y:S01]  /*1c80*/  IMAD.HI.U32 R12, R13, R21, R12 ;  /* 0x000000150d0c7227 */ /* 0x000fe200078e000c */
[----:B------:R-:W-:Y:S01]  /*1c90*/  MOV R21, R8 ;  /* 0x0000000800157202 */ /* 0x000fe20000000f00 */
[----:B------:R1:W-:Y:S02]  /*1ca0*/  STG.E.64 desc[UR6][R10.64+0x10], R16 ;  /* 0x000010100a007986 */ /* 0x0003e4000c101b06 */
[----:B------:R-:W-:-:S02]  /*1cb0*/  IMAD.IADD R7, R17, 0x1, R18 ;  /* 0x0000000111077824 */ /* 0x000fc400078e0212 */
[----:B------:R1:W-:Y:S02]  /*1cc0*/  STG.E.64 desc[UR6][R10.64+0x8], R20 ;  /* 0x000008140a007986 */ /* 0x0003e4000c101b06 */
[----:B------:R-:W-:-:S04]  /*1cd0*/  IMAD.HI.U32 R12, R12, R7, RZ ;  /* 0x000000070c0c7227 */ /* 0x000fc800078e00ff */
[----:B------:R-:W-:-:S04]  /*1ce0*/  IMAD.MOV R12, RZ, RZ, -R12 ;  /* 0x000000ffff0c7224 */ /* 0x000fc800078e0a0c */
[----:B------:R-:W-:Y:S02]  /*1cf0*/  IMAD R13, R6, R12, R7 ;  /* 0x0000000c060d7224 */ /* 0x000fe400078e0207 */
[----:B------:R-:W-:-:S03]  /*1d00*/  IMAD.MOV.U32 R7, RZ, RZ, R4 ;  /* 0x000000ffff077224 */ /* 0x000fc600078e0004 */
[----:B------:R-:W-:-:S13]  /*1d10*/  ISETP.GE.U32.AND P0, PT, R13, R6, PT ;  /* 0x000000060d00720c */ /* 0x000fda0003f06070 */
[----:B------:R-:W-:-:S04]  /*1d20*/  @P0 IADD3 R13, PT, PT, R13, -R6, RZ ;  /* 0x800000060d0d0210 */ /* 0x000fc80007ffe0ff */
[----:B------:R-:W-:-:S13]  /*1d30*/  ISETP.GE.U32.AND P0, PT, R13, R6, PT ;  /* 0x000000060d00720c */ /* 0x000fda0003f06070 */
[----:B------:R-:W-:Y:S01]  /*1d40*/  @P0 IMAD.IADD R13, R13, 0x1, -R6 ;  /* 0x000000010d0d0824 */ /* 0x000fe200078e0a06 */
[----:B------:R-:W-:Y:S01]  /*1d50*/  @!P1 LOP3.LUT R13, RZ, R6, RZ, 0x33, !PT ;  /* 0x00000006ff0d9212 */ /* 0x000fe200078e33ff */
[----:B-1----:R-:W-:Y:S06]  /*1d60*/  BRA.U !UP0, `(.L_x_503) ;  /* 0x00000001083c7547 */ /* 0x002fec000b800000 */
[----:B------:R-:W-:-:S07]  /*1d70*/  CS2R R6, SRZ ;  /* 0x0000000000067805 */ /* 0x000fce000001ff00 */
.L_x_506:
[----:B------:R-:W-:Y:S01]  /*1d80*/  IMAD R8, R7, 0x4, R0 ;  /* 0x0000000407087824 */ /* 0x000fe200078e0200 */
[----:B------:R-:W-:Y:S05]  /*1d90*/  BSSY.RELIABLE B1, `(.L_x_504) ;  /* 0x0000008000017945 */ /* 0x000fea0003800100 */
[----:B------:R-:W1:Y:S02]  /*1da0*/  LDS R8, [R8] ;  /* 0x0000000008087984 */ /* 0x000e640000000800 */
[----:B-1----:R-:W-:-:S13]  /*1db0*/  ISETP.NE.AND P0, PT, R8, R5, PT ;  /* 0x000000050800720c */ /* 0x002fda0003f05270 */
[----:B------:R-:W-:Y:S05]  /*1dc0*/  @P0 BRA `(.L_x_505) ;  /* 0x0000000000100947 */ /* 0x000fea0003800000 */
[----:B------:R-:W-:-:S13]  /*1dd0*/  ISETP.NE.AND P0, PT, R6, R13, PT ;  /* 0x0000000d0600720c */ /* 0x000fda0003f05270 */
[----:B------:R-:W-:Y:S05]  /*1de0*/  @!P0 BREAK.RELIABLE B1 ;  /* 0x0000000000018942 */ /* 0x000fea0003800100 */
[----:B------:R-:W-:Y:S05]  /*1df0*/  @!P0 BRA `(.L_x_503) ;  /* 0x0000000000188947 */ /* 0x000fea0003800000 */
[----:B------:R-:W-:-:S07]  /*1e00*/  IADD3 R6, PT, PT, R6, 0x1, RZ ;  /* 0x0000000106067810 */ /* 0x000fce0007ffe0ff */
.L_x_505:
[----:B0-----:R-:W-:Y:S05]  /*1e10*/  BSYNC.RELIABLE B1 ;  /* 0x0000000000017941 */ /* 0x001fea0003800100 */
.L_x_504:
[C---:B------:R-:W-:Y:S01]  /*1e20*/  ISETP.NE.AND P0, PT, R7.reuse, UR5, PT ;  /* 0x0000000507007c0c */ /* 0x040fe2000bf05270 */
[----:B------:R-:W-:-:S12]  /*1e30*/  VIADD R7, R7, 0x1 ;  /* 0x0000000107077836 */ /* 0x000fd80000000000 */
[----:B------:R-:W-:Y:S05]  /*1e40*/  @P0 BRA `(.L_x_506) ;  /* 0xfffffffc00cc0947 */ /* 0x000fea000383ffff */
[----:B------:R-:W-:-:S07]  /*1e50*/  IMAD.MOV.U32 R7, RZ, RZ, R4 ;  /* 0x000000ffff077224 */ /* 0x000fce00078e0004 */
.L_x_503:
[----:B0-----:R-:W-:Y:S05]  /*1e60*/  BSYNC.RECONVERGENT B0 ;  /* 0x0000000000007941 */ /* 0x001fea0003800200 */
.L_x_502:
[----:B------:R-:W-:Y:S05]  /*1e70*/  WARPSYNC.ALL ;  /* 0x0000000000007948 */ /* 0x000fea0003800000 */
[----:B------:R-:W-:Y:S01]  /*1e80*/  STG.E desc[UR6][R2.64], R7 ;  /* 0x0000000702007986 */ /* 0x000fe2000c101906 */
[----:B------:R-:W-:Y:S05]  /*1e90*/  EXIT ;  /* 0x000000000000794d */ /* 0x000fea0003800000 */
.L_x_507:
        /* <DEDUP_REMOVED lines=14> */
.L_x_1236:


//--------------------- .text.propagate_labels_sync_kernel --------------------------
	.section	.text.propagate_labels_sync_kernel,"ax",@progbits
	.align	128
        .global         propagate_labels_sync_kernel
        .type           propagate_labels_sync_kernel,@function
        .size           propagate_labels_sync_kernel,(.L_x_1237 - propagate_labels_sync_kernel)
        .other          propagate_labels_sync_kernel,@"STO_CUDA_ENTRY STV_DEFAULT"
propagate_labels_sync_kernel:
.text.propagate_labels_sync_kernel:
        /* <DEDUP_REMOVED lines=12> */
[----:B-1----:R-:W3:Y:S04]  /*00c0*/  LDG.E.CONSTANT R11, desc[UR6][R2.64] ;  /* 0x00000006020b7981 */ /* 0x002ee8000c1e9900 */
[----:B------:R-:W3:Y:S02]  /*00d0*/  LDG.E.CONSTANT R10, desc[UR6][R2.64+0x4] ;  /* 0x00000406020a7981 */ /* 0x000ee4000c1e9900 */
[----:B---3--:R-:W-:-:S13]  /*00e0*/  ISETP.NE.AND P0, PT, R11, R10, PT ;  /* 0x0000000a0b00720c */ /* 0x008fda0003f05270 */
[----:B--2---:R-:W-:Y:S05]  /*00f0*/  @P0 BRA `(.L_x_508) ;  /* 0x00000000001c0947 */ /* 0x004fea0003800000 */
[----:B------:R-:W0:Y:S08]  /*0100*/  LDC.64 R2, c[0x0][0x380] ;  /* 0x0000e000ff027b82 */ /* 0x000e300000000a00 */
[----:B------:R-:W1:Y:S01]  /*0110*/  LDC.64 R4, c[0x0][0x388] ;  /* 0x0000e200ff047b82 */ /* 0x000e620000000a00 */
[----:B0-----:R-:W-:-:S06]  /*0120*/  IMAD.WIDE R2, R0, 0x4, R2 ;  /* 0x0000000400027825 */ /* 0x001fcc00078e0202 */
[----:B------:R-:W2:Y:S01]  /*0130*/  LDG.E.CONSTANT R3, desc[UR6][R2.64] ;  /* 0x0000000602037981 */ /* 0x000ea2000c1e9900 */
[----:B-1----:R-:W-:-:S05]  /*0140*/  IMAD.WIDE R4, R0, 0x4, R4 ;  /* 0x0000000400047825 */ /* 0x002fca00078e0204 */
[----:B--2---:R-:W-:Y:S01]  /*0150*/  STG.E desc[UR6][R4.64], R3 ;  /* 0x0000000304007986 */ /* 0x004fe2000c101906 */
[----:B------:R-:W-:Y:S05]  /*0160*/  EXIT ;  /* 0x000000000000794d */ /* 0x000fea0003800000 */
.L_x_508:
        /* <DEDUP_REMOVED lines=18> */
.L_x_511:
        /* <DEDUP_REMOVED lines=20> */
.L_x_510:
        /* <DEDUP_REMOVED lines=15> */
.L_x_512:
        /* <DEDUP_REMOVED lines=14> */
.L_x_513:
[----:B------:R-:W-:Y:S01]  /*05a0*/  VIADD R4, R4, 0x1 ;  /* 0x0000000104047836 */ /* 0x000fe20000000000 */
[----:B------:R0:W-:Y:S04]  /*05b0*/  STS [R2], RZ ;  /* 0x000000ff02007388 */ /* 0x0001e80000000800 */
[----:B------:R-:W-:Y:S01]  /*05c0*/  ISETP.NE.AND P0, PT, R4, RZ, PT ;  /* 0x000000ff0400720c */ /* 0x000fe20003f05270 */
[----:B0-----:R-:W-:-:S12]  /*05d0*/  VIADD R2, R2, 0x4 ;  /* 0x0000000402027836 */ /* 0x001fd80000000000 */
[----:B------:R-:W-:Y:S05]  /*05e0*/  @P0 BRA `(.L_x_513) ;  /* 0xfffffffc00ec0947 */ /* 0x000fea000383ffff */
.L_x_509:
[----:B------:R-:W-:Y:S01]  /*05f0*/  ISETP.GE.AND P0, PT, R11, R10, PT ;  /* 0x0000000a0b00720c */ /* 0x000fe20003f06270 */
[----:B------:R-:W-:-:S12]  /*0600*/  BSSY.RECONVERGENT B0, `(.L_x_514) ;  /* 0x000005f000007945 */ /* 0x000fd80003800200 */
[----:B------:R-:W-:Y:S05]  /*0610*/  @P0 BRA `(.L_x_515) ;  /* 0x0000000400740947 */ /* 0x000fea0003800000 */
[----:B------:R-:W-:Y:S01]  /*0620*/  IMAD.IADD R2, R10, 0x1, -R11 ;  /* 0x000000010a027824 */ /* 0x000fe200078e0a0b */
[----:B------:R-:W-:Y:S01]  /*0630*/  BSSY.RECONVERGENT B1, `(.L_x_516) ;  /* 0x000001b000017945 */ /* 0x000fe20003800200 */
[----:B------:R-:W-:-:S03]  /*0640*/  IMAD.IADD R3, R11, 0x1, -R10 ;  /* 0x000000010b037824 */ /* 0x000fc600078e0a0a */
[----:B------:R-:W-:Y:S02]  /*0650*/  LOP3.LUT P0, R6, R2, 0x3, RZ, 0xc0, !PT ;  /* 0x0000000302067812 */ /* 0x000fe4000780c0ff */
[----:B------:R-:W-:-:S11]  /*0660*/  ISETP.GT.U32.AND P1, PT, R3, -0x4, PT ;  /* 0xfffffffc0300780c */ /* 0x000fd60003f24070 */
[----:B------:R-:W-:Y:S05]  /*0670*/  @!P0 BRA `(.L_x_517) ;  /* 0x0000000000588947 */ /* 0x000fea0003800000 */
[----:B------:R-:W2:Y:S01]  /*0680*/  LDC.64 R2, c[0x0][0x380] ;  /* 0x0000e000ff027b82 */ /* 0x000ea20000000a00 */
[----:B------:R-:W-:-:S07]  /*0690*/  IADD3 R16, PT, PT, -R6, RZ, RZ ;  /* 0x000000ff06107210 */ /* 0x000fce0007ffe1ff */
[----:B01----:R-:W0:Y:S02]  /*06a0*/  LDC.64 R4, c[0x0][0x398] ;  /* 0x0000e600ff047b82 */ /* 0x003e240000000a00 */
.L_x_518:
[----:B0-----:R-:W-:-:S06]  /*06b0*/  IMAD.WIDE R6, R11, 0x4, R4 ;  /* 0x000000040b067825 */ /* 0x001fcc00078e0204 */
[----:B------:R-:W2:Y:S02]  /*06c0*/  LDG.E.CONSTANT R7, desc[UR6][R6.64] ;  /* 0x0000000606077981 */ /* 0x000ea4000c1e9900 */
[----:B--2---:R-:W-:-:S06]  /*06d0*/  IMAD.WIDE R12, R7, 0x4, R2 ;  /* 0x00000004070c7825 */ /* 0x004fcc00078e0202 */
[----:B------:R-:W2:Y:S02]  /*06e0*/  LDG.E.CONSTANT R13, desc[UR6][R12.64] ;  /* 0x000000060c0d7981 */ /* 0x000ea4000c1e9900 */
        /* <DEDUP_REMOVED lines=14> */
[----:B---3--:R-:W-:Y:S05]  /*07d0*/  @P0 BRA `(.L_x_518) ;  /* 0xfffffffc00b40947 */ /* 0x008fea000383ffff */
.L_x_517:
[----:B------:R-:W-:Y:S05]  /*07e0*/  BSYNC.RECONVERGENT B1 ;  /* 0x0000000000017941 */ /* 0x000fea0003800200 */
.L_x_516:
        /* <DEDUP_REMOVED lines=9> */
.L_x_519:
[----:B------:R-:W-:Y:S01]  /*0880*/  IMAD.WIDE R12, R11, 0x4, R4 ;  /* 0x000000040b0c7825 */ /* 0x000fe200078e0204 */
[----:B------:R-:W0:Y:S04]  /*0890*/  LDCU UR4, c[0x0][0x3b4] ;  /* 0x00007680ff0477ac */ /* 0x000e280008000800 */
[----:B------:R-:W1:Y:S04]  /*08a0*/  LDG.E.CONSTANT R21, desc[UR6][R12.64+-0x8] ;  /* 0xfffff8060c157981 */ /* 0x000e68000c1e9900 */
[----:B--2---:R-:W2:Y:S04]  /*08b0*/  LDG.E.CONSTANT R15, desc[UR6][R12.64+-0x4] ;  /* 0xfffffc060c0f7981 */ /* 0x004ea8000c1e9900 */
[----:B------:R-:W3:Y:S04]  /*08c0*/  LDG.E.CONSTANT R17, desc[UR6][R12.64] ;  /* 0x000000060c117981 */ /* 0x000ee8000c1e9900 */
[----:B------:R-:W4:Y:S01]  /*08d0*/  LDG.E.CONSTANT R19, desc[UR6][R12.64+0x4] ;  /* 0x000004060c137981 */ /* 0x000f22000c1e9900 */
[----:B-1----:R-:W-:-:S06]  /*08e0*/  IMAD.WIDE R20, R21, 0x4, R2 ;  /* 0x0000000415147825 */ /* 0x002fcc00078e0202 */
[----:B------:R-:W0:Y:S01]  /*08f0*/  LDG.E.CONSTANT R21, desc[UR6][R20.64] ;  /* 0x0000000614157981 */ /* 0x000e22000c1e9900 */
[----:B--2---:R-:W-:-:S06]  /*0900*/  IMAD.WIDE R14, R15, 0x4, R2 ;  /* 0x000000040f0e7825 */ /* 0x004fcc00078e0202 */
[----:B------:R-:W2:Y:S01]  /*0910*/  LDG.E.CONSTANT R15, desc[UR6][R14.64] ;  /* 0x000000060e0f7981 */ /* 0x000ea2000c1e9900 */
[----:B---3--:R-:W-:-:S06]  /*0920*/  IMAD.WIDE R16, R17, 0x4, R2 ;  /* 0x0000000411107825 */ /* 0x008fcc00078e0202 */
[----:B------:R-:W3:Y:S01]  /*0930*/  LDG.E.CONSTANT R17, desc[UR6][R16.64] ;  /* 0x0000000610117981 */ /* 0x000ee2000c1e9900 */
[----:B----4-:R-:W-:-:S06]  /*0940*/  IMAD.WIDE R18, R19, 0x4, R2 ;  /* 0x0000000413127825 */ /* 0x010fcc00078e0202 */
[----:B------:R-:W4:Y:S01]  /*0950*/  LDG.E.CONSTANT R19, desc[UR6][R18.64] ;  /* 0x0000000612137981 */ /* 0x000f22000c1e9900 */
[----:B------:R-:W-:Y:S01]  /*0960*/  IMAD.WIDE R12, R11, 0x4, R6 ;  /* 0x000000040b0c7825 */ /* 0x000fe200078e0206 */
[----:B0-----:R-:W-:-:S04]  /*0970*/  ISETP.GT.AND P0, PT, R21, UR4, PT ;  /* 0x0000000415007c0c */ /* 0x001fc8000bf04270 */
        /* <DEDUP_REMOVED lines=39> */
.L_x_515:
[----:B------:R-:W-:Y:S05]  /*0bf0*/  BSYNC.RECONVERGENT B0 ;  /* 0x0000000000007941 */ /* 0x000fea0003800200 */
.L_x_514:
[----:B------:R-:W3:Y:S01]  /*0c00*/  LDC.64 R2, c[0x0][0x380] ;  /* 0x0000e000ff027b82 */ /* 0x000ee20000000a00 */
[----:B------:R-:W4:Y:S01]  /*0c10*/  LDCU UR4, c[0x0][0x3b4] ;  /* 0x00007680ff0477ac */ /* 0x000f220008000800 */
[----:B---3--:R-:W-:-:S05]  /*0c20*/  IMAD.WIDE R6, R0, 0x4, R2 ;  /* 0x0000000400067825 */ /* 0x008fca00078e0202 */
[----:B------:R3:W5:Y:S01]  /*0c30*/  LDG.E.CONSTANT R2, desc[UR6][R6.64] ;  /* 0x0000000606027981 */ /* 0x000762000c1e9900 */
[----:B----4-:R-:W-:Y:S01]  /*0c40*/  UISETP.GE.AND UP0, UPT, UR4, URZ, UPT ;  /* 0x000000ff0400728c */ /* 0x010fe2000bf06270 */
[----:B------:R-:W-:Y:S02]  /*0c50*/  IMAD.MOV.U32 R3, RZ, RZ, RZ ;  /* 0x000000ffff037224 */ /* 0x000fe400078e00ff */
[----:B0-----:R-:W-:-:S06]  /*0c60*/  IMAD.MOV.U32 R4, RZ, RZ, RZ ;  /* 0x000000ffff047224 */ /* 0x001fcc00078e00ff */
[----:B---3--:R-:W-:Y:S05]  /*0c70*/  BRA.U !UP0, `(.L_x_520) ;  /* 0x0000000d089c7547 */ /* 0x008fea000b800000 */
[----:B------:R-:W-:Y:S01]  /*0c80*/  UISETP.GE.U32.AND UP0, UPT, UR4, 0x7, UPT ;  /* 0x000000070400788c */ /* 0x000fe2000bf06070 */
[----:B------:R-:W-:Y:S01]  /*0c90*/  LOP3.LUT R17, R9, 0x7, RZ, 0xc0, !PT ;  /* 0x0000000709117812 */ /* 0x000fe200078ec0ff */
[----:B------:R-:W-:Y:S01]  /*0ca0*/  HFMA2 R3, -RZ, RZ, 0, 0 ;  /* 0x00000000ff037431 */ /* 0x000fe200000001ff */
[----:B-1----:R-:W-:Y:S02]  /*0cb0*/  CS2R R4, SRZ ;  /* 0x0000000000047805 */ /* 0x002fe4000001ff00 */
[----:B------:R-:W-:-:S04]  /*0cc0*/  ISETP.NE.AND P1, PT, R17, RZ, PT ;  /* 0x000000ff1100720c */ /* 0x000fc80003f25270 */
[----:B------:R-:W-:Y:S09]  /*0cd0*/  BRA.U !UP0, `(.L_x_521) ;  /* 0x0000000508c07547 */ /* 0x000ff2000b800000 */
[----:B------:R-:W-:Y:S01]  /*0ce0*/  LOP3.LUT R5, R9, 0xfffffff8, RZ, 0xc0, !PT ;  /* 0xfffffff809057812 */ /* 0x000fe200078ec0ff */
[----:B------:R-:W-:Y:S02]  /*0cf0*/  IMAD.MOV.U32 R6, RZ, RZ, RZ ;  /* 0x000000ffff067224 */ /* 0x000fe400078e00ff */
[----:B------:R-:W-:Y:S02]  /*0d00*/  IMAD.MOV.U32 R4, RZ, RZ, RZ ;  /* 0x000000ffff047224 */ /* 0x000fe400078e00ff */
[----:B------:R-:W-:-:S07]  /*0d10*/  IMAD.MOV.U32 R3, RZ, RZ, RZ ;  /* 0x000000ffff037224 */ /* 0x000fce00078e00ff */
.L_x_522:
[----:B------:R-:W-:Y:S01]  /*0d20*/  IMAD R16, R6, 0x4, R8 ;  /* 0x0000000406107824 */ /* 0x000fe200078e0208 */
[----:B------:R-:W-:-:S04]  /*0d30*/  PLOP3.LUT P0, PT, PT, PT, PT, 0x80, 0x8 ;  /* 0x000000000008781c */ /* 0x000fc80003f0f070 */
[----:B------:R-:W0:Y:S04]  /*0d40*/  LDS R10, [R16] ;  /* 0x00000000100a7984 */ /* 0x000e280000000800 */
[----:B------:R-:W1:Y:S04]  /*0d50*/  LDS R11, [R16+0x4] ;  /* 0x00000400100b7984 */ /* 0x000e680000000800 */
[----:B------:R-:W3:Y:S04]  /*0d60*/  LDS R12, [R16+0x8] ;  /* 0x00000800100c7984 */ /* 0x000ee80000000800 */
[----:B------:R-:W4:Y:S04]  /*0d70*/  LDS R13, [R16+0xc] ;  /* 0x00000c00100d7984 */ /* 0x000f280000000800 */
[----:B------:R-:W2:Y:S04]  /*0d80*/  LDS R14, [R16+0x10] ;  /* 0x00001000100e7984 */ /* 0x000ea80000000800 */
[----:B------:R-:W2:Y:S01]  /*0d90*/  LDS R15, [R16+0x14] ;  /* 0x00001400100f7984 */ /* 0x000ea20000000800 */
        /* <DEDUP_REMOVED lines=12> */
[----:B------:R-:W-:Y:S01]  /*0e60*/  HFMA2 R4, -RZ, RZ, 0, 5.9604644775390625e-08 ;  /* 0x00000001ff047431 */ /* 0x000fe200000001ff */
[----:B---3--:R-:W-:Y:S01]  /*0e70*/  ISETP.GT.AND P5, PT, R12, R11, PT ;  /* 0x0000000b0c00720c */ /* 0x008fe20003fa4270 */
[----:B------:R-:W0:Y:S01]  /*0e80*/  LDS R10, [R16+0x18] ;  /* 0x00001800100a7984 */ /* 0x000e220000000800 */
[----:B------:R-:W-:Y:S02]  /*0e90*/  PLOP3.LUT P0, PT, PT, PT, PT, 0x80, 0x8 ;  /* 0x000000000008781c */ /* 0x000fe40003f0f070 */
[----:B------:R-:W-:-:S02]  /*0ea0*/  @!P4 PLOP3.LUT P0, PT, P2, PT, PT, 0x80, 0x8 ;  /* 0x000000000008c81c */ /* 0x000fc4000170f070 */
[----:B------:R-:W-:-:S05]  /*0eb0*/  @!P3 MOV R3, R7 ;  /* 0x000000070003b202 */ /* 0x000fca0000000f00 */
[----:B------:R-:W-:Y:S02]  /*0ec0*/  @!P4 VIADD R7, R3, 0x1 ;  /* 0x000000010307c836 */ /* 0x000fe40000000000 */
[----:B------:R-:W-:Y:S01]  /*0ed0*/  @!P5 ISETP.NE.AND P6, PT, R12, R11, PT ;  /* 0x0000000b0c00d20c */ /* 0x000fe20003fc5270 */
[----:B------:R-:W-:-:S03]  /*0ee0*/  @!P5 IMAD.MOV.U32 R12, RZ, RZ, R11 ;  /* 0x000000ffff0cd224 */ /* 0x000fc600078e000b */
[----:B------:R-:W-:Y:S01]  /*0ef0*/  @!P5 ISETP.GT.AND P6, PT, R11, RZ, !P6 ;  /* 0x000000ff0b00d20c */ /* 0x000fe200077c4270 */
[----:B------:R-:W-:Y:S01]  /*0f00*/  @!P0 IMAD.MOV R7, RZ, RZ, R3 ;  /* 0x000000ffff078224 */ /* 0x000fe200078e0203 */
[----:B----4-:R-:W-:Y:S01]  /*0f10*/  ISETP.GT.AND P2, PT, R13, R12, PT ;  /* 0x0000000c0d00720c */ /* 0x010fe20003f44270 */
[----:B------:R-:W-:Y:S01]  /*0f20*/  IMAD.MOV.U32 R3, RZ, RZ, R6 ;  /* 0x000000ffff037224 */ /* 0x000fe200078e0006 */
[----:B------:R-:W-:Y:S01]  /*0f30*/  PLOP3.LUT P0, PT, PT, PT, PT, 0x80, 0x8 ;  /* 0x000000000008781c */ /* 0x000fe20003f0f070 */
[----:B-----5:R-:W-:Y:S01]  /*0f40*/  @!P3 IMAD.MOV.U32 R3, RZ, RZ, R2 ;  /* 0x000000ffff03b224 */ /* 0x020fe200078e0002 */
[----:B------:R-:W-:Y:S01]  /*0f50*/  @!P5 PLOP3.LUT P0, PT, P6, PT, PT, 0x80, 0x8 ;  /* 0x000000000008d81c */ /* 0x000fe2000370f070 */
[----:B------:R-:W-:Y:S02]  /*0f60*/  @!P4 IMAD.MOV.U32 R4, RZ, RZ, R7 ;  /* 0x000000ffff04c224 */ /* 0x000fe400078e0007 */
[----:B------:R-:W-:Y:S02]  /*0f70*/  VIADD R2, R6, 0x1 ;  /* 0x0000000106027836 */ /* 0x000fe40000000000 */
[----:B------:R-:W-:-:S02]  /*0f80*/  @!P5 VIADD R7, R4, 0x1 ;  /* 0x000000010407d836 */ /* 0x000fc40000000000 */
[----:B------:R-:W-:Y:S02]  /*0f90*/  @!P4 IMAD.MOV.U32 R2, RZ, RZ, R3 ;  /* 0x000000ffff02c224 */ /* 0x000fe400078e0003 */
[----:B------:R-:W-:Y:S01]  /*0fa0*/  @!P2 ISETP.NE.AND P6, PT, R13, R12, PT ;  /* 0x0000000c0d00a20c */ /* 0x000fe20003fc5270 */
[----:B------:R-:W-:Y:S01]  /*0fb0*/  @!P2 IMAD.MOV.U32 R13, RZ, RZ, R12 ;  /* 0x000000ffff0da224 */ /* 0x000fe200078e000c */
[----:B------:R-:W1:Y:S02]  /*0fc0*/  LDS R3, [R16+0x1c] ;  /* 0x00001c0010037984 */ /* 0x000e640000000800 */
[----:B------:R-:W-:Y:S01]  /*0fd0*/  @!P2 ISETP.GT.AND P6, PT, R12, RZ, !P6 ;  /* 0x000000ff0c00a20c */ /* 0x000fe200077c4270 */
[----:B------:R-:W-:Y:S01]  /*0fe0*/  IMAD.MOV.U32 R12, RZ, RZ, 0x1 ;  /* 0x00000001ff0c7424 */ /* 0x000fe200078e00ff */
[----:B--2---:R-:W-:Y:S02]  /*0ff0*/  ISETP.GT.AND P3, PT, R14, R13, PT ;  /* 0x0000000d0e00720c */ /* 0x004fe40003f64270 */
[----:B------:R-:W-:Y:S01]  /*1000*/  @!P0 IADD3 R7, PT, PT, R4, RZ, RZ ;  /* 0x000000ff04078210 */ /* 0x000fe20007ffe0ff */
[----:B------:R-:W-:Y:S01]  /*1010*/  IMAD.MOV.U32 R4, RZ, RZ, 0x1 ;  /* 0x00000001ff047424 */ /* 0x000fe200078e00ff */
[----:B------:R-:W-:-:S02]  /*1020*/  PLOP3.LUT P0, PT, PT, PT, PT, 0x80, 0x8 ;  /* 0x000000000008781c */ /* 0x000fc40003f0f070 */
[----:B------:R-:W-:Y:S01]  /*1030*/  @!P2 PLOP3.LUT P0, PT, P6, PT, PT, 0x80, 0x8 ;  /* 0x000000000008a81c */ /* 0x000fe2000370f070 */
[----:B------:R-:W-:Y:S02]  /*1040*/  @!P5 IMAD.MOV.U32 R4, RZ, RZ, R7 ;  /* 0x000000ffff04d224 */ /* 0x000fe400078e0007 */
[----:B------:R-:W-:Y:S02]  /*1050*/  IMAD.MOV.U32 R7, RZ, RZ, 0x1 ;  /* 0x00000001ff077424 */ /* 0x000fe400078e00ff */
[----:B------:R-:W-:Y:S02]  /*1060*/  @!P2 VIADD R11, R4, 0x1 ;  /* 0x00000001040ba836 */ /* 0x000fe40000000000 */
[-C--:B------:R-:W-:Y:S02]  /*1070*/  @!P3 ISETP.NE.AND P6, PT, R14, R13.reuse, PT ;  /* 0x0000000d0e00b20c */ /* 0x080fe40003fc5270 */
[----:B------:R-:W-:Y:S02]  /*1080*/  @!P3 MOV R14, R13 ;  /* 0x0000000d000eb202 */ /* 0x000fe40000000f00 */
[----:B------:R-:W-:-:S02]  /*1090*/  @!P3 ISETP.GT.AND P6, PT, R13, RZ, !P6 ;  /* 0x000000ff0d00b20c */ /* 0x000fc400077c4270 */
[----:B------:R-:W-:Y:S01]  /*10a0*/  ISETP.GT.AND P4, PT, R15, R14, PT ;  /* 0x0000000e0f00720c */ /* 0x000fe20003f84270 */
[----:B------:R-:W-:Y:S01]  /*10b0*/  @!P0 IMAD.MOV R11, RZ, RZ, R4 ;  /* 0x000000ffff0b8224 */ /* 0x000fe200078e0204 */
[----:B------:R-:W-:Y:S01]  /*10c0*/  PLOP3.LUT P0, PT, PT, PT, PT, 0x80, 0x8 ;  /* 0x000000000008781c */ /* 0x000fe20003f0f070 */
[C---:B------:R-:W-:Y:S01]  /*10d0*/  VIADD R4, R6.reuse, 0x2 ;  /* 0x0000000206047836 */ /* 0x040fe20000000000 */
[----:B------:R-:W-:Y:S01]  /*10e0*/  @!P3 PLOP3.LUT P0, PT, P6, PT, PT, 0x80, 0x8 ;  /* 0x000000000008b81c */ /* 0x000fe2000370f070 */
[----:B------:R-:W-:Y:S01]  /*10f0*/  @!P2 IMAD.MOV.U32 R7, RZ, RZ, R11 ;  /* 0x000000ffff07a224 */ /* 0x000fe200078e000b */
[----:B------:R-:W-:Y:S02]  /*1100*/  @!P5 MOV R4, R2 ;  /* 0x000000020004d202 */ /* 0x000fe40000000f00 */
[----:B------:R-:W-:Y:S01]  /*1110*/  IADD3 R2, PT, PT, R6, 0x3, RZ ;  /* 0x0000000306027810 */ /* 0x000fe20007ffe0ff */
[----:B------:R-:W-:Y:S02]  /*1120*/  @!P3 VIADD R11, R7, 0x1 ;  /* 0x00000001070bb836 */ /* 0x000fe40000000000 */
[----:B------:R-:W-:-:S02]  /*1130*/  @!P2 IMAD.MOV.U32 R2, RZ, RZ, R4 ;  /* 0x000000ffff02a224 */ /* 0x000fc400078e0004 */
[----:B------:R-:W-:Y:S01]  /*1140*/  @!P4 ISETP.NE.AND P6, PT, R15, R14, PT ;  /* 0x0000000e0f00c20c */ /* 0x000fe20003fc5270 */
[----:B------:R-:W-:Y:S02]  /*1150*/  @!P4 IMAD.MOV.U32 R15, RZ, RZ, R14 ;  /* 0x000000ffff0fc224 */ /* 0x000fe400078e000e */
[----:B------:R-:W-:Y:S01]  /*1160*/  VIADD R4, R6, 0x4 ;  /* 0x0000000406047836 */ /* 0x000fe20000000000 */
[----:B------:R-:W-:Y:S01]  /*1170*/  @!P4 ISETP.GT.AND P6, PT, R14, RZ, !P6 ;  /* 0x000000ff0e00c20c */ /* 0x000fe200077c4270 */
[----:B------:R-:W-:Y:S01]  /*1180*/  @!P0 IMAD.MOV R11, RZ, RZ, R7 ;  /* 0x000000ffff0b8224 */ /* 0x000fe200078e0207 */
[----:B0-----:R-:W-:Y:S01]  /*1190*/  ISETP.GT.AND P5, PT, R10, R15, PT ;  /* 0x0000000f0a00720c */ /* 0x001fe20003fa4270 */
[----:B------:R-:W-:Y:S01]  /*11a0*/  IMAD.MOV.U32 R7, RZ, RZ, 0x1 ;  /* 0x00000001ff077424 */ /* 0x000fe200078e00ff */
[----:B------:R-:W-:Y:S01]  /*11b0*/  PLOP3.LUT P0, PT, PT, PT, PT, 0x80, 0x8 ;  /* 0x000000000008781c */ /* 0x000fe20003f0f070 */
[----:B------:R-:W-:Y:S01]  /*11c0*/  @!P3 IMAD.MOV.U32 R7, RZ, RZ, R11 ;  /* 0x000000ffff07b224 */ /* 0x000fe200078e000b */
[----:B------:R-:W-:-:S02]  /*11d0*/  @!P4 PLOP3.LUT P0, PT, P6, PT, PT, 0x80, 0x8 ;  /* 0x000000000008c81c */ /* 0x000fc4000370f070 */
[----:B------:R-:W-:Y:S02]  /*11e0*/  @!P3 MOV R4, R2 ;  /* 0x000000020004b202 */ /* 0x000fe40000000f00 */
        /* <DEDUP_REMOVED lines=9> */
[----:B-1----:R-:W-:Y:S01]  /*1280*/  ISETP.GT.AND P6, PT, R3, R10, PT ;  /* 0x0000000a0300720c */ /* 0x002fe20003fc4270 */
[----:B------:R-:W-:Y:S02]  /*1290*/  VIADD R11, R6, 0x6 ;  /* 0x00000006060b7836 */ /* 0x000fe40000000000 */
[----:B------:R-:W-:-:S08]  /*12a0*/  @!P5 VIADD R2, R7, 0x1 ;  /* 0x000000010702d836 */ /* 0x000fd00000000000 */
        /* <DEDUP_REMOVED lines=19> */
.L_x_521:
        /* <DEDUP_REMOVED lines=8> */
[----:B------:R-:W3:Y:S01]  /*1460*/  LDS R10, [R12+0x8] ;  /* 0x000008000c0a7984 */ /* 0x000ee20000000800 */
[----:B0-----:R-:W-:-:S13]  /*1470*/  ISETP.GT.AND P6, PT, R6, R3, PT ;  /* 0x000000030600720c */ /* 0x001fda0003fc4270 */
[-C--:B------:R-:W-:Y:S01]  /*1480*/  @!P6 ISETP.NE.AND P1, PT, R6, R3.reuse, PT ;  /* 0x000000030600e20c */ /* 0x080fe20003f25270 */
[----:B------:R-:W-:Y:S01]  /*1490*/  @!P6 VIADD R7, R4, 0x1 ;  /* 0x000000010407e836 */ /* 0x000fe20000000000 */
[----:B------:R-:W-:Y:S02]  /*14a0*/  @!P6 MOV R6, R3 ;  /* 0x000000030006e202 */ /* 0x000fe40000000f00 */
        /* <DEDUP_REMOVED lines=10> */
[----:B------:R-:W-:Y:S01]  /*1550*/  IMAD.MOV.U32 R6, RZ, RZ, 0x1 ;  /* 0x00000001ff067424 */ /* 0x000fe200078e00ff */
[----:B------:R-:W-:Y:S02]  /*1560*/  PLOP3.LUT P0, PT, PT, PT, PT, 0x80, 0x8 ;  /* 0x000000000008781c */ /* 0x000fe40003f0f070 */
[----:B------:R-:W-:Y:S01]  /*1570*/  @!P5 PLOP3.LUT P0, PT, P1, PT, PT, 0x80, 0x8 ;  /* 0x000000000008d81c */ /* 0x000fe20000f0f070 */
[----:B------:R-:W-:-:S04]  /*1580*/  @!P6 IMAD.MOV.U32 R4, RZ, RZ, R7 ;  /* 0x000000ffff04e224 */ /* 0x000fc800078e0007 */
[----:B------:R-:W-:-:S04]  /*1590*/  @!P5 VIADD R7, R4, 0x1 ;  /* 0x000000010407d836 */ /* 0x000fc80000000000 */
[----:B------:R-:W-:Y:S01]  /*15a0*/  @!P4 ISETP.NE.AND P1, PT, R10, R9, PT ;  /* 0x000000090a00c20c */ /* 0x000fe20003f25270 */
[----:B------:R-:W-:-:S03]  /*15b0*/  @!P4 IMAD.MOV.U32 R10, RZ, RZ, R9 ;  /* 0x000000ffff0ac224 */ /* 0x000fc600078e0009 */
[----:B------:R-:W-:Y:S02]  /*15c0*/  @!P4 ISETP.GT.AND P1, PT, R9, RZ, !P1 ;  /* 0x000000ff0900c20c */ /* 0x000fe40004f24270 */
[----:B------:R-:W-:Y:S01]  /*15d0*/  @!P0 IADD3 R7, PT, PT, R4, RZ, RZ ;  /* 0x000000ff04078210 */ /* 0x000fe20007ffe0ff */
[----:B------:R-:W-:Y:S01]  /*15e0*/  IMAD.MOV.U32 R4, RZ, RZ, R5 ;  /* 0x000000ffff047224 */ /* 0x000fe200078e0005 */
[----:B0-----:R-:W-:Y:S02]  /*15f0*/  ISETP.GT.AND P3, PT, R3, R10, PT ;  /* 0x0000000a0300720c */ /* 0x001fe40003f64270 */
[----:B------:R-:W-:Y:S01]  /*1600*/  PLOP3.LUT P0, PT, PT, PT, PT, 0x80, 0x8 ;  /* 0x000000000008781c */ /* 0x000fe20003f0f070 */
[----:B------:R-:W-:Y:S01]  /*1610*/  @!P5 IMAD.MOV.U32 R6, RZ, RZ, R7 ;  /* 0x000000ffff06d224 */ /* 0x000fe200078e0007 */
[----:B------:R-:W-:Y:S01]  /*1620*/  @!P4 PLOP3.LUT P0, PT, P1, PT, PT, 0x80, 0x8 ;  /* 0x000000000008c81c */ /* 0x000fe20000f0f070 */
[----:B------:R-:W-:Y:S01]  /*1630*/  IMAD.MOV.U32 R7, RZ, RZ, 0x1 ;  /* 0x00000001ff077424 */ /* 0x000fe200078e00ff */
[----:B-----5:R-:W-:Y:S01]  /*1640*/  @!P6 MOV R4, R2 ;  /* 0x000000020004e202 */ /* 0x020fe20000000f00 */
[----:B------:R-:W-:Y:S01]  /*1650*/  @!P4 VIADD R9, R6, 0x1 ;  /* 0x000000010609c836 */ /* 0x000fe20000000000 */
[----:B------:R-:W-:-:S03]  /*1660*/  IADD3 R2, PT, PT, R5, 0x1, RZ ;  /* 0x0000000105027810 */ /* 0x000fc60007ffe0ff */
[----:B------:R-:W-:Y:S02]  /*1670*/  @!P5 IMAD.MOV.U32 R2, RZ, RZ, R4 ;  /* 0x000000ffff02d224 */ /* 0x000fe400078e0004 */
[----:B------:R-:W-:Y:S01]  /*1680*/  HFMA2 R4, -RZ, RZ, 0, 5.9604644775390625e-08 ;  /* 0x00000001ff047431 */ /* 0x000fe200000001ff */
[----:B------:R-:W-:Y:S01]  /*1690*/  @!P3 ISETP.NE.AND P1, PT, R3, R10, PT ;  /* 0x0000000a0300b20c */ /* 0x000fe20003f25270 */
[----:B------:R-:W-:-:S03]  /*16a0*/  @!P3 IMAD.MOV.U32 R3, RZ, RZ, R10 ;  /* 0x000000ffff03b224 */ /* 0x000fc600078e000a */
[----:B------:R-:W-:Y:S01]  /*16b0*/  @!P3 ISETP.GT.AND P1, PT, R10, RZ, !P1 ;  /* 0x000000ff0a00b20c */ /* 0x000fe20004f24270 */
[----:B------:R-:W-:Y:S01]  /*16c0*/  @!P0 IMAD.MOV R9, RZ, RZ, R6 ;  /* 0x000000ffff098224 */ /* 0x000fe200078e0206 */
[----:B------:R-:W-:Y:S01]  /*16d0*/  PLOP3.LUT P0, PT, PT, PT, PT, 0x80, 0x8 ;  /* 0x000000000008781c */ /* 0x000fe20003f0f070 */
[C---:B------:R-:W-:Y:S01]  /*16e0*/  VIADD R6, R5.reuse, 0x2 ;  /* 0x0000000205067836 */ /* 0x040fe20000000000 */
[----:B------:R-:W-:Y:S01]  /*16f0*/  @!P3 PLOP3.LUT P0, PT, P1, PT, PT, 0x80, 0x8 ;  /* 0x000000000008b81c */ /* 0x000fe20000f0f070 */
[----:B------:R-:W-:Y:S02]  /*1700*/  @!P4 IMAD.MOV.U32 R7, RZ, RZ, R9 ;  /* 0x000000ffff07c224 */ /* 0x000fe400078e0009 */
[----:B------:R-:W-:Y:S02]  /*1710*/  @!P4 IMAD.MOV.U32 R6, RZ, RZ, R2 ;  /* 0x000000ffff06c224 */ /* 0x000fe400078e0002 */
[----:B------:R-:W-:Y:S01]  /*1720*/  VIADD R2, R5, 0x3 ;  /* 0x0000000305027836 */ /* 0x000fe20000000000 */
[----:B------:R-:W-:Y:S01]  /*1730*/  @!P3 IADD3 R9, PT, PT, R7, 0x1, RZ ;  /* 0x000000010709b810 */ /* 0x000fe20007ffe0ff */
[----:B------:R-:W-:Y:S01]  /*1740*/  @!P3 IMAD.MOV.U32 R2, RZ, RZ, R6 ;  /* 0x000000ffff02b224 */ /* 0x000fe200078e0006 */
[----:B------:R-:W-:-:S05]  /*1750*/  IADD3 R5, PT, PT, R5, 0x4, RZ ;  /* 0x0000000405057810 */ /* 0x000fca0007ffe0ff */
[----:B------:R-:W-:-:S04]  /*1760*/  @!P0 IMAD.MOV R9, RZ, RZ, R7 ;  /* 0x000000ffff098224 */ /* 0x000fc800078e0207 */
[----:B------:R-:W-:-:S07]  /*1770*/  @!P3 IMAD.MOV.U32 R4, RZ, RZ, R9 ;  /* 0x000000ffff04b224 */ /* 0x000fce00078e0009 */
.L_x_523:
        /* <DEDUP_REMOVED lines=33> */
[----:B------:R-:W-:-:S04]  /*1990*/  @!P4 ISETP.GT.AND P2, PT, R6, RZ, !P2 ;  /* 0x000000ff0600c20c */ /* 0x000fc80005744270 */
[----:B------:R-:W-:-:S13]  /*19a0*/  @!P4 PLOP3.LUT P1, PT, P2, PT, PT, 0x80, 0x8 ;  /* 0x000000000008c81c */ /* 0x000fda000172f070 */
[----:B------:R-:W-:Y:S01]  /*19b0*/  @!P1 IMAD.MOV R10, RZ, RZ, R7 ;  /* 0x000000ffff0a9224 */ /* 0x000fe200078e0207 */
[----:B------:R-:W-:-:S03]  /*19c0*/  MOV R7, R2 ;  /* 0x0000000200077202 */ /* 0x000fc60000000f00 */
[----:B------:R-:W-:Y:S02]  /*19d0*/  @!P4 IMAD.MOV.U32 R4, RZ, RZ, R10 ;  /* 0x000000ffff04c224 */ /* 0x000fe400078e000a */
[----:B------:R-:W-:Y:S02]  /*19e0*/  IMAD.MOV.U32 R10, RZ, RZ, R3 ;  /* 0x000000ffff0a7224 */ /* 0x000fe400078e0003 */
[----:B------:R-:W-:-:S07]  /*19f0*/  IMAD.MOV.U32 R6, RZ, RZ, R4 ;  /* 0x000000ffff067224 */ /* 0x000fce00078e0004 */
.L_x_524:
        /* <DEDUP_REMOVED lines=15> */
.L_x_520:
[----:B------:R-:W-:Y:S01]  /*1af0*/  ISETP.GE.AND P0, PT, R3, 0x1, PT ;  /* 0x000000010300780c */ /* 0x000fe20003f06270 */
[----:B------:R-:W-:Y:S01]  /*1b00*/  BSSY.RECONVERGENT B0, `(.L_x_525) ;  /* 0x000003d000007945 */ /* 0x000fe20003800200 */
[----:B-1---5:R-:W-:Y:S02]  /*1b10*/  IMAD.MOV.U32 R5, RZ, RZ, R2 ;  /* 0x000000ffff057224 */ /* 0x022fe400078e0002 */
[----:B------:R-:W-:-:S13]  /*1b20*/  ISETP.LT.OR P0, PT, R4, 0x2, !P0 ;  /* 0x000000020400780c */ /* 0x000fda0004701670 */
[----:B------:R-:W-:Y:S05]  /*1b30*/  @P0 BRA `(.L_x_526) ;  /* 0x0000000000e40947 */ /* 0x000fea0003800000 */
[----:B------:R-:W0:Y:S01]  /*1b40*/  LDC.64 R10, c[0x0][0x3b8] ;  /* 0x0000ee00ff0a7b82 */ /* 0x000e220000000a00 */
[----:B------:R-:W1:Y:S01]  /*1b50*/  I2F.U32.RP R9, R4 ;  /* 0x0000000400097306 */ /* 0x000e620000209000 */
[----:B------:R-:W3:Y:S01]  /*1b60*/  LDCU UR4, c[0x0][0x3b4] ;  /* 0x00007680ff0477ac */ /* 0x000ee20008000800 */
[----:B0-----:R-:W-:-:S05]  /*1b70*/  IMAD.WIDE R10, R0, 0x30, R10 ;  /* 0x00000030000a7825 */ /* 0x001fca00078e020a */
[----:B------:R-:W4:Y:S04]  /*1b80*/  LDG.E.64 R16, desc[UR6][R10.64] ;  /* 0x000000060a107981 */ /* 0x000f28000c1e1b00 */
[----:B------:R-:W5:Y:S04]  /*1b90*/  LDG.E.64 R6, desc[UR6][R10.64+0x10] ;  /* 0x000010060a067981 */ /* 0x000f68000c1e1b00 */
[----:B------:R-:W5:Y:S01]  /*1ba0*/  LDG.E.64 R14, desc[UR6][R10.64+0x8] ;  /* 0x000008060a0e7981 */ /* 0x000f62000c1e1b00 */
[----:B-1----:R-:W0:Y:S01]  /*1bb0*/  MUFU.RCP R9, R9 ;  /* 0x0000000900097308 */ /* 0x002e220000001000 */
[----:B------:R-:W-:Y:S01]  /*1bc0*/  ISETP.NE.U32.AND P1, PT, R4, RZ, PT ;  /* 0x000000ff0400720c */ /* 0x000fe20003f25070 */
[----:B---3--:R-:W-:Y:S01]  /*1bd0*/  UISETP.GE.AND UP0, UPT, UR4, URZ, UPT ;  /* 0x000000ff0400728c */ /* 0x008fe2000bf06270 */
[----:B0-----:R-:W-:-:S06]  /*1be0*/  IADD3 R13, PT, PT, R9, 0xffffffe, RZ ;  /* 0x0ffffffe090d7810 */ /* 0x001fcc0007ffe0ff */
[----:B------:R-:W2:Y:S02]  /*1bf0*/  F2I.FTZ.U32.TRUNC.NTZ R13, R13 ;  /* 0x0000000d000d7305 */ /* 0x000ea4000021f000 */
[----:B--2---:R-:W-:-:S04]  /*1c00*/  IMAD.MOV R19, RZ, RZ, -R13 ;  /* 0x000000ffff137224 */ /* 0x004fc800078e0a0d */
[----:B------:R-:W-:Y:S01]  /*1c10*/  IMAD R19, R19, R4, RZ ;  /* 0x0000000413137224 */ /* 0x000fe200078e02ff */
[----:B----4-:R-:W-:-:S04]  /*1c20*/  SHF.R.U32.HI R12, RZ, 0x2, R17 ;  /* 0x00000002ff0c7819 */ /* 0x010fc80000011611 */
[----:B------:R-:W-:Y:S01]  /*1c30*/  LOP3.LUT R12, R12, R17, RZ, 0x3c, !PT ;  /* 0x000000110c0c7212 */ /* 0x000fe200078e3cff */
[----:B-----5:R-:W-:-:S04]  /*1c40*/  IMAD.SHL.U32 R18, R7, 0x10, RZ ;  /* 0x0000001007127824 */ /* 0x020fc800078e00ff */
[----:B------:R-:W-:-:S05]  /*1c50*/  IMAD.SHL.U32 R5, R12, 0x2, RZ ;  /* 0x000000020c057824 */ /* 0x000fca00078e00ff */
[----:B------:R-:W-:Y:S02]  /*1c60*/  LOP3.LUT R5, R7, R18, R5, 0x96, !PT ;  /* 0x0000001207057212 */ /* 0x000fe400078e9605 */
[----:B------:R-:W-:Y:S01]  /*1c70*/  IADD3 R18, PT, PT, R16, 0x587c5, RZ ;  /* 0x000587c510127810 */ /* 0x000fe20007ffe0ff */
[----:B------:R-:W-:Y:S01]  /*1c80*/  IMAD.MOV.U32 R16, RZ, RZ, R7 ;  /* 0x000000ffff107224 */ /* 0x000fe200078e0007 */
[----:B------:R-:W-:Y:S01]  /*1c90*/  LOP3.LUT R17, R5, R12, RZ, 0x3c, !PT ;  /* 0x0000000c05117212 */ /* 0x000fe200078e3cff */
[----:B------:R-:W-:-:S04]  /*1ca0*/  IMAD.MOV.U32 R12, RZ, RZ, RZ ;  /* 0x000000ffff0c7224 */ /* 0x000fc800078e00ff */
[----:B------:R-:W-:Y:S01]  /*1cb0*/  IMAD.HI.U32 R12, R13, R19, R12 ;  /* 0x000000130d0c7227 */ /* 0x000fe200078e000c */
[----:B------:R-:W-:Y:S01]  /*1cc0*/  MOV R13, R6 ;  /* 0x00000006000d7202 */ /* 0x000fe20000000f00 */
[----:B------:R0:W-:Y:S02]  /*1cd0*/  STG.E.64 desc[UR6][R10.64+0x10], R16 ;  /* 0x000010100a007986 */ /* 0x0001e4000c101b06 */
[----:B------:R-:W-:Y:S02]  /*1ce0*/  IMAD.IADD R5, R17, 0x1, R18 ;  /* 0x0000000111057824 */ /* 0x000fe400078e0212 */
[----:B------:R-:W-:Y:S02]  /*1cf0*/  IMAD.MOV.U32 R19, RZ, RZ, R14 ;  /* 0x000000ffff137224 */ /* 0x000fe400078e000e */
[----:B------:R-:W-:-:S03]  /*1d00*/  IMAD.HI.U32 R12, R12, R5, RZ ;  /* 0x000000050c0c7227 */ /* 0x000fc600078e00ff */
[----:B------:R0:W-:Y:S01]  /*1d10*/  STG.E.64 desc[UR6][R10.64], R18 ;  /* 0x000000120a007986 */ /* 0x0001e2000c101b06 */
[----:B------:R-:W-:-:S04]  /*1d20*/  IMAD.MOV R12, RZ, RZ, -R12 ;  /* 0x000000ffff0c7224 */ /* 0x000fc800078e0a0c */
[----:B------:R-:W-:Y:S02]  /*1d30*/  IMAD R9, R4, R12, R5 ;  /* 0x0000000c04097224 */ /* 0x000fe400078e0205 */
[----:B------:R-:W-:Y:S02]  /*1d40*/  IMAD.MOV.U32 R12, RZ, RZ, R15 ;  /* 0x000000ffff0c7224 */ /* 0x000fe400078e000f */
[----:B------:R-:W-:Y:S01]  /*1d50*/  IMAD.MOV.U32 R5, RZ, RZ, R2 ;  /* 0x000000ffff057224 */ /* 0x000fe200078e0002 */
[CC--:B------:R-:W-:Y:S02]  /*1d60*/  ISETP.GE.U32.AND P0, PT, R9.reuse, R4.reuse, PT ;  /* 0x000000040900720c */ /* 0x0c0fe40003f06070 */
[----:B------:R0:W-:Y:S11]  /*1d70*/  STG.E.64 desc[UR6][R10.64+0x8], R12 ;  /* 0x0000080c0a007986 */ /* 0x0001f6000c101b06 */
[----:B------:R-:W-:-:S04]  /*1d80*/  @P0 IADD3 R9, PT, PT, R9, -R4, RZ ;  /* 0x8000000409090210 */ /* 0x000fc80007ffe0ff */
[----:B------:R-:W-:-:S13]  /*1d90*/  ISETP.GE.U32.AND P0, PT, R9, R4, PT ;  /* 0x000000040900720c */ /* 0x000fda0003f06070 */
[----:B------:R-:W-:Y:S01]  /*1da0*/  @P0 IMAD.IADD R9, R9, 0x1, -R4 ;  /* 0x0000000109090824 */ /* 0x000fe200078e0a04 */
[----:B------:R-:W-:Y:S01]  /*1db0*/  @!P1 LOP3.LUT R9, RZ, R4, RZ, 0x33, !PT ;  /* 0x00000004ff099212 */ /* 0x000fe200078e33ff */
[----:B0-----:R-:W-:Y:S06]  /*1dc0*/  BRA.U !UP0, `(.L_x_526) ;  /* 0x0000000108407547 */ /* 0x001fec000b800000 */
[----:B------:R-:W-:-:S07]  /*1dd0*/  CS2R R4, SRZ ;  /* 0x0000000000047805 */ /* 0x000fce000001ff00 */
.L_x_529:
[----:B------:R-:W-:Y:S01]  /*1de0*/  IMAD R6, R5, 0x4, R8 ;  /* 0x0000000405067824 */ /* 0x000fe200078e0208 */
[----:B------:R-:W-:Y:S05]  /*1df0*/  BSSY.RELIABLE B1, `(.L_x_527) ;  /* 0x0000008000017945 */ /* 0x000fea0003800100 */
[----:B------:R-:W0:Y:S02]  /*1e00*/  LDS R6, [R6] ;  /* 0x0000000006067984 */ /* 0x000e240000000800 */
[----:B0-----:R-:W-:-:S13]  /*1e10*/  ISETP.NE.AND P0, PT, R6, R3, PT ;  /* 0x000000030600720c */ /* 0x001fda0003f05270 */
[----:B------:R-:W-:Y:S05]  /*1e20*/  @P0 BRA `(.L_x_528) ;  /* 0x0000000000100947 */ /* 0x000fea0003800000 */
[----:B------:R-:W-:-:S13]  /*1e30*/  ISETP.NE.AND P0, PT, R4, R9, PT ;  /* 0x000000090400720c */ /* 0x000fda0003f05270 */
[----:B------:R-:W-:Y:S05]  /*1e40*/  @!P0 BREAK.RELIABLE B1 ;  /* 0x0000000000018942 */ /* 0x000fea0003800100 */
[----:B------:R-:W-:Y:S05]  /*1e50*/  @!P0 BRA `(.L_x_526) ;  /* 0x00000000001c8947 */ /* 0x000fea0003800000 */
[----:B------:R-:W-:-:S07]  /*1e60*/  IADD3 R4, PT, PT, R4, 0x1, RZ ;  /* 0x0000000104047810 */ /* 0x000fce0007ffe0ff */
.L_x_528:
[----:B------:R-:W-:Y:S05]  /*1e70*/  BSYNC.RELIABLE B1 ;  /* 0x0000000000017941 */ /* 0x000fea0003800100 */
.L_x_527:
[----:B------:R-:W0:Y:S02]  /*1e80*/  LDCU UR4, c[0x0][0x3b4] ;  /* 0x00007680ff0477ac */ /* 0x000e240008000800 */
[C---:B0-----:R-:W-:Y:S01]  /*1e90*/  ISETP.NE.AND P0, PT, R5.reuse, UR4, PT ;  /* 0x0000000405007c0c */ /* 0x041fe2000bf05270 */
[----:B------:R-:W-:-:S12]  /*1ea0*/  VIADD R5, R5, 0x1 ;  /* 0x0000000105057836 */ /* 0x000fd80000000000 */
[----:B------:R-:W-:Y:S05]  /*1eb0*/  @P0 BRA `(.L_x_529) ;  /* 0xfffffffc00c80947 */ /* 0x000fea000383ffff */
[----:B------:R-:W-:-:S07]  /*1ec0*/  IMAD.MOV.U32 R5, RZ, RZ, R2 ;  /* 0x000000ffff057224 */ /* 0x000fce00078e0002 */
.L_x_526:
[----:B------:R-:W-:Y:S05]  /*1ed0*/  BSYNC.RECONVERGENT B0 ;  /* 0x0000000000007941 */ /* 0x000fea0003800200 */
.L_x_525:
[----:B------:R-:W0:Y:S02]  /*1ee0*/  LDC.64 R2, c[0x0][0x388] ;  /* 0x0000e200ff027b82 */ /* 0x000e240000000a00 */
[----:B0-----:R-:W-:-:S05]  /*1ef0*/  IMAD.WIDE R2, R0, 0x4, R2 ;  /* 0x0000000400027825 */ /* 0x001fca00078e0202 */
[----:B------:R-:W-:Y:S01]  /*1f00*/  STG.E desc[UR6][R2.64], R5 ;  /* 0x0000000502007986 */ /* 0x000fe2000c101906 */
[----:B------:R-:W-:Y:S05]  /*1f10*/  EXIT ;  /* 0x000000000000794d */ /* 0x000fea0003800000 */
.L_x_530:
        /* <DEDUP_REMOVED lines=14> */
.L_x_1237:


//--------------------- .text.init_labels_kernel  --------------------------
	.section	.text.init_labels_kernel,"ax",@progbits
	.align	128
        .global         init_labels_kernel
        .type           init_labels_kernel,@function
        .size           init_labels_kernel,(.L_x_1238 - init_labels_kernel)
        .other          init_labels_kernel,@"STO_CUDA_ENTRY STV_DEFAULT"
init_labels_kernel:
.text.init_labels_kernel:
        /* <DEDUP_REMOVED lines=11> */
[----:B-1----:R-:W-:Y:S01]  /*00b0*/  STG.E desc[UR4][R2.64], R5 ;  /* 0x0000000502007986 */ /* 0x002fe2000c101904 */
[----:B------:R-:W-:Y:S05]  /*00c0*/  EXIT ;  /* 0x000000000000794d */ /* 0x000fea0003800000 */
.L_x_531:
        /* <DEDUP_REMOVED lines=11> */
.L_x_1238:


//--------------------- .text.compute_feature_stats_kernel --------------------------
	.section	.text.compute_feature_stats_kernel,"ax",@progbits
	.align	128
        .global         compute_feature_stats_kernel
        .type           compute_feature_stats_kernel,@function
        .size           compute_feature_stats_kernel,(.L_x_1239 - compute_feature_stats_kernel)
        .other          compute_feature_stats_kernel,@"STO_CUDA_ENTRY STV_DEFAULT"
compute_feature_stats_kernel:
.text.compute_feature_stats_kernel:
[----:B------:R-:W-:Y:S08]  /*0000*/  LDC R1, c[0x0][0x37c] ;  /* 0x0000df00ff017b82 */ /* 0x000ff00000000800 */
[----:B------:R-:W0:Y:S01]  /*0010*/  S2UR UR5, SR_CgaCtaId ;  /* 0x00000000000579c3 */ /* 0x000e220000008800 */
[----:B------:R-:W1:Y:S01]  /*0020*/  S2R R13, SR_TID.X ;  /* 0x00000000000d7919 */ /* 0x000e620000002100 */
[----:B------:R-:W2:Y:S01]  /*0030*/  LDCU UR7, c[0x0][0x360] ;  /* 0x00006c00ff0777ac */ /* 0x000ea20008000800 */
[----:B------:R-:W-:Y:S01]  /*0040*/  BSSY.RECONVERGENT B0, `(.L_x_532) ;  /* 0x000001f000007945 */ /* 0x000fe20003800200 */
[----:B------:R-:W3:Y:S01]  /*0050*/  S2R R0, SR_CTAID.X ;  /* 0x0000000000007919 */ /* 0x000ee20000002500 */
[----:B------:R-:W-:Y:S01]  /*0060*/  UMOV UR4, 0x400 ;  /* 0x0000040000047882 */ /* 0x000fe20000000000 */
[----:B------:R-:W4:Y:S01]  /*0070*/  LDCU.64 UR8, c[0x0][0x358] ;  /* 0x00006b00ff0877ac */ /* 0x000f220008000a00 */
[----:B--2---:R-:W-:Y:S01]  /*0080*/  IMAD.U32 R8, RZ, RZ, UR7 ;  /* 0x00000007ff087e24 */ /* 0x004fe2000f8e00ff */
[----:B0-----:R-:W-:Y:S01]  /*0090*/  ULEA UR4, UR5, UR4, 0x18 ;  /* 0x0000000405047291 */ /* 0x001fe2000f8ec0ff */
[----:B------:R-:W0:Y:S03]  /*00a0*/  LDCU UR5, c[0x0][0x398] ;  /* 0x00007300ff0577ac */ /* 0x000e260008000800 */
[----:B------:R-:W-:-:S02]  /*00b0*/  ULEA UR6, UR7, UR4, 0x2 ;  /* 0x0000000407067291 */ /* 0x000fc4000f8e10ff */
[----:B-1----:R-:W-:-:S04]  /*00c0*/  LEA R6, R13, UR4, 0x2 ;  /* 0x000000040d067c11 */ /* 0x002fc8000f8e10ff */
[----:B------:R-:W-:Y:S01]  /*00d0*/  LEA R7, R13, UR6, 0x2 ;  /* 0x000000060d077c11 */ /* 0x000fe2000f8e10ff */
[----:B---3--:R-:W-:Y:S01]  /*00e0*/  IMAD R2, R0, UR7, R13 ;  /* 0x0000000700027c24 */ /* 0x008fe2000f8e020d */
[----:B------:R1:W-:Y:S04]  /*00f0*/  STS [R6], RZ ;  /* 0x000000ff06007388 */ /* 0x0003e80000000800 */
[----:B------:R1:W-:Y:S01]  /*0100*/  STS [R7], RZ ;  /* 0x000000ff07007388 */ /* 0x0003e20000000800 */
[----:B0-----:R-:W-:-:S13]  /*0110*/  ISETP.GE.AND P0, PT, R2, UR5, PT ;  /* 0x0000000502007c0c */ /* 0x001fda000bf06270 */
[----:B-1--4-:R-:W-:Y:S05]  /*0120*/  @P0 BRA `(.L_x_533) ;  /* 0x0000000000400947 */ /* 0x012fea0003800000 */
[----:B------:R-:W0:Y:S01]  /*0130*/  LDC.64 R4, c[0x0][0x380] ;  /* 0x0000e000ff047b82 */ /* 0x000e220000000a00 */
[----:B------:R-:W1:Y:S01]  /*0140*/  LDCU UR4, c[0x0][0x370] ;  /* 0x00006e00ff0477ac */ /* 0x000e620008000800 */
[----:B------:R-:W-:Y:S01]  /*0150*/  BSSY.RECONVERGENT B1, `(.L_x_534) ;  /* 0x000000b000017945 */ /* 0x000fe20003800200 */
[----:B------:R-:W-:Y:S01]  /*0160*/  IMAD.MOV.U32 R9, RZ, RZ, R2 ;  /* 0x000000ffff097224 */ /* 0x000fe200078e0002 */
[----:B------:R-:W-:Y:S01]  /*0170*/  CS2R R10, SRZ ;  /* 0x00000000000a7805 */ /* 0x000fe2000001ff00 */
[----:B-1----:R-:W-:-:S07]  /*0180*/  IMAD R12, R8, UR4, RZ ;  /* 0x00000004080c7c24 */ /* 0x002fce000f8e02ff */
.L_x_535:
[----:B0-----:R-:W-:-:S06]  /*0190*/  IMAD.WIDE R2, R9, 0x4, R4 ;  /* 0x0000000409027825 */ /* 0x001fcc00078e0204 */
[----:B------:R-:W2:Y:S01]  /*01a0*/  LDG.E.CONSTANT R3, desc[UR8][R2.64] ;  /* 0x0000000802037981 */ /* 0x000ea2000c1e9900 */
[----:B------:R-:W-:-:S04]  /*01b0*/  IADD3 R9, PT, PT, R12, R9, RZ ;  /* 0x000000090c097210 */ /* 0x000fc80007ffe0ff */
[----:B------:R-:W-:Y:S01]  /*01c0*/  ISETP.GE.AND P0, PT, R9, UR5, PT ;  /* 0x0000000509007c0c */ /* 0x000fe2000bf06270 */
[C---:B--2---:R-:W-:Y:S01]  /*01d0*/  FADD R11, R3.reuse, R11 ;  /* 0x0000000b030b7221 */ /* 0x044fe20000000000 */
[----:B------:R-:W-:-:S11]  /*01e0*/  FFMA R10, R3, R3, R10 ;  /* 0x00000003030a7223 */ /* 0x000fd6000000000a */
[----:B------:R-:W-:Y:S05]  /*01f0*/  @!P0 BRA `(.L_x_535) ;  /* 0xfffffffc00e48947 */ /* 0x000fea000383ffff */
[----:B------:R-:W-:Y:S05]  /*0200*/  BSYNC.RECONVERGENT B1 ;  /* 0x0000000000017941 */ /* 0x000fea0003800200 */
.L_x_534:
[----:B------:R0:W-:Y:S04]  /*0210*/  STS [R6], R11 ;  /* 0x0000000b06007388 */ /* 0x0001e80000000800 */
[----:B------:R0:W-:Y:S02]  /*0220*/  STS [R7], R10 ;  /* 0x0000000a07007388 */ /* 0x0001e40000000800 */
.L_x_533:
[----:B------:R-:W-:Y:S05]  /*0230*/  BSYNC.RECONVERGENT B0 ;  /* 0x0000000000007941 */ /* 0x000fea0003800200 */
.L_x_532:
[----:B------:R-:W-:Y:S01]  /*0240*/  BAR.SYNC.DEFER_BLOCKING 0x0 ;  /* 0x0000000000007b1d */ /* 0x000fe20000010000 */
[----:B------:R-:W-:-:S13]  /*0250*/  ISETP.GE.U32.AND P0, PT, R8, 0x2, PT ;  /* 0x000000020800780c */ /* 0x000fda0003f06070 */
[----:B------:R-:W-:Y:S05]  /*0260*/  @!P0 BRA `(.L_x_536) ;  /* 0x00000000004c8947 */ /* 0x000fea0003800000 */
.L_x_539:
[----:B------:R-:W-:Y:S01]  /*0270*/  SHF.R.U32.HI R12, RZ, 0x1, R8 ;  /* 0x00000001ff0c7819 */ /* 0x000fe20000011608 */
[----:B------:R-:W-:Y:S03]  /*0280*/  BSSY.RECONVERGENT B0, `(.L_x_537) ;  /* 0x000000d000007945 */ /* 0x000fe60003800200 */
[----:B------:R-:W-:-:S13]  /*0290*/  ISETP.GE.U32.AND P0, PT, R13, R12, PT ;  /* 0x0000000c0d00720c */ /* 0x000fda0003f06070 */
[----:B-1----:R-:W-:Y:S05]  /*02a0*/  @P0 BRA `(.L_x_538) ;  /* 0x0000000000280947 */ /* 0x002fea0003800000 */
[C---:B------:R-:W-:Y:S01]  /*02b0*/  IMAD R2, R12.reuse, 0x4, R6 ;  /* 0x000000040c027824 */ /* 0x040fe200078e0206 */
[----:B------:R-:W-:Y:S01]  /*02c0*/  LDS R3, [R6] ;  /* 0x0000000006037984 */ /* 0x000fe20000000800 */
[----:B------:R-:W-:-:S04]  /*02d0*/  LEA R4, R12, R7, 0x2 ;  /* 0x000000070c047211 */ /* 0x000fc800078e10ff */
[----:B------:R-:W1:Y:S02]  /*02e0*/  LDS R2, [R2] ;  /* 0x0000000002027984 */ /* 0x000e640000000800 */
[----:B-1----:R-:W-:-:S05]  /*02f0*/  FADD R3, R2, R3 ;  /* 0x0000000302037221 */ /* 0x002fca0000000000 */
[----:B------:R-:W-:Y:S04]  /*0300*/  STS [R6], R3 ;  /* 0x0000000306007388 */ /* 0x000fe80000000800 */
[----:B------:R-:W-:Y:S04]  /*0310*/  LDS R4, [R4] ;  /* 0x0000000004047984 */ /* 0x000fe80000000800 */
[----:B------:R-:W0:Y:S02]  /*0320*/  LDS R5, [R7] ;  /* 0x0000000007057984 */ /* 0x000e240000000800 */
[----:B0-----:R-:W-:-:S05]  /*0330*/  FADD R10, R4, R5 ;  /* 0x00000005040a7221 */ /* 0x001fca0000000000 */
[----:B------:R1:W-:Y:S02]  /*0340*/  STS [R7], R10 ;  /* 0x0000000a07007388 */ /* 0x0003e40000000800 */
.L_x_538:
[----:B------:R-:W-:Y:S05]  /*0350*/  BSYNC.RECONVERGENT B0 ;  /* 0x0000000000007941 */ /* 0x000fea0003800200 */
.L_x_537:
[----:B------:R-:W-:Y:S01]  /*0360*/  BAR.SYNC.DEFER_BLOCKING 0x0 ;  /* 0x0000000000007b1d */ /* 0x000fe20000010000 */
[----:B------:R-:W-:Y:S02]  /*0370*/  ISETP.GT.U32.AND P0, PT, R8, 0x3, PT ;  /* 0x000000030800780c */ /* 0x000fe40003f04070 */
[----:B------:R-:W-:-:S11]  /*0380*/  MOV R8, R12 ;  /* 0x0000000c00087202 */ /* 0x000fd60000000f00 */
[----:B------:R-:W-:Y:S05]  /*0390*/  @P0 BRA `(.L_x_539) ;  /* 0xfffffffc00b40947 */ /* 0x000fea000383ffff */
.L_x_536:
[----:B------:R-:W-:-:S13]  /*03a0*/  ISETP.NE.AND P0, PT, R13, RZ, PT ;  /* 0x000000ff0d00720c */ /* 0x000fda0003f05270 */
[----:B------:R-:W-:Y:S05]  /*03b0*/  @P0 EXIT ;  /* 0x000000000000094d */ /* 0x000fea0003800000 */
[----:B------:R-:W2:Y:S01]  /*03c0*/  S2UR UR5, SR_CgaCtaId ;  /* 0x00000000000579c3 */ /* 0x000ea20000008800 */
[----:B------:R-:W-:Y:S01]  /*03d0*/  UMOV UR4, 0x400 ;  /* 0x0000040000047882 */ /* 0x000fe20000000000 */
[----:B------:R-:W-:Y:S06]  /*03e0*/  LDS R9, [UR6] ;  /* 0x00000006ff097984 */ /* 0x000fec0008000800 */
[----:B------:R-:W3:Y:S08]  /*03f0*/  LDC.64 R2, c[0x0][0x388] ;  /* 0x0000e200ff027b82 */ /* 0x000ef00000000a00 */
[----:B------:R-:W4:Y:S01]  /*0400*/  LDC.64 R4, c[0x0][0x390] ;  /* 0x0000e400ff047b82 */ /* 0x000f220000000a00 */
[----:B--2---:R-:W-:Y:S01]  /*0410*/  ULEA UR4, UR5, UR4, 0x18 ;  /* 0x0000000405047291 */ /* 0x004fe2000f8ec0ff */
[----:B---3--:R-:W-:-:S08]  /*0420*/  IMAD.WIDE.U32 R2, R0, 0x4, R2 ;  /* 0x0000000400027825 */ /* 0x008fd000078e0002 */
[----:B01----:R-:W0:Y:S01]  /*0430*/  LDS R7, [UR4] ;  /* 0x00000004ff077984 */ /* 0x003e220008000800 */
[----:B----4-:R-:W-:-:S03]  /*0440*/  IMAD.WIDE.U32 R4, R0, 0x4, R4 ;  /* 0x0000000400047825 */ /* 0x010fc600078e0004 */
[----:B0-----:R-:W-:Y:S04]  /*0450*/  STG.E desc[UR8][R2.64], R7 ;  /* 0x0000000702007986 */ /* 0x001fe8000c101908 */
[----:B------:R-:W-:Y:S01]  /*0460*/  STG.E desc[UR8][R4.64], R9 ;  /* 0x0000000904007986 */ /* 0x000fe2000c101908 */
[----:B------:R-:W-:Y:S05]  /*0470*/  EXIT ;  /* 0x000000000000794d */ /* 0x000fea0003800000 */
.L_x_540:
        /* <DEDUP_REMOVED lines=16> */
.L_x_1239:


//--------------------- .text.compute_zscore_kernel --------------------------
	.section	.text.compute_zscore_kernel,"ax",@progbits
	.align	128
        .global         compute_zscore_kernel
        .type           compute_zscore_kernel,@function
        .size           compute_zscore_kernel,(.L_x_1212 - compute_zscore_kernel)
        .other          compute_zscore_kernel,@"STO_CUDA_ENTRY STV_DEFAULT"
compute_zscore_kernel:
.text.compute_zscore_kernel:
        /* <DEDUP_REMOVED lines=8> */
[----:B------:R-:W0:Y:S01]  /*0080*/  LDC R9, c[0x0][0x394] ;  /* 0x0000e500ff097b82 */ /* 0x000e220000000800 */
[----:B------:R-:W1:Y:S01]  /*0090*/  LDCU.64 UR4, c[0x0][0x358] ;  /* 0x00006b00ff0477ac */ /* 0x000e620008000a00 */
[----:B0-----:R-:W-:-:S13]  /*00a0*/  FSETP.GT.AND P0, PT, R9, 9.9999999747524270788e-07, PT ;  /* 0x358637bd0900780b */ /* 0x001fda0003f04000 */
[----:B-1----:R-:W-:Y:S05]  /*00b0*/  @!P0 BRA `(.L_x_541) ;  /* 0x0000000000608947 */ /* 0x002fea0003800000 */
[----:B------:R-:W0:Y:S01]  /*00c0*/  LDC.64 R4, c[0x0][0x380] ;  /* 0x0000e000ff047b82 */ /* 0x000e220000000a00 */
[----:B------:R-:W1:Y:S01]  /*00d0*/  LDCU UR6, c[0x0][0x390] ;  /* 0x00007200ff0677ac */ /* 0x000e620008000800 */
[----:B0-----:R-:W-:-:S05]  /*00e0*/  IMAD.WIDE R4, R2, 0x4, R4 ;  /* 0x0000000402047825 */ /* 0x001fca00078e0204 */
[----:B------:R-:W1:Y:S01]  /*00f0*/  LDG.E.CONSTANT R0, desc[UR4][R4.64] ;  /* 0x0000000404007981 */ /* 0x000e62000c1e9900 */
[----:B------:R-:W0:Y:S01]  /*0100*/  MUFU.RCP R3, R9 ;  /* 0x0000000900037308 */ /* 0x000e220000001000 */
[----:B------:R-:W-:Y:S01]  /*0110*/  BSSY.RECONVERGENT B0, `(.L_x_542) ;  /* 0x000000c000007945 */ /* 0x000fe20003800200 */
[----:B0-----:R-:W-:-:S04]  /*0120*/  FFMA R6, R3, -R9, 1 ;  /* 0x3f80000003067423 */ /* 0x001fc80000000809 */
[----:B------:R-:W-:Y:S01]  /*0130*/  FFMA R3, R3, R6, R3 ;  /* 0x0000000603037223 */ /* 0x000fe20000000003 */
[----:B-1----:R-:W-:-:S04]  /*0140*/  FADD R0, R0, -UR6 ;  /* 0x8000000600007e21 */ /* 0x002fc80008000000 */
[----:B------:R-:W0:Y:S01]  /*0150*/  FCHK P0, R0, R9 ;  /* 0x0000000900007302 */ /* 0x000e220000000000 */
[----:B------:R-:W-:-:S04]  /*0160*/  FFMA R6, R0, R3, RZ ;  /* 0x0000000300067223 */ /* 0x000fc800000000ff */
[----:B------:R-:W-:-:S04]  /*0170*/  FFMA R7, R6, -R9, R0 ;  /* 0x8000000906077223 */ /* 0x000fc80000000000 */
[----:B------:R-:W-:Y:S01]  /*0180*/  FFMA R3, R3, R7, R6 ;  /* 0x0000000703037223 */ /* 0x000fe20000000006 */
[----:B0-----:R-:W-:Y:S06]  /*0190*/  @!P0 BRA `(.L_x_543) ;  /* 0x00000000000c8947 */ /* 0x001fec0003800000 */
[----:B------:R-:W-:-:S07]  /*01a0*/  MOV R4, 0x1c0 ;  /* 0x000001c000047802 */ /* 0x000fce0000000f00 */
[----:B------:R-:W-:Y:S05]  /*01b0*/  CALL.REL.NOINC `($__internal_1_$__cuda_sm3x_div_rn_noftz_f32_slowpath) ;  /* 0x0000000000307944 */ /* 0x000fea0003c00000 */
[----:B------:R-:W-:-:S07]  /*01c0*/  IMAD.MOV.U32 R3, RZ, RZ, R0 ;  /* 0x000000ffff037224 */ /* 0x000fce00078e0000 */
.L_x_543:
[----:B------:R-:W-:Y:S05]  /*01d0*/  BSYNC.RECONVERGENT B0 ;  /* 0x0000000000007941 */ /* 0x000fea0003800200 */
.L_x_542:
[----:B------:R-:W0:Y:S01]  /*01e0*/  LDC.64 R4, c[0x0][0x388] ;  /* 0x0000e200ff047b82 */ /* 0x000e220000000a00 */
[----:B------:R-:W-:Y:S01]  /*01f0*/  FMNMX R0, R3, -10, !PT ;  /* 0xc120000003007809 */ /* 0x000fe20007800000 */
[----:B0-----:R-:W-:-:S03]  /*0200*/  IMAD.WIDE R2, R2, 0x4, R4 ;  /* 0x0000000402027825 */ /* 0x001fc600078e0204 */
[----:B------:R-:W-:-:S05]  /*0210*/  FMNMX R5, R0, 10, PT ;  /* 0x4120000000057809 */ /* 0x000fca0003800000 */
[----:B------:R-:W-:Y:S01]  /*0220*/  STG.E desc[UR4][R2.64], R5 ;  /* 0x0000000502007986 */ /* 0x000fe2000c101904 */
[----:B------:R-:W-:Y:S05]  /*0230*/  EXIT ;  /* 0x000000000000794d */ /* 0x000fea0003800000 */
.L_x_541:
[----:B------:R-:W0:Y:S02]  /*0240*/  LDC.64 R4, c[0x0][0x388] ;  /* 0x0000e200ff047b82 */ /* 0x000e240000000a00 */
[----:B0-----:R-:W-:-:S05]  /*0250*/  IMAD.WIDE R4, R2, 0x4, R4 ;  /* 0x0000000402047825 */ /* 0x001fca00078e0204 */
[----:B------:R-:W-:Y:S01]  /*0260*/  STG.E desc[UR4][R4.64], RZ ;  /* 0x000000ff04007986 */ /* 0x000fe2000c101904 */
[----:B------:R-:W-:Y:S05]  /*0270*/  EXIT ;  /* 0x000000000000794d */ /* 0x000fea0003800000 */
        .weak           $__internal_1_$__cuda_sm3x_div_rn_noftz_f32_slowpath
        .type           $__internal_1_$__cuda_sm3x_div_rn_noftz_f32_slowpath,@function
        .size           $__internal_1_$__cuda_sm3x_div_rn_noftz_f32_slowpath,(.L_x_1212 - $__internal_1_$__cuda_sm3x_div_rn_noftz_f32_slowpath)
$__internal_1_$__cuda_sm3x_div_rn_noftz_f32_slowpath:
[----:B------:R-:W0:Y:S01]  /*0280*/  LDC R3, c[0x0][0x394] ;  /* 0x0000e500ff037b82 */ /* 0x000e220000000800 */
[--C-:B------:R-:W-:Y:S01]  /*0290*/  SHF.R.U32.HI R5, RZ, 0x17, R0.reuse ;  /* 0x00000017ff057819 */ /* 0x100fe20000011600 */
[----:B------:R-:W1:Y:S01]  /*02a0*/  LDCU UR6, c[0x0][0x394] ;  /* 0x00007280ff0677ac */ /* 0x000e620008000800 */
[----:B------:R-:W-:Y:S01]  /*02b0*/  BSSY.RECONVERGENT B1, `(.L_x_544) ;  /* 0x0000064000017945 */ /* 0x000fe20003800200 */
[----:B------:R-:W-:Y:S01]  /*02c0*/  IMAD.MOV.U32 R7, RZ, RZ, R0 ;  /* 0x000000ffff077224 */ /* 0x000fe200078e0000 */
[----:B------:R-:W-:-:S05]  /*02d0*/  LOP3.LUT R5, R5, 0xff, RZ, 0xc0, !PT ;  /* 0x000000ff05057812 */ /* 0x000fca00078ec0ff */
[----:B------:R-:W-:Y:S02]  /*02e0*/  VIADD R10, R5, 0xffffffff ;  /* 0xffffffff050a7836 */ /* 0x000fe40000000000 */
[----:B-1----:R-:W-:Y:S01]  /*02f0*/  IMAD.U32 R8, RZ, RZ, UR6 ;  /* 0x00000006ff087e24 */ /* 0x002fe2000f8e00ff */
[----:B0-----:R-:W-:-:S04]  /*0300*/  SHF.R.U32.HI R6, RZ, 0x17, R3 ;  /* 0x00000017ff067819 */ /* 0x001fc80000011603 */
[----:B------:R-:W-:-:S05]  /*0310*/  LOP3.LUT R6, R6, 0xff, RZ, 0xc0, !PT ;  /* 0x000000ff06067812 */ /* 0x000fca00078ec0ff */
[----:B------:R-:W-:-:S05]  /*0320*/  VIADD R11, R6, 0xffffffff ;  /* 0xffffffff060b7836 */ /* 0x000fca0000000000 */
[----:B------:R-:W-:-:S04]  /*0330*/  ISETP.GT.U32.AND P0, PT, R11, 0xfd, PT ;  /* 0x000000fd0b00780c */ /* 0x000fc80003f04070 */
[----:B------:R-:W-:-:S13]  /*0340*/  ISETP.GT.U32.OR P0, PT, R10, 0xfd, P0 ;  /* 0x000000fd0a00780c */ /* 0x000fda0000704470 */
[----:B------:R-:W-:Y:S01]  /*0350*/  @!P0 IMAD.MOV.U32 R9, RZ, RZ, RZ ;  /* 0x000000ffff098224 */ /* 0x000fe200078e00ff */
        /* <DEDUP_REMOVED lines=19> */
[----:B------:R-:W-:Y:S02]  /*0490*/  @P0 IMAD.MOV.U32 R9, RZ, RZ, RZ ;  /* 0x000000ffff090224 */ /* 0x000fe400078e00ff */
[----:B------:R-:W-:Y:S01]  /*04a0*/  @!P0 FFMA R7, R0, 1.84467440737095516160e+19, RZ ;  /* 0x5f80000000078823 */ /* 0x000fe200000000ff */
[----:B------:R-:W-:Y:S02]  /*04b0*/  @!P0 IMAD.MOV.U32 R9, RZ, RZ, -0x40 ;  /* 0xffffffc0ff098424 */ /* 0x000fe400078e00ff */
[----:B------:R-:W-:Y:S02]  /*04c0*/  @!P1 FFMA R8, R3, 1.84467440737095516160e+19, RZ ;  /* 0x5f80000003089823 */ /* 0x000fe400000000ff */
[----:B------:R-:W-:-:S07]  /*04d0*/  @!P1 VIADD R9, R9, 0x40 ;  /* 0x0000004009099836 */ /* 0x000fce0000000000 */
.L_x_545:
[----:B------:R-:W-:Y:S01]  /*04e0*/  LEA R3, R6, 0xc0800000, 0x17 ;  /* 0xc080000006037811 */ /* 0x000fe200078eb8ff */
[----:B------:R-:W-:Y:S01]  /*04f0*/  VIADD R5, R5, 0xffffff81 ;  /* 0xffffff8105057836 */ /* 0x000fe20000000000 */
[----:B------:R-:W-:Y:S03]  /*0500*/  BSSY.RECONVERGENT B2, `(.L_x_550) ;  /* 0x0000035000027945 */ /* 0x000fe60003800200 */
[----:B------:R-:W-:Y:S01]  /*0510*/  IMAD.IADD R3, R8, 0x1, -R3 ;  /* 0x0000000108037824 */ /* 0x000fe200078e0a03 */
[C---:B------:R-:W-:Y:S01]  /*0520*/  IADD3 R6, PT, PT, R5.reuse, 0x7f, -R6 ;  /* 0x0000007f05067810 */ /* 0x040fe20007ffe806 */
[----:B------:R-:W-:Y:S02]  /*0530*/  IMAD R0, R5, -0x800000, R7 ;  /* 0xff80000005007824 */ /* 0x000fe400078e0207 */
[----:B------:R-:W0:Y:S01]  /*0540*/  MUFU.RCP R8, R3 ;  /* 0x0000000300087308 */ /* 0x000e220000001000 */
[----:B------:R-:W-:Y:S01]  /*0550*/  FADD.FTZ R11, -R3, -RZ ;  /* 0x800000ff030b7221 */ /* 0x000fe20000010100 */
[----:B------:R-:W-:-:S03]  /*0560*/  IMAD.IADD R6, R6, 0x1, R9 ;  /* 0x0000000106067824 */ /* 0x000fc600078e0209 */
[----:B0-----:R-:W-:-:S04]  /*0570*/  FFMA R13, R8, R11, 1 ;  /* 0x3f800000080d7423 */ /* 0x001fc8000000000b */
[----:B------:R-:W-:-:S04]  /*0580*/  FFMA R10, R8, R13, R8 ;  /* 0x0000000d080a7223 */ /* 0x000fc80000000008 */
[----:B------:R-:W-:-:S04]  /*0590*/  FFMA R7, R0, R10, RZ ;  /* 0x0000000a00077223 */ /* 0x000fc800000000ff */
[----:B------:R-:W-:-:S04]  /*05a0*/  FFMA R8, R11, R7, R0 ;  /* 0x000000070b087223 */ /* 0x000fc80000000000 */
[----:B------:R-:W-:-:S04]  /*05b0*/  FFMA R7, R10, R8, R7 ;  /* 0x000000080a077223 */ /* 0x000fc80000000007 */
[----:B------:R-:W-:-:S04]  /*05c0*/  FFMA R8, R11, R7, R0 ;  /* 0x000000070b087223 */ /* 0x000fc80000000000 */
[----:B------:R-:W-:-:S05]  /*05d0*/  FFMA R0, R10, R8, R7 ;  /* 0x000000080a007223 */ /* 0x000fca0000000007 */
[----:B------:R-:W-:-:S04]  /*05e0*/  SHF.R.U32.HI R3, RZ, 0x17, R0 ;  /* 0x00000017ff037819 */ /* 0x000fc80000011600 */
[----:B------:R-:W-:-:S05]  /*05f0*/  LOP3.LUT R3, R3, 0xff, RZ, 0xc0, !PT ;  /* 0x000000ff03037812 */ /* 0x000fca00078ec0ff */
[----:B------:R-:W-:-:S04]  /*0600*/  IMAD.IADD R9, R3, 0x1, R6 ;  /* 0x0000000103097824 */ /* 0x000fc800078e0206 */
[----:B------:R-:W-:-:S05]  /*0610*/  VIADD R3, R9, 0xffffffff ;  /* 0xffffffff09037836 */ /* 0x000fca0000000000 */
        /* <DEDUP_REMOVED lines=10> */
[CCC-:B------:R-:W-:Y:S01]  /*06c0*/  FFMA.RM R6, R10.reuse, R8.reuse, R7.reuse ;  /* 0x000000080a067223 */ /* 0x1c0fe20000004007 */
[C---:B------:R-:W-:Y:S02]  /*06d0*/  ISETP.NE.AND P2, PT, R9.reuse, RZ, PT ;  /* 0x000000ff0900720c */ /* 0x040fe40003f45270 */
[----:B------:R-:W-:Y:S02]  /*06e0*/  ISETP.NE.AND P1, PT, R9, RZ, PT ;  /* 0x000000ff0900720c */ /* 0x000fe40003f25270 */
[----:B------:R-:W-:Y:S01]  /*06f0*/  LOP3.LUT R5, R3, 0x7fffff, RZ, 0xc0, !PT ;  /* 0x007fffff03057812 */ /* 0x000fe200078ec0ff */
[----:B------:R-:W-:Y:S01]  /*0700*/  FFMA.RP R3, R10, R8, R7 ;  /* 0x000000080a037223 */ /* 0x000fe20000008007 */
[----:B------:R-:W-:Y:S02]  /*0710*/  VIADD R8, R9, 0x20 ;  /* 0x0000002009087836 */ /* 0x000fe40000000000 */
[----:B------:R-:W-:Y:S01]  /*0720*/  LOP3.LUT R5, R5, 0x800000, RZ, 0xfc, !PT ;  /* 0x0080000005057812 */ /* 0x000fe200078efcff */
[----:B------:R-:W-:Y:S01]  /*0730*/  IMAD.MOV R7, RZ, RZ, -R9 ;  /* 0x000000ffff077224 */ /* 0x000fe200078e0a09 */
[----:B------:R-:W-:-:S02]  /*0740*/  FSETP.NEU.FTZ.AND P0, PT, R3, R6, PT ;  /* 0x000000060300720b */ /* 0x000fc40003f1d000 */
[----:B------:R-:W-:Y:S02]  /*0750*/  SHF.L.U32 R8, R5, R8, RZ ;  /* 0x0000000805087219 */ /* 0x000fe400000006ff */
[----:B------:R-:W-:Y:S02]  /*0760*/  SEL R6, R7, RZ, P2 ;  /* 0x000000ff07067207 */ /* 0x000fe40001000000 */
[----:B------:R-:W-:Y:S02]  /*0770*/  ISETP.NE.AND P1, PT, R8, RZ, P1 ;  /* 0x000000ff0800720c */ /* 0x000fe40000f25270 */
[----:B------:R-:W-:Y:S02]  /*0780*/  SHF.R.U32.HI R6, RZ, R6, R5 ;  /* 0x00000006ff067219 */ /* 0x000fe40000011605 */
[----:B------:R-:W-:Y:S02]  /*0790*/  PLOP3.LUT P0, PT, P0, P1, PT, 0xf8, 0x8f ;  /* 0x00000000008f781c */ /* 0x000fe40000703f70 */
[----:B------:R-:W-:-:S02]  /*07a0*/  SHF.R.U32.HI R8, RZ, 0x1, R6 ;  /* 0x00000001ff087819 */ /* 0x000fc40000011606 */
[----:B------:R-:W-:-:S04]  /*07b0*/  SEL R3, RZ, 0x1, !P0 ;  /* 0x00000001ff037807 */ /* 0x000fc80004000000 */
[----:B------:R-:W-:-:S04]  /*07c0*/  LOP3.LUT R3, R3, 0x1, R8, 0xf8, !PT ;  /* 0x0000000103037812 */ /* 0x000fc800078ef808 */
[----:B------:R-:W-:-:S05]  /*07d0*/  LOP3.LUT R3, R3, R6, RZ, 0xc0, !PT ;  /* 0x0000000603037212 */ /* 0x000fca00078ec0ff */
[----:B------:R-:W-:-:S05]  /*07e0*/  IMAD.IADD R3, R8, 0x1, R3 ;  /* 0x0000000108037824 */ /* 0x000fca00078e0203 */
[----:B------:R-:W-:Y:S01]  /*07f0*/  LOP3.LUT R0, R3, R0, RZ, 0xfc, !PT ;  /* 0x0000000003007212 */ /* 0x000fe200078efcff */
[----:B------:R-:W-:Y:S06]  /*0800*/  BRA `(.L_x_553) ;  /* 0x0000000000107947 */ /* 0x000fec0003800000 */
.L_x_552:
[----:B------:R-:W-:-:S04]  /*0810*/  LOP3.LUT R0, R0, 0x80000000, RZ, 0xc0, !PT ;  /* 0x8000000000007812 */ /* 0x000fc800078ec0ff */
[----:B------:R-:W-:Y:S01]  /*0820*/  LOP3.LUT R0, R0, 0x7f800000, RZ, 0xfc, !PT ;  /* 0x7f80000000007812 */ /* 0x000fe200078efcff */
[----:B------:R-:W-:Y:S06]  /*0830*/  BRA `(.L_x_553) ;  /* 0x0000000000047947 */ /* 0x000fec0003800000 */
.L_x_551:
[----:B------:R-:W-:-:S07]  /*0840*/  IMAD R0, R6, 0x800000, R0 ;  /* 0x0080000006007824 */ /* 0x000fce00078e0200 */
.L_x_553:
[----:B------:R-:W-:Y:S05]  /*0850*/  BSYNC.RECONVERGENT B2 ;  /* 0x0000000000027941 */ /* 0x000fea0003800200 */
.L_x_550:
[----:B------:R-:W-:Y:S05]  /*0860*/  BRA `(.L_x_554) ;  /* 0x0000000000207947 */ /* 0x000fea0003800000 */
.L_x_549:
[----:B------:R-:W-:-:S04]  /*0870*/  LOP3.LUT R0, R8, 0x80000000, R7, 0x48, !PT ;  /* 0x8000000008007812 */ /* 0x000fc800078e4807 */
[----:B------:R-:W-:Y:S01]  /*0880*/  LOP3.LUT R0, R0, 0x7f800000, RZ, 0xfc, !PT ;  /* 0x7f80000000007812 */ /* 0x000fe200078efcff */
[----:B------:R-:W-:Y:S06]  /*0890*/  BRA `(.L_x_554) ;  /* 0x0000000000147947 */ /* 0x000fec0003800000 */
.L_x_548:
[----:B------:R-:W-:Y:S01]  /*08a0*/  LOP3.LUT R0, R8, 0x80000000, R7, 0x48, !PT ;  /* 0x8000000008007812 */ /* 0x000fe200078e4807 */
[----:B------:R-:W-:Y:S06]  /*08b0*/  BRA `(.L_x_554) ;  /* 0x00000000000c7947 */ /* 0x000fec0003800000 */
.L_x_547:
[----:B------:R-:W0:Y:S01]  /*08c0*/  MUFU.RSQ R0, -QNAN ;  /* 0xffc0000000007908 */ /* 0x000e220000001400 */
[----:B------:R-:W-:Y:S05]  /*08d0*/  BRA `(.L_x_554) ;  /* 0x0000000000047947 */ /* 0x000fea0003800000 */
.L_x_546:
[----:B------:R-:W-:-:S07]  /*08e0*/  FADD.FTZ R0, R0, R3 ;  /* 0x0000000300007221 */ /* 0x000fce0000010000 */
.L_x_554:
[----:B------:R-:W-:Y:S05]  /*08f0*/  BSYNC.RECONVERGENT B1 ;  /* 0x0000000000017941 */ /* 0x000fea0003800200 */
.L_x_544:
[----:B------:R-:W-:-:S04]  /*0900*/  IMAD.MOV.U32 R5, RZ, RZ, 0x0 ;  /* 0x00000000ff057424 */ /* 0x000fc800078e00ff */
[----:B0-----:R-:W-:Y:S05]  /*0910*/  RET.REL.NODEC R4 `(compute_zscore_kernel) ;  /* 0xfffffff404b87950 */ /* 0x001fea0003c3ffff */
.L_x_555:
        /* <DEDUP_REMOVED lines=14> */
.L_x_1212:


//--------------------- .text.compute_lof_kernel  --------------------------
	.section	.text.compute_lof_kernel,"ax",@progbits
	.align	128
        .global         compute_lof_kernel
        .type           compute_lof_kernel,@function
        .size           compute_lof_kernel,(.L_x_1214 - compute_lof_kernel)
        .other          compute_lof_kernel,@"STO_CUDA_ENTRY STV_DEFAULT"
compute_lof_kernel:
.text.compute_lof_kernel:
[----:B------:R-:W0:Y:S01]  /*0000*/  LDC R1, c[0x0][0x37c] ;  /* 0x0000df00ff017b82 */ /* 0x000e220000000800 */
[----:B------:R-:W1:Y:S07]  /*0010*/  S2R R0, SR_TID.X ;  /* 0x0000000000007919 */ /* 0x000e6e0000002100 */
[----:B------:R-:W1:Y:S01]  /*0020*/  S2UR UR4, SR_CTAID.X ;  /* 0x00000000000479c3 */ /* 0x000e620000002500 */
[----:B------:R-:W2:Y:S01]  /*0030*/  LDCU UR5, c[0x0][0x3d8] ;  /* 0x00007b00ff0577ac */ /* 0x000ea20008000800 */
[----:B0-----:R-:W-:-:S04]  /*0040*/  IADD3 R1, PT, PT, R1, -0x100, RZ ;  /* 0xffffff0001017810 */ /* 0x001fc80007ffe0ff */
[----:B------:R-:W-:Y:S02]  /*0050*/  R2UR UR14, R1 ;  /* 0x00000000010e72ca */ /* 0x000fe400000e0000 */
[----:B------:R-:W1:Y:S02]  /*0060*/  LDC R5, c[0x0][0x360] ;  /* 0x0000d800ff057b82 */ /* 0x000e640000000800 */
[----:B-1----:R-:W-:-:S05]  /*0070*/  IMAD R5, R5, UR4, R0 ;  /* 0x0000000405057c24 */ /* 0x002fca000f8e0200 */
[----:B--2---:R-:W-:-:S13]  /*0080*/  ISETP.GE.AND P0, PT, R5, UR5, PT ;  /* 0x0000000505007c0c */ /* 0x004fda000bf06270 */
[----:B------:R-:W-:Y:S05]  /*0090*/  @P0 EXIT ;  /* 0x000000000000094d */ /* 0x000fea0003800000 */
[----:B------:R-:W0:Y:S01]  /*00a0*/  LDC.64 R22, c[0x0][0x380] ;  /* 0x0000e000ff167b82 */ /* 0x000e220000000a00 */
[----:B------:R-:W1:Y:S01]  /*00b0*/  LDCU.64 UR6, c[0x0][0x358] ;  /* 0x00006b00ff0677ac */ /* 0x000e620008000a00 */
[----:B------:R-:W2:Y:S06]  /*00c0*/  LDCU UR11, c[0x0][0x3dc] ;  /* 0x00007b80ff0b77ac */ /* 0x000eac0008000800 */
[----:B------:R-:W3:Y:S08]  /*00d0*/  LDC.64 R6, c[0x0][0x388] ;  /* 0x0000e200ff067b82 */ /* 0x000ef00000000a00 */
[----:B------:R-:W4:Y:S01]  /*00e0*/  LDC.64 R8, c[0x0][0x390] ;  /* 0x0000e400ff087b82 */ /* 0x000f220000000a00 */
[----:B0-----:R-:W-:-:S06]  /*00f0*/  IMAD.WIDE R22, R5, 0x4, R22 ;  /* 0x0000000405167825 */ /* 0x001fcc00078e0216 */
[----:B-1----:R0:W5:Y:S01]  /*0100*/  LDG.E.CONSTANT R22, desc[UR6][R22.64] ;  /* 0x0000000616167981 */ /* 0x002162000c1e9900 */
[----:B---3--:R-:W-:-:S05]  /*0110*/  IMAD.WIDE R6, R5, 0x4, R6 ;  /* 0x0000000405067825 */ /* 0x008fca00078e0206 */
[----:B------:R0:W5:Y:S01]  /*0120*/  LDG.E.CONSTANT R21, desc[UR6][R6.64] ;  /* 0x0000000606157981 */ /* 0x000162000c1e9900 */
[----:B----4-:R-:W-:-:S05]  /*0130*/  IMAD.WIDE R8, R5, 0x4, R8 ;  /* 0x0000000405087825 */ /* 0x010fca00078e0208 */
[----:B------:R0:W5:Y:S01]  /*0140*/  LDG.E.CONSTANT R20, desc[UR6][R8.64] ;  /* 0x0000000608147981 */ /* 0x000162000c1e9900 */
[----:B--2---:R-:W-:-:S04]  /*0150*/  UISETP.LT.AND UP0, UPT, UR11, 0x20, UPT ;  /* 0x000000200b00788c */ /* 0x004fc8000bf01270 */
[----:B------:R-:W-:Y:S02]  /*0160*/  USEL UR8, UR11, 0x20, UP0 ;  /* 0x000000200b087887 */ /* 0x000fe40008000000 */
[----:B------:R-:W-:Y:S01]  /*0170*/  UISETP.GE.AND UP0, UPT, UR11, 0x1, UPT ;  /* 0x000000010b00788c */ /* 0x000fe2000bf06270 */
[----:B------:R-:W-:-:S04]  /*0180*/  IADD3 R3, P0, PT, R1, 0x80, RZ ;  /* 0x0000008001037810 */ /* 0x000fc80007f1e0ff */
[----:B------:R-:W-:-:S04]  /*0190*/  IADD3.X R2, PT, PT, RZ, RZ, RZ, P0, !PT ;  /* 0x000000ffff027210 */ /* 0x000fc800007fe4ff */
[----:B0-----:R-:W-:Y:S05]  /*01a0*/  BRA.U !UP0, `(.L_x_556) ;  /* 0x0000000508407547 */ /* 0x001fea000b800000 */
[----:B------:R-:W-:Y:S02]  /*01b0*/  UISETP.GE.U32.AND UP1, UPT, UR11, 0x10, UPT ;  /* 0x000000100b00788c */ /* 0x000fe4000bf26070 */
[----:B------:R-:W-:Y:S01]  /*01c0*/  ULOP3.LUT UR9, UR8, 0xf, URZ, 0xc0, !UPT ;  /* 0x0000000f08097892 */ /* 0x000fe2000f8ec0ff */
[----:B------:R-:W-:-:S03]  /*01d0*/  UMOV UR4, URZ ;  /* 0x000000ff00047c82 */ /* 0x000fc60008000000 */
[----:B------:R-:W-:-:S03]  /*01e0*/  UISETP.NE.AND UP0, UPT, UR9, URZ, UPT ;  /* 0x000000ff0900728c */ /* 0x000fc6000bf05270 */
[----:B------:R-:W-:Y:S08]  /*01f0*/  BRA.U !UP1, `(.L_x_557) ;  /* 0x0000000109587547 */ /* 0x000ff0000b800000 */
[----:B------:R-:W-:Y:S01]  /*0200*/  MOV R8, 0x7f7fffff ;  /* 0x7f7fffff00087802 */ /* 0x000fe20000000f00 */
[----:B------:R-:W-:Y:S01]  /*0210*/  ULOP3.LUT UR4, UR8, 0x30, URZ, 0xc0, !UPT ;  /* 0x0000003008047892 */ /* 0x000fe2000f8ec0ff */
[----:B------:R-:W-:Y:S01]  /*0220*/  MOV R9, 0x7f7fffff ;  /* 0x7f7fffff00097802 */ /* 0x000fe20000000f00 */
[----:B------:R-:W-:Y:S01]  /*0230*/  UMOV UR5, URZ ;  /* 0x000000ff00057c82 */ /* 0x000fe20008000000 */
[----:B------:R-:W-:Y:S02]  /*0240*/  MOV R10, 0x7f7fffff ;  /* 0x7f7fffff000a7802 */ /* 0x000fe40000000f00 */
[----:B------:R-:W-:Y:S02]  /*0250*/  MOV R11, 0x7f7fffff ;  /* 0x7f7fffff000b7802 */ /* 0x000fe40000000f00 */
[----:B------:R-:W-:Y:S02]  /*0260*/  MOV R12, 0xffffffff ;  /* 0xffffffff000c7802 */ /* 0x000fe40000000f00 */
[----:B------:R-:W-:-:S02]  /*0270*/  MOV R13, 0xffffffff ;  /* 0xffffffff000d7802 */ /* 0x000fc40000000f00 */
[----:B------:R-:W-:Y:S02]  /*0280*/  MOV R14, 0xffffffff ;  /* 0xffffffff000e7802 */ /* 0x000fe40000000f00 */
[----:B------:R-:W-:-:S07]  /*0290*/  MOV R15, 0xffffffff ;  /* 0xffffffff000f7802 */ /* 0x000fce0000000f00 */
.L_x_558:
[----:B------:R-:W-:Y:S02]  /*02a0*/  ULEA UR10, UR5, UR14, 0x2 ;  /* 0x0000000e050a7291 */ /* 0x000fe4000f8e10ff */
[----:B------:R-:W-:-:S04]  /*02b0*/  UIADD3 UR5, UPT, UPT, UR5, 0x10, URZ ;  /* 0x0000001005057890 */ /* 0x000fc8000fffe0ff */
[----:B------:R-:W-:-:S03]  /*02c0*/  UISETP.NE.AND UP1, UPT, UR5, UR4, UPT ;  /* 0x000000040500728c */ /* 0x000fc6000bf25270 */
[----:B0-----:R0:W-:Y:S04]  /*02d0*/  STL.128 [UR10], R8 ;  /* 0x00000008ff007987 */ /* 0x0011e80008100c0a */
[----:B------:R0:W-:Y:S04]  /*02e0*/  STL.128 [UR10+0x80], R12 ;  /* 0x0000800cff007987 */ /* 0x0001e80008100c0a */
[----:B------:R0:W-:Y:S04]  /*02f0*/  STL.128 [UR10+0x10], R8 ;  /* 0x00001008ff007987 */ /* 0x0001e80008100c0a */
[----:B------:R0:W-:Y:S04]  /*0300*/  STL.128 [UR10+0x90], R12 ;  /* 0x0000900cff007987 */ /* 0x0001e80008100c0a */
[----:B------:R0:W-:Y:S04]  /*0310*/  STL.128 [UR10+0x20], R8 ;  /* 0x00002008ff007987 */ /* 0x0001e80008100c0a */
[----:B------:R0:W-:Y:S04]  /*0320*/  STL.128 [UR10+0xa0], R12 ;  /* 0x0000a00cff007987 */ /* 0x0001e80008100c0a */
[----:B------:R0:W-:Y:S04]  /*0330*/  STL.128 [UR10+0x30], R8 ;  /* 0x00003008ff007987 */ /* 0x0001e80008100c0a */
[----:B------:R0:W-:Y:S01]  /*0340*/  STL.128 [UR10+0xb0], R12 ;  /* 0x0000b00cff007987 */ /* 0x0001e20008100c0a */
[----:B------:R-:W-:Y:S05]  /*0350*/  BRA.U UP1, `(.L_x_558) ;  /* 0xfffffffd01d07547 */ /* 0x000fea000b83ffff */
.L_x_557:
[----:B------:R-:W-:Y:S05]  /*0360*/  BRA.U !UP0, `(.L_x_556) ;  /* 0x0000000108d07547 */ /* 0x000fea000b800000 */
[----:B------:R-:W-:Y:S02]  /*0370*/  UISETP.GE.U32.AND UP0, UPT, UR9, 0x8, UPT ;  /* 0x000000080900788c */ /* 0x000fe4000bf06070 */
[----:B------:R-:W-:-:S04]  /*0380*/  ULOP3.LUT UR5, UR8, 0x7, URZ, 0xc0, !UPT ;  /* 0x0000000708057892 */ /* 0x000fc8000f8ec0ff */
[----:B------:R-:W-:-:S03]  /*0390*/  UISETP.NE.AND UP1, UPT, UR5, URZ, UPT ;  /* 0x000000ff0500728c */ /* 0x000fc6000bf25270 */
[----:B------:R-:W-:Y:S08]  /*03a0*/  BRA.U !UP0, `(.L_x_559) ;  /* 0x0000000108507547 */ /* 0x000ff0000b800000 */
[----:B------:R-:W-:Y:S01]  /*03b0*/  ULEA UR9, UR4, UR14, 0x2 ;  /* 0x0000000e04097291 */ /* 0x000fe2000f8e10ff */
[----:B------:R-:W-:Y:S01]  /*03c0*/  MOV R0, 0x7f7fffff ;  /* 0x7f7fffff00007802 */ /* 0x000fe20000000f00 */
[----:B------:R-:W-:Y:S01]  /*03d0*/  UIADD3 UR4, UPT, UPT, UR4, 0x8, URZ ;  /* 0x0000000804047890 */ /* 0x000fe2000fffe0ff */
[----:B------:R-:W-:-:S06]  /*03e0*/  MOV R4, 0xffffffff ;  /* 0xffffffff00047802 */ /* 0x000fcc0000000f00 */
[----:B------:R1:W-:Y:S04]  /*03f0*/  STL [UR9], R0 ;  /* 0x00000000ff007987 */ /* 0x0003e80008100809 */
[----:B------:R1:W-:Y:S04]  /*0400*/  STL [UR9+0x4], R0 ;  /* 0x00000400ff007987 */ /* 0x0003e80008100809 */
        /* <DEDUP_REMOVED lines=13> */
[----:B------:R1:W-:Y:S02]  /*04e0*/  STL [UR9+0x9c], R4 ;  /* 0x00009c04ff007987 */ /* 0x0003e40008100809 */
.L_x_559:
[----:B------:R-:W-:Y:S05]  /*04f0*/  BRA.U !UP1, `(.L_x_556) ;  /* 0x00000001096c7547 */ /* 0x000fea000b800000 */
[----:B------:R-:W-:Y:S02]  /*0500*/  UISETP.GE.U32.AND UP0, UPT, UR5, 0x4, UPT ;  /* 0x000000040500788c */ /* 0x000fe4000bf06070 */
[----:B------:R-:W-:-:S04]  /*0510*/  ULOP3.LUT UR9, UR8, 0x3, URZ, 0xc0, !UPT ;  /* 0x0000000308097892 */ /* 0x000fc8000f8ec0ff */
[----:B------:R-:W-:-:S03]  /*0520*/  UISETP.NE.AND UP1, UPT, UR9, URZ, UPT ;  /* 0x000000ff0900728c */ /* 0x000fc6000bf25270 */
[----:B------:R-:W-:Y:S08]  /*0530*/  BRA.U !UP0, `(.L_x_560) ;  /* 0x0000000108307547 */ /* 0x000ff0000b800000 */
[----:B------:R-:W-:Y:S01]  /*0540*/  ULEA UR5, UR4, UR14, 0x2 ;  /* 0x0000000e04057291 */ /* 0x000fe2000f8e10ff */
[----:B-1----:R-:W-:Y:S01]  /*0550*/  MOV R0, 0x7f7fffff ;  /* 0x7f7fffff00007802 */ /* 0x002fe20000000f00 */
        /* <DEDUP_REMOVED lines=9> */
[----:B------:R2:W-:Y:S02]  /*05f0*/  STL [UR5+0x8c], R4 ;  /* 0x00008c04ff007987 */ /* 0x0005e40008100805 */
.L_x_560:
[----:B------:R-:W-:Y:S05]  /*0600*/  BRA.U !UP1, `(.L_x_556) ;  /* 0x0000000109287547 */ /* 0x000fea000b800000 */
[----:B-12---:R-:W-:Y:S01]  /*0610*/  MOV R0, 0x7f7fffff ;  /* 0x7f7fffff00007802 */ /* 0x006fe20000000f00 */
[----:B------:R-:W-:Y:S01]  /*0620*/  IMAD.MOV.U32 R4, RZ, RZ, -0x1 ;  /* 0xffffffffff047424 */ /* 0x000fe200078e00ff */
[----:B------:R-:W-:-:S06]  /*0630*/  UMOV UR5, URZ ;  /* 0x000000ff00057c82 */ /* 0x000fcc0008000000 */
.L_x_561:
[----:B------:R-:W-:Y:S02]  /*0640*/  ULEA UR10, UR4, UR14, 0x2 ;  /* 0x0000000e040a7291 */ /* 0x000fe4000f8e10ff */
[----:B------:R-:W-:Y:S02]  /*0650*/  UIADD3 UR5, UPT, UPT, UR5, 0x1, URZ ;  /* 0x0000000105057890 */ /* 0x000fe4000fffe0ff */
[----:B------:R-:W-:Y:S02]  /*0660*/  UIADD3 UR4, UPT, UPT, UR4, 0x1, URZ ;  /* 0x0000000104047890 */ /* 0x000fe4000fffe0ff */
[----:B------:R-:W-:-:S03]  /*0670*/  UISETP.NE.AND UP0, UPT, UR5, UR9, UPT ;  /* 0x000000090500728c */ /* 0x000fc6000bf05270 */
[----:B---3--:R3:W-:Y:S04]  /*0680*/  STL [UR10], R0 ;  /* 0x00000000ff007987 */ /* 0x0087e8000810080a */
[----:B------:R3:W-:Y:S02]  /*0690*/  STL [UR10+0x80], R4 ;  /* 0x00008004ff007987 */ /* 0x0007e4000810080a */
[----:B------:R-:W-:Y:S05]  /*06a0*/  BRA.U UP0, `(.L_x_561) ;  /* 0xfffffffd00e47547 */ /* 0x000fea000b83ffff */
.L_x_556:
[----:B0-----:R-:W0:Y:S08]  /*06b0*/  LDC.64 R10, c[0x0][0x3b0] ;  /* 0x0000ec00ff0a7b82 */ /* 0x001e300000000a00 */
[----:B------:R-:W4:Y:S08]  /*06c0*/  LDC R13, c[0x0][0x3b8] ;  /* 0x0000ee00ff0d7b82 */ /* 0x000f300000000800 */
[----:B-123--:R-:W1:Y:S01]  /*06d0*/  LDC R0, c[0x0][0x3bc] ;  /* 0x0000ef00ff007b82 */ /* 0x00ee620000000800 */
[----:B0-----:R-:W-:-:S05]  /*06e0*/  IMAD.WIDE R10, R5, 0x4, R10 ;  /* 0x00000004050a7825 */ /* 0x001fca00078e020a */
[----:B------:R1:W2:Y:S01]  /*06f0*/  LDG.E.CONSTANT R4, desc[UR6][R10.64] ;  /* 0x000000060a047981 */ /* 0x0002a2000c1e9900 */
[----:B------:R-:W-:Y:S01]  /*0700*/  UISETP.GT.AND UP0, UPT, UR11, 0x1, UPT ;  /* 0x000000010b00788c */ /* 0x000fe2000bf04270 */
[----:B----4-:R-:W-:Y:S01]  /*0710*/  IABS R9, R13 ;  /* 0x0000000d00097213 */ /* 0x010fe20000000000 */
[----:B------:R-:W-:-:S03]  /*0720*/  ULEA UR5, UR8, UR14, 0x2 ;  /* 0x0000000e08057291 */ /* 0x000fc6000f8e10ff */
[----:B------:R-:W0:Y:S01]  /*0730*/  I2F.RP R8, R9 ;  /* 0x0000000900087306 */ /* 0x000e220000209400 */
[-C--:B-1----:R-:W-:Y:S01]  /*0740*/  IABS R10, R0.reuse ;  /* 0x00000000000a7213 */ /* 0x082fe20000000000 */
[----:B------:R-:W-:-:S05]  /*0750*/  IMAD R15, R13, R0, RZ ;  /* 0x000000000d0f7224 */ /* 0x000fca00078e02ff */
[----:B------:R-:W-:Y:S01]  /*0760*/  IABS R18, R15 ;  /* 0x0000000f00127213 */ /* 0x000fe20000000000 */
[----:B0-----:R-:W0:Y:S02]  /*0770*/  MUFU.RCP R8, R8 ;  /* 0x0000000800087308 */ /* 0x001e240000001000 */
[----:B0-----:R-:W-:-:S06]  /*0780*/  IADD3 R6, PT, PT, R8, 0xffffffe, RZ ;  /* 0x0ffffffe08067810 */ /* 0x001fcc0007ffe0ff */
[----:B------:R-:W0:Y:S08]  /*0790*/  I2F.RP R8, R10 ;  /* 0x0000000a00087306 */ /* 0x000e300000209400 */
[----:B------:R1:W3:Y:S08]  /*07a0*/  F2I.FTZ.U32.TRUNC.NTZ R7, R6 ;  /* 0x0000000600077305 */ /* 0x0002f0000021f000 */
[----:B0-----:R-:W-:Y:S01]  /*07b0*/  MUFU.RCP R8, R8 ;  /* 0x0000000800087308 */ /* 0x001fe20000001000 */
[----:B-1----:R-:W-:Y:S01]  /*07c0*/  HFMA2 R6, -RZ, RZ, 0, 0 ;  /* 0x00000000ff067431 */ /* 0x002fe200000001ff */
[----:B---3--:R-:W-:-:S05]  /*07d0*/  IADD3 R12, PT, PT, RZ, -R7, RZ ;  /* 0x80000007ff0c7210 */ /* 0x008fca0007ffe0ff */
[----:B------:R-:W-:-:S04]  /*07e0*/  IMAD R11, R12, R9, RZ ;  /* 0x000000090c0b7224 */ /* 0x000fc800078e02ff */
[----:B------:R-:W-:Y:S01]  /*07f0*/  IMAD.HI.U32 R7, R7, R11, R6 ;  /* 0x0000000b07077227 */ /* 0x000fe200078e0006 */
[----:B------:R-:W-:-:S04]  /*0800*/  IABS R11, R15 ;  /* 0x0000000f000b7213 */ /* 0x000fc80000000000 */
[----:B------:R-:W0:Y:S08]  /*0810*/  I2F.RP R16, R11 ;  /* 0x0000000b00107306 */ /* 0x000e300000209400 */
[----:B0-----:R-:W-:Y:S01]  /*0820*/  MUFU.RCP R16, R16 ;  /* 0x0000001000107308 */ /* 0x001fe20000001000 */
[----:B--2---:R-:W-:-:S05]  /*0830*/  IABS R12, R4 ;  /* 0x00000004000c7213 */ /* 0x004fca0000000000 */
[----:B------:R-:W-:Y:S01]  /*0840*/  IMAD.HI.U32 R14, R7, R12, RZ ;  /* 0x0000000c070e7227 */ /* 0x000fe200078e00ff */
[----:B------:R-:W-:-:S04]  /*0850*/  IADD3 R7, PT, PT, R8, 0xffffffe, RZ ;  /* 0x0ffffffe08077810 */ /* 0x000fc80007ffe0ff */
[----:B------:R-:W-:Y:S02]  /*0860*/  IADD3 R6, PT, PT, -R14, RZ, RZ ;  /* 0x000000ff0e067210 */ /* 0x000fe40007ffe1ff */
[----:B------:R-:W0:Y:S03]  /*0870*/  F2I.FTZ.U32.TRUNC.NTZ R7, R7 ;  /* 0x0000000700077305 */ /* 0x000e26000021f000 */
[----:B------:R-:W-:-:S05]  /*0880*/  IMAD R6, R9, R6, R12 ;  /* 0x0000000609067224 */ /* 0x000fca00078e020c */
[----:B------:R-:W-:Y:S02]  /*0890*/  ISETP.GT.U32.AND P1, PT, R9, R6, PT ;  /* 0x000000060900720c */ /* 0x000fe40003f24070 */
[----:B0-----:R-:W-:-:S05]  /*08a0*/  IADD3 R17, PT, PT, RZ, -R7, RZ ;  /* 0x80000007ff117210 */ /* 0x001fca0007ffe0ff */
[----:B------:R-:W-:-:S06]  /*08b0*/  IMAD R17, R17, R10, RZ ;  /* 0x0000000a11117224 */ /* 0x000fcc00078e02ff */
[-C--:B------:R-:W-:Y:S02]  /*08c0*/  @!P1 IADD3 R6, PT, PT, R6, -R9.reuse, RZ ;  /* 0x8000000906069210 */ /* 0x080fe40007ffe0ff */
[----:B------:R-:W-:Y:S02]  /*08d0*/  @!P1 IADD3 R14, PT, PT, R14, 0x1, RZ ;  /* 0x000000010e0e9810 */ /* 0x000fe40007ffe0ff */
[----:B------:R-:W-:Y:S02]  /*08e0*/  ISETP.GE.U32.AND P0, PT, R6, R9, PT ;  /* 0x000000090600720c */ /* 0x000fe40003f06070 */
[----:B------:R-:W-:Y:S02]  /*08f0*/  LOP3.LUT R6, R4, R13, RZ, 0x3c, !PT ;  /* 0x0000000d04067212 */ /* 0x000fe400078e3cff */
[----:B------:R-:W-:Y:S02]  /*0900*/  IADD3 R9, PT, PT, R16, 0xffffffe, RZ ;  /* 0x0ffffffe10097810 */ /* 0x000fe40007ffe0ff */
[----:B------:R-:W-:-:S02]  /*0910*/  ISETP.GE.AND P2, PT, R6, RZ, PT ;  /* 0x000000ff0600720c */ /* 0x000fc40003f46270 */
[----:B------:R-:W-:Y:S02]  /*0920*/  ISETP.NE.AND P1, PT, R13, RZ, PT ;  /* 0x000000ff0d00720c */ /* 0x000fe40003f25270 */
[----:B------:R-:W0:Y:S01]  /*0930*/  F2I.FTZ.U32.TRUNC.NTZ R9, R9 ;  /* 0x0000000900097305 */ /* 0x000e22000021f000 */
[----:B------:R-:W-:Y:S02]  /*0940*/  MOV R6, RZ ;  /* 0x000000ff00067202 */ /* 0x000fe40000000f00 */
[----:B------:R-:W-:-:S03]  /*0950*/  @P0 IADD3 R14, PT, PT, R14, 0x1, RZ ;  /* 0x000000010e0e0810 */ /* 0x000fc60007ffe0ff */
[----:B------:R-:W-:-:S03]  /*0960*/  IMAD.HI.U32 R6, R7, R17, R6 ;  /* 0x0000001107067227 */ /* 0x000fc600078e0006 */
[----:B------:R-:W-:Y:S02]  /*0970*/  @!P2 IADD3 R14, PT, PT, -R14, RZ, RZ ;  /* 0x000000ff0e0ea210 */ /* 0x000fe40007ffe1ff */
[----:B------:R-:W-:Y:S02]  /*0980*/  @!P1 LOP3.LUT R14, RZ, R13, RZ, 0x33, !PT ;  /* 0x0000000dff0e9212 */ /* 0x000fe400078e33ff */
[----:B0-----:R-:W-:Y:S02]  /*0990*/  IADD3 R16, PT, PT, RZ, -R9, RZ ;  /* 0x80000009ff107210 */ /* 0x001fe40007ffe0ff */
[----:B------:R-:W-:Y:S02]  /*09a0*/  IABS R8, R14 ;  /* 0x0000000e00087213 */ /* 0x000fe40000000000 */
[----:B------:R-:W-:Y:S01]  /*09b0*/  ISETP.GE.AND P4, PT, R14, RZ, PT ;  /* 0x000000ff0e00720c */ /* 0x000fe20003f86270 */
[----:B------:R-:W-:Y:S01]  /*09c0*/  IMAD R17, R16, R11, RZ ;  /* 0x0000000b10117224 */ /* 0x000fe200078e02ff */
[----:B------:R-:W-:Y:S01]  /*09d0*/  MOV R7, R8 ;  /* 0x0000000800077202 */ /* 0x000fe20000000f00 */
[----:B------:R-:W-:-:S04]  /*09e0*/  IMAD.MOV.U32 R8, RZ, RZ, RZ ;  /* 0x000000ffff087224 */ /* 0x000fc800078e00ff */
[----:B------:R-:W-:Y:S01]  /*09f0*/  IMAD.HI.U32 R9, R9, R17, R8 ;  /* 0x0000001109097227 */ /* 0x000fe200078e0008 */
[----:B------:R-:W-:-:S03]  /*0a00*/  IADD3 R8, PT, PT, RZ, -R18, RZ ;  /* 0x80000012ff087210 */ /* 0x000fc60007ffe0ff */
[----:B------:R-:W-:-:S04]  /*0a10*/  IMAD.HI.U32 R6, R6, R7, RZ ;  /* 0x0000000706067227 */ /* 0x000fc800078e00ff */
[----:B------:R-:W-:Y:S01]  /*0a20*/  IMAD.HI.U32 R9, R9, R12, RZ ;  /* 0x0000000c09097227 */ /* 0x000fe200078e00ff */
[----:B------:R-:W-:-:S03]  /*0a30*/  IADD3 R6, PT, PT, -R6, RZ, RZ ;  /* 0x000000ff06067210 */ /* 0x000fc60007ffe1ff */
[----:B------:R-:W-:Y:S02]  /*0a40*/  IMAD R12, R9, R8, R12 ;  /* 0x00000008090c7224 */ /* 0x000fe400078e020c */
[----:B------:R-:W-:Y:S01]  /*0a50*/  IMAD R7, R10, R6, R7 ;  /* 0x000000060a077224 */ /* 0x000fe200078e0207 */
[----:B------:R-:W-:Y:S02]  /*0a60*/  LOP3.LUT R6, R4, R15, RZ, 0x3c, !PT ;  /* 0x0000000f04067212 */ /* 0x000fe400078e3cff */
[----:B------:R-:W-:Y:S02]  /*0a70*/  ISETP.GT.U32.AND P2, PT, R11, R12, PT ;  /* 0x0000000c0b00720c */ /* 0x000fe40003f44070 */
[----:B------:R-:W-:Y:S02]  /*0a80*/  ISETP.GT.U32.AND P0, PT, R10, R7, PT ;  /* 0x000000070a00720c */ /* 0x000fe40003f04070 */
[----:B------:R-:W-:-:S09]  /*0a90*/  ISETP.GE.AND P5, PT, R6, RZ, PT ;  /* 0x000000ff0600720c */ /* 0x000fd20003fa6270 */
[-C--:B------:R-:W-:Y:S02]  /*0aa0*/  @!P2 IADD3 R12, PT, PT, R12, -R11.reuse, RZ ;  /* 0x8000000b0c0ca210 */ /* 0x080fe40007ffe0ff */
[----:B------:R-:W-:Y:S02]  /*0ab0*/  @!P0 IADD3 R7, PT, PT, R7, -R10, RZ ;  /* 0x8000000a07078210 */ /* 0x000fe40007ffe0ff */
[----:B------:R-:W-:Y:S02]  /*0ac0*/  ISETP.GE.U32.AND P1, PT, R12, R11, PT ;  /* 0x0000000b0c00720c */ /* 0x000fe40003f26070 */
[----:B------:R-:W-:Y:S02]  /*0ad0*/  ISETP.GT.U32.AND P3, PT, R10, R7, PT ;  /* 0x000000070a00720c */ /* 0x000fe40003f64070 */
[----:B------:R-:W-:Y:S02]  /*0ae0*/  @!P2 IADD3 R9, PT, PT, R9, 0x1, RZ ;  /* 0x000000010909a810 */ /* 0x000fe40007ffe0ff */
[----:B------:R-:W-:-:S02]  /*0af0*/  ISETP.NE.AND P0, PT, R0, RZ, PT ;  /* 0x000000ff0000720c */ /* 0x000fc40003f05270 */
[----:B------:R-:W-:-:S05]  /*0b00*/  ISETP.NE.AND P2, PT, R15, RZ, PT ;  /* 0x000000ff0f00720c */ /* 0x000fca0003f45270 */
[----:B------:R-:W-:Y:S02]  /*0b10*/  @P1 IADD3 R9, PT, PT, R9, 0x1, RZ ;  /* 0x0000000109091810 */ /* 0x000fe40007ffe0ff */
[----:B------:R-:W-:Y:S02]  /*0b20*/  @!P3 IADD3 R7, PT, PT, R7, -R10, RZ ;  /* 0x8000000a0707b210 */ /* 0x000fe40007ffe0ff */
[----:B------:R-:W-:Y:S02]  /*0b30*/  MOV R11, R9 ;  /* 0x00000009000b7202 */ /* 0x000fe40000000f00 */
[----:B------:R-:W-:Y:S02]  /*0b40*/  MOV R10, R7 ;  /* 0x00000007000a7202 */ /* 0x000fe40000000f00 */
[----:B------:R-:W-:Y:S02]  /*0b50*/  IADD3 R9, PT, PT, -R14, RZ, RZ ;  /* 0x000000ff0e097210 */ /* 0x000fe40007ffe1ff */
[----:B------:R-:W-:-:S02]  /*0b60*/  @!P5 IADD3 R11, PT, PT, -R11, RZ, RZ ;  /* 0x000000ff0b0bd210 */ /* 0x000fc40007ffe1ff */
[----:B------:R-:W-:Y:S01]  /*0b70*/  @!P4 IADD3 R10, PT, PT, -R10, RZ, RZ ;  /* 0x000000ff0a0ac210 */ /* 0x000fe20007ffe1ff */
[----:B------:R-:W-:Y:S01]  /*0b80*/  IMAD R9, R13, R9, R4 ;  /* 0x000000090d097224 */ /* 0x000fe200078e0204 */
[----:B------:R-:W-:Y:S02]  /*0b90*/  @!P2 LOP3.LUT R11, RZ, R15, RZ, 0x33, !PT ;  /* 0x0000000fff0ba212 */ /* 0x000fe400078e33ff */
[----:B------:R-:W-:Y:S01]  /*0ba0*/  @!P0 LOP3.LUT R10, RZ, R0, RZ, 0x33, !PT ;  /* 0x00000000ff0a8212 */ /* 0x000fe200078e33ff */
[----:B------:R-:W-:Y:S06]  /*0bb0*/  BRA.U UP0, `(.L_x_562) ;  /* 0x0000003d00387547 */ /* 0x000fec000b800000 */
[----:B------:R-:W-:Y:S01]  /*0bc0*/  IADD3 R8, PT, PT, R9, 0x1, RZ ;  /* 0x0000000109087810 */ /* 0x000fe20007ffe0ff */
[----:B------:R-:W-:Y:S01]  /*0bd0*/  UMOV UR4, 0xffffffff ;  /* 0xffffffff00047882 */ /* 0x000fe20000000000 */
[----:B------:R-:W-:Y:S02]  /*0be0*/  ISETP.GT.AND P5, PT, R13, -0x1, PT ;  /* 0xffffffff0d00780c */ /* 0x000fe40003fa4270 */
[-C--:B------:R-:W-:Y:S02]  /*0bf0*/  ISETP.GE.AND P4, PT, R8, R13.reuse, PT ;  /* 0x0000000d0800720c */ /* 0x080fe40003f86270 */
[C---:B------:R-:W-:Y:S02]  /*0c00*/  ISETP.GT.AND P5, PT, R9.reuse, RZ, P5 ;  /* 0x000000ff0900720c */ /* 0x040fe40002fa4270 */
[C---:B------:R-:W-:Y:S02]  /*0c10*/  ISETP.GT.AND P4, PT, R9.reuse, -0x2, !P4 ;  /* 0xfffffffe0900780c */ /* 0x040fe40006784270 */
[----:B------:R-:W-:-:S02]  /*0c20*/  LOP3.LUT R7, R9, R13, RZ, 0xfc, !PT ;  /* 0x0000000d09077212 */ /* 0x000fc400078efcff */
[----:B------:R-:W-:-:S09]  /*0c30*/  IADD3 R6, PT, PT, R9, -0x1, RZ ;  /* 0xffffffff09067810 */ /* 0x000fd20007ffe0ff */
.L_x_685:
[----:B0-----:R-:W0:Y:S01]  /*0c40*/  LDCU UR9, c[0x0][0x3c0] ;  /* 0x00007800ff0977ac */ /* 0x001e220008000800 */
[----:B------:R-:W-:-:S05]  /*0c50*/  VIADD R4, R11, UR4 ;  /* 0x000000040b047c36 */ /* 0x000fca0008000000 */
[----:B0-----:R-:W-:Y:S01]  /*0c60*/  ISETP.GE.AND P3, PT, R4, UR9, PT ;  /* 0x0000000904007c0c */ /* 0x001fe2000bf66270 */
[----:B------:R-:W-:-:S03]  /*0c70*/  UMOV UR9, 0xffffffff ;  /* 0xffffffff00097882 */ /* 0x000fc60000000000 */
[----:B-1-34-:R-:W-:-:S13]  /*0c80*/  ISETP.GT.AND P3, PT, R4, -0x1, !P3 ;  /* 0xffffffff0400780c */ /* 0x01afda0005f64270 */
.L_x_683:
[----:B0-----:R-:W0:Y:S01]  /*0c90*/  LDCU UR10, c[0x0][0x3bc] ;  /* 0x00007780ff0a77ac */ /* 0x001e220008000800 */
[----:B-1----:R-:W-:Y:S01]  /*0ca0*/  IADD3 R13, PT, PT, R10, UR9, RZ ;  /* 0x000000090a0d7c10 */ /* 0x002fe2000fffe0ff */
[----:B------:R-:W-:Y:S01]  /*0cb0*/  BSSY.RECONVERGENT B0, `(.L_x_563) ;  /* 0x0000142000007945 */ /* 0x000fe20003800200 */
[----:B------:R-:W-:Y:S01]  /*0cc0*/  UIADD3 UR9, UPT, UPT, UR9, 0x1, URZ ;  /* 0x0000000109097890 */ /* 0x000fe2000fffe0ff */
[----:B------:R-:W1:Y:S03]  /*0cd0*/  LDCU UR11, c[0x0][0x3e0] ;  /* 0x00007c00ff0b77ac */ /* 0x000e660008000800 */
[----:B------:R-:W-:Y:S01]  /*0ce0*/  UISETP.NE.AND UP0, UPT, UR9, 0x2, UPT ;  /* 0x000000020900788c */ /* 0x000fe2000bf05270 */
[----:B0-----:R-:W-:-:S04]  /*0cf0*/  ISETP.GE.AND P0, PT, R13, UR10, PT ;  /* 0x0000000a0d007c0c */ /* 0x001fc8000bf06270 */
[----:B------:R-:W-:Y:S01]  /*0d00*/  ISETP.GT.AND P0, PT, R13, -0x1, !P0 ;  /* 0xffffffff0d00780c */ /* 0x000fe20004704270 */
[----:B------:R-:W-:-:S03]  /*0d10*/  IMAD R13, R4, UR10, R13 ;  /* 0x0000000a040d7c24 */ /* 0x000fc6000f8e020d */
[----:B------:R-:W-:-:S13]  /*0d20*/  PLOP3.LUT P1, PT, P3, P5, P0, 0x80, 0x0 ;  /* 0x000000000000781c */ /* 0x000fda0001f2b000 */
[----:B-1-34-:R-:W-:Y:S05]  /*0d30*/  @!P1 BRA `(.L_x_564) ;  /* 0x0000001000e49947 */ /* 0x01afea0003800000 */
[----:B------:R-:W0:Y:S01]  /*0d40*/  LDC.64 R2, c[0x0][0x3a8] ;  /* 0x0000ea00ff027b82 */ /* 0x000e220000000a00 */
[----:B------:R-:W1:Y:S07]  /*0d50*/  LDCU UR10, c[0x0][0x3b8] ;  /* 0x00007700ff0a77ac */ /* 0x000e6e0008000800 */
[----:B------:R-:W2:Y:S01]  /*0d60*/  LDC.64 R14, c[0x0][0x3a0] ;  /* 0x0000e800ff0e7b82 */ /* 0x000ea20000000a00 */
[----:B-1----:R-:W-:-:S04]  /*0d70*/  IMAD R17, R13, UR10, R6 ;  /* 0x0000000a0d117c24 */ /* 0x002fc8000f8e0206 */
[----:B0-----:R-:W-:-:S06]  /*0d80*/  IMAD.WIDE R2, R17, 0x4, R2 ;  /* 0x0000000411027825 */ /* 0x001fcc00078e0202 */
[----:B------:R-:W3:Y:S01]  /*0d90*/  LDG.E.CONSTANT R3, desc[UR6][R2.64] ;  /* 0x0000000602037981 */ /* 0x000ee2000c1e9900 */
[----:B--2---:R-:W-:-:S05]  /*0da0*/  IMAD.WIDE R14, R17, 0x4, R14 ;  /* 0x00000004110e7825 */ /* 0x004fca00078e020e */
[----:B------:R-:W3:Y:S02]  /*0db0*/  LDG.E.CONSTANT R12, desc[UR6][R14.64] ;  /* 0x000000060e0c7981 */ /* 0x000ee4000c1e9900 */
[----:B---3--:R-:W-:-:S13]  /*0dc0*/  ISETP.GE.AND P1, PT, R12, R3, PT ;  /* 0x000000030c00720c */ /* 0x008fda0003f26270 */
[----:B------:R-:W-:Y:S05]  /*0dd0*/  @P1 BRA `(.L_x_564) ;  /* 0x0000001000bc1947 */ /* 0x000fea0003800000 */
[----:B------:R-:W-:Y:S01]  /*0de0*/  IADD3 R14, PT, PT, -R12, R3, RZ ;  /* 0x000000030c0e7210 */ /* 0x000fe20007ffe1ff */
[----:B------:R-:W-:Y:S01]  /*0df0*/  BSSY.RECONVERGENT B1, `(.L_x_565) ;  /* 0x0000088000017945 */ /* 0x000fe20003800200 */
[----:B------:R-:W-:Y:S02]  /*0e00*/  MOV R2, R12 ;  /* 0x0000000c00027202 */ /* 0x000fe40000000f00 */
[----:B------:R-:W-:-:S13]  /*0e10*/  LOP3.LUT P1, R14, R14, 0x3, RZ, 0xc0, !PT ;  /* 0x000000030e0e7812 */ /* 0x000fda000782c0ff */
[----:B------:R-:W-:Y:S05]  /*0e20*/  @!P1 BRA `(.L_x_566) ;  /* 0x0000000800109947 */ /* 0x000fea0003800000 */
[----:B------:R-:W0:Y:S02]  /*0e30*/  LDC.64 R16, c[0x0][0x398] ;  /* 0x0000e600ff107b82 */ /* 0x000e240000000a00 */
[----:B0-----:R-:W-:-:S05]  /*0e40*/  IMAD.WIDE R16, R12, 0x4, R16 ;  /* 0x000000040c107825 */ /* 0x001fca00078e0210 */
[----:B------:R-:W2:Y:S01]  /*0e50*/  LDG.E.CONSTANT R2, desc[UR6][R16.64] ;  /* 0x0000000610027981 */ /* 0x000ea2000c1e9900 */
[----:B------:R-:W-:Y:S01]  /*0e60*/  BSSY.RECONVERGENT B2, `(.L_x_567) ;  /* 0x0000027000027945 */ /* 0x000fe20003800200 */
[----:B--2---:R-:W-:-:S13]  /*0e70*/  ISETP.NE.AND P1, PT, R5, R2, PT ;  /* 0x000000020500720c */ /* 0x004fda0003f25270 */
[----:B------:R-:W-:Y:S05]  /*0e80*/  @!P1 BRA `(.L_x_568) ;  /* 0x0000000000909947 */ /* 0x000fea0003800000 */
[----:B------:R-:W0:Y:S08]  /*0e90*/  LDC.64 R24, c[0x0][0x388] ;  /* 0x0000e200ff187b82 */ /* 0x000e300000000a00 */
[----:B------:R-:W1:Y:S08]  /*0ea0*/  LDC.64 R26, c[0x0][0x380] ;  /* 0x0000e000ff1a7b82 */ /* 0x000e700000000a00 */
[----:B------:R-:W2:Y:S01]  /*0eb0*/  LDC.64 R18, c[0x0][0x390] ;  /* 0x0000e400ff127b82 */ /* 0x000ea20000000a00 */
[----:B0-----:R-:W-:-:S06]  /*0ec0*/  IMAD.WIDE R24, R2, 0x4, R24 ;  /* 0x0000000402187825 */ /* 0x001fcc00078e0218 */
[----:B------:R-:W3:Y:S01]  /*0ed0*/  LDG.E.CONSTANT R24, desc[UR6][R24.64] ;  /* 0x0000000618187981 */ /* 0x000ee2000c1e9900 */
[----:B-1----:R-:W-:-:S06]  /*0ee0*/  IMAD.WIDE R26, R2, 0x4, R26 ;  /* 0x00000004021a7825 */ /* 0x002fcc00078e021a */
[----:B------:R-:W4:Y:S01]  /*0ef0*/  LDG.E.CONSTANT R27, desc[UR6][R26.64] ;  /* 0x000000061a1b7981 */ /* 0x000f22000c1e9900 */
[----:B--2---:R-:W-:-:S06]  /*0f00*/  IMAD.WIDE R18, R2, 0x4, R18 ;  /* 0x0000000402127825 */ /* 0x004fcc00078e0212 */
[----:B------:R-:W2:Y:S01]  /*0f10*/  LDG.E.CONSTANT R19, desc[UR6][R18.64] ;  /* 0x0000000612137981 */ /* 0x000ea2000c1e9900 */
[----:B------:R-:W-:Y:S01]  /*0f20*/  BSSY.RECONVERGENT B3, `(.L_x_569) ;  /* 0x0000013000037945 */ /* 0x000fe20003800200 */
[----:B---3-5:R-:W-:-:S04]  /*0f30*/  FADD R15, R21, -R24 ;  /* 0x80000018150f7221 */ /* 0x028fc80000000000 */
[----:B------:R-:W-:Y:S01]  /*0f40*/  FMUL R23, R15, R15 ;  /* 0x0000000f0f177220 */ /* 0x000fe20000400000 */
[----:B----4-:R-:W-:-:S04]  /*0f50*/  FADD R0, R22, -R27 ;  /* 0x8000001b16007221 */ /* 0x010fc80000000000 */
[----:B------:R-:W-:Y:S01]  /*0f60*/  FFMA R0, R0, R0, R23 ;  /* 0x0000000000007223 */ /* 0x000fe20000000017 */
[----:B--2---:R-:W-:-:S04]  /*0f70*/  FADD R15, R20, -R19 ;  /* 0x80000013140f7221 */ /* 0x004fc80000000000 */
[----:B------:R-:W-:-:S05]  /*0f80*/  FFMA R15, R15, R15, R0 ;  /* 0x0000000f0f0f7223 */ /* 0x000fca0000000000 */
[----:B------:R-:W-:Y:S01]  /*0f90*/  IADD3 R0, PT, PT, R15, -0xd000000, RZ ;  /* 0xf30000000f007810 */ /* 0x000fe20007ffe0ff */
[----:B------:R0:W1:Y:S03]  /*0fa0*/  MUFU.RSQ R24, R15 ;  /* 0x0000000f00187308 */ /* 0x0000660000001400 */
[----:B------:R-:W-:-:S13]  /*0fb0*/  ISETP.GT.U32.AND P1, PT, R0, 0x727fffff, PT ;  /* 0x727fffff0000780c */ /* 0x000fda0003f24070 */
[----:B0-----:R-:W-:Y:S05]  /*0fc0*/  @!P1 BRA `(.L_x_570) ;  /* 0x0000000000109947 */ /* 0x001fea0003800000 */
[----:B------:R-:W-:Y:S02]  /*0fd0*/  MOV R0, R15 ;  /* 0x0000000f00007202 */ /* 0x000fe40000000f00 */
[----:B-1----:R-:W-:-:S07]  /*0fe0*/  MOV R24, 0x1000 ;  /* 0x0000100000187802 */ /* 0x002fce0000000f00 */
[----:B------:R-:W-:Y:S05]  /*0ff0*/  CALL.REL.NOINC `($__internal_2_$__cuda_sm20_sqrt_rn_f32_slowpath) ;  /* 0x0000009400c07944 */ /* 0x000fea0003c00000 */
[----:B------:R-:W-:Y:S05]  /*1000*/  BRA `(.L_x_571) ;  /* 0x0000000000107947 */ /* 0x000fea0003800000 */
.L_x_570:
[----:B-1----:R-:W-:Y:S01]  /*1010*/  FMUL.FTZ R26, R15, R24 ;  /* 0x000000180f1a7220 */ /* 0x002fe20000410000 */
[----:B------:R-:W-:-:S03]  /*1020*/  FMUL.FTZ R0, R24, 0.5 ;  /* 0x3f00000018007820 */ /* 0x000fc60000410000 */
[----:B------:R-:W-:-:S04]  /*1030*/  FFMA R15, -R26, R26, R15 ;  /* 0x0000001a1a0f7223 */ /* 0x000fc8000000010f */
[----:B------:R-:W-:-:S07]  /*1040*/  FFMA R26, R15, R0, R26 ;  /* 0x000000000f1a7223 */ /* 0x000fce000000001a */
.L_x_571:
[----:B------:R-:W-:Y:S05]  /*1050*/  BSYNC.RECONVERGENT B3 ;  /* 0x0000000000037941 */ /* 0x000fea0003800200 */
.L_x_569:
[----:B------:R-:W0:Y:S02]  /*1060*/  LDCU UR10, c[0x0][0x3e0] ;  /* 0x00007c00ff0a77ac */ /* 0x000e240008000800 */
[----:B0-----:R-:W-:-:S13]  /*1070*/  FSETP.GTU.AND P1, PT, R26, UR10, PT ;  /* 0x0000000a1a007c0b */ /* 0x001fda000bf2c000 */
[----:B------:R-:W-:Y:S05]  /*1080*/  @P1 BRA `(.L_x_568) ;  /* 0x0000000000101947 */ /* 0x000fea0003800000 */
[----:B------:R-:W2:Y:S02]  /*1090*/  LDL R15, [UR5+-0x4] ;  /* 0xfffffc05ff0f7983 */ /* 0x000ea40008100800 */
[----:B--2---:R-:W-:-:S13]  /*10a0*/  FSETP.GEU.AND P1, PT, R26, R15, PT ;  /* 0x0000000f1a00720b */ /* 0x004fda0003f2e000 */
[----:B------:R0:W-:Y:S04]  /*10b0*/  @!P1 STL [UR5+-0x4], R26 ;  /* 0xfffffc1aff009987 */ /* 0x0001e80008100805 */
[----:B------:R0:W-:Y:S02]  /*10c0*/  @!P1 STL [UR5+0x7c], R2 ;  /* 0x00007c02ff009987 */ /* 0x0001e40008100805 */
.L_x_568:
[----:B------:R-:W-:Y:S05]  /*10d0*/  BSYNC.RECONVERGENT B2 ;  /* 0x0000000000027941 */ /* 0x000fea0003800200 */
.L_x_567:
[----:B------:R-:W-:Y:S02]  /*10e0*/  ISETP.NE.AND P1, PT, R14, 0x1, PT ;  /* 0x000000010e00780c */ /* 0x000fe40003f25270 */
[----:B0-----:R-:W-:-:S11]  /*10f0*/  IADD3 R2, PT, PT, R12, 0x1, RZ ;  /* 0x000000010c027810 */ /* 0x001fd60007ffe0ff */
[----:B------:R-:W-:Y:S05]  /*1100*/  @!P1 BRA `(.L_x_566) ;  /* 0x0000000400589947 */ /* 0x000fea0003800000 */
        /* <DEDUP_REMOVED lines=28> */
.L_x_575:
[----:B-1----:R-:W-:Y:S01]  /*12d0*/  FMUL.FTZ R26, R15, R24 ;  /* 0x000000180f1a7220 */ /* 0x002fe20000410000 */
[----:B------:R-:W-:-:S03]  /*12e0*/  FMUL.FTZ R0, R24, 0.5 ;  /* 0x3f00000018007820 */ /* 0x000fc60000410000 */
[----:B------:R-:W-:-:S04]  /*12f0*/  FFMA R15, -R26, R26, R15 ;  /* 0x0000001a1a0f7223 */ /* 0x000fc8000000010f */
[----:B------:R-:W-:-:S07]  /*1300*/  FFMA R26, R15, R0, R26 ;  /* 0x000000000f1a7223 */ /* 0x000fce000000001a */
.L_x_576:
[----:B------:R-:W-:Y:S05]  /*1310*/  BSYNC.RECONVERGENT B3 ;  /* 0x0000000000037941 */ /* 0x000fea0003800200 */
.L_x_574:
[----:B------:R-:W0:Y:S02]  /*1320*/  LDCU UR10, c[0x0][0x3e0] ;  /* 0x00007c00ff0a77ac */ /* 0x000e240008000800 */
[----:B0-----:R-:W-:-:S13]  /*1330*/  FSETP.GTU.AND P1, PT, R26, UR10, PT ;  /* 0x0000000a1a007c0b */ /* 0x001fda000bf2c000 */
[----:B------:R-:W-:Y:S05]  /*1340*/  @P1 BRA `(.L_x_573) ;  /* 0x0000000000101947 */ /* 0x000fea0003800000 */
[----:B------:R-:W2:Y:S02]  /*1350*/  LDL R15, [UR5+-0x4] ;  /* 0xfffffc05ff0f7983 */ /* 0x000ea40008100800 */
[----:B--2---:R-:W-:-:S13]  /*1360*/  FSETP.GEU.AND P1, PT, R26, R15, PT ;  /* 0x0000000f1a00720b */ /* 0x004fda0003f2e000 */
[----:B------:R0:W-:Y:S04]  /*1370*/  @!P1 STL [UR5+-0x4], R26 ;  /* 0xfffffc1aff009987 */ /* 0x0001e80008100805 */
[----:B------:R0:W-:Y:S02]  /*1380*/  @!P1 STL [UR5+0x7c], R2 ;  /* 0x00007c02ff009987 */ /* 0x0001e40008100805 */
.L_x_573:
[----:B------:R-:W-:Y:S05]  /*1390*/  BSYNC.RECONVERGENT B2 ;  /* 0x0000000000027941 */ /* 0x000fea0003800200 */
.L_x_572:
        /* <DEDUP_REMOVED lines=28> */
[----:B------:R-:W-:-:S07]  /*1560*/  MOV R24, 0x1580 ;  /* 0x0000158000187802 */ /* 0x000fce0000000f00 */
[----:B-1----:R-:W-:Y:S05]  /*1570*/  CALL.REL.NOINC `($__internal_2_$__cuda_sm20_sqrt_rn_f32_slowpath) ;  /* 0x0000009000607944 */ /* 0x002fea0003c00000 */
[----:B------:R-:W-:Y:S05]  /*1580*/  BRA `(.L_x_581) ;  /* 0x0000000000107947 */ /* 0x000fea0003800000 */
.L_x_580:
[----:B-1----:R-:W-:Y:S01]  /*1590*/  FMUL.FTZ R26, R17, R2 ;  /* 0x00000002111a7220 */ /* 0x002fe20000410000 */
[----:B------:R-:W-:-:S03]  /*15a0*/  FMUL.FTZ R0, R2, 0.5 ;  /* 0x3f00000002007820 */ /* 0x000fc60000410000 */
[----:B------:R-:W-:-:S04]  /*15b0*/  FFMA R15, -R26, R26, R17 ;  /* 0x0000001a1a0f7223 */ /* 0x000fc80000000111 */
[----:B------:R-:W-:-:S07]  /*15c0*/  FFMA R26, R15, R0, R26 ;  /* 0x000000000f1a7223 */ /* 0x000fce000000001a */
.L_x_581:
[----:B------:R-:W-:Y:S05]  /*15d0*/  BSYNC.RECONVERGENT B3 ;  /* 0x0000000000037941 */ /* 0x000fea0003800200 */
.L_x_579:
[----:B------:R-:W0:Y:S02]  /*15e0*/  LDCU UR10, c[0x0][0x3e0] ;  /* 0x00007c00ff0a77ac */ /* 0x000e240008000800 */
[----:B0-----:R-:W-:-:S13]  /*15f0*/  FSETP.GTU.AND P1, PT, R26, UR10, PT ;  /* 0x0000000a1a007c0b */ /* 0x001fda000bf2c000 */
[----:B------:R-:W-:Y:S05]  /*1600*/  @P1 BRA `(.L_x_578) ;  /* 0x0000000000101947 */ /* 0x000fea0003800000 */
[----:B------:R-:W2:Y:S02]  /*1610*/  LDL R15, [UR5+-0x4] ;  /* 0xfffffc05ff0f7983 */ /* 0x000ea40008100800 */
[----:B--2---:R-:W-:-:S13]  /*1620*/  FSETP.GEU.AND P1, PT, R26, R15, PT ;  /* 0x0000000f1a00720b */ /* 0x004fda0003f2e000 */
[----:B------:R0:W-:Y:S04]  /*1630*/  @!P1 STL [UR5+-0x4], R26 ;  /* 0xfffffc1aff009987 */ /* 0x0001e80008100805 */
[----:B------:R0:W-:Y:S02]  /*1640*/  @!P1 STL [UR5+0x7c], R16 ;  /* 0x00007c10ff009987 */ /* 0x0001e40008100805 */
.L_x_578:
[----:B------:R-:W-:Y:S05]  /*1650*/  BSYNC.RECONVERGENT B2 ;  /* 0x0000000000027941 */ /* 0x000fea0003800200 */
.L_x_577:
[----:B------:R-:W-:-:S07]  /*1660*/  IADD3 R2, PT, PT, R12, 0x3, RZ ;  /* 0x000000030c027810 */ /* 0x000fce0007ffe0ff */
.L_x_566:
[----:B------:R-:W-:Y:S05]  /*1670*/  BSYNC.RECONVERGENT B1 ;  /* 0x0000000000017941 */ /* 0x000fea0003800200 */
.L_x_565:
[----:B------:R-:W1:Y:S01]  /*1680*/  LDC.64 R14, c[0x0][0x390] ;  /* 0x0000e400ff0e7b82 */ /* 0x000e620000000a00 */
[----:B------:R-:W-:-:S04]  /*1690*/  IADD3 R0, PT, PT, R12, -R3, RZ ;  /* 0x800000030c007210 */ /* 0x000fc80007ffe0ff */
[----:B------:R-:W-:-:S03]  /*16a0*/  ISETP.GT.U32.AND P1, PT, R0, -0x4, PT ;  /* 0xfffffffc0000780c */ /* 0x000fc60003f24070 */
[----:B0-----:R-:W0:Y:S10]  /*16b0*/  LDC.64 R16, c[0x0][0x398] ;  /* 0x0000e600ff107b82 */ /* 0x001e340000000a00 */
[----:B------:R-:W-:Y:S05]  /*16c0*/  @P1 BRA `(.L_x_564) ;  /* 0x0000000800801947 */ /* 0x000fea0003800000 */
.L_x_602:
[----:B0-----:R-:W-:-:S05]  /*16d0*/  IMAD.WIDE R18, R2, 0x4, R16 ;  /* 0x0000000402127825 */ /* 0x001fca00078e0210 */
[----:B------:R-:W2:Y:S01]  /*16e0*/  LDG.E.CONSTANT R12, desc[UR6][R18.64] ;  /* 0x00000006120c7981 */ /* 0x000ea2000c1e9900 */
[----:B------:R-:W-:Y:S01]  /*16f0*/  IADD3 R2, PT, PT, R2, 0x4, RZ ;  /* 0x0000000402027810 */ /* 0x000fe20007ffe0ff */
[----:B------:R-:W-:Y:S03]  /*1700*/  BSSY.RECONVERGENT B1, `(.L_x_582) ;  /* 0x0000026000017945 */ /* 0x000fe60003800200 */
[----:B------:R-:W-:Y:S02]  /*1710*/  ISETP.NE.AND P1, PT, R2, R3, PT ;  /* 0x000000030200720c */ /* 0x000fe40003f25270 */
[----:B--2---:R-:W-:-:S13]  /*1720*/  ISETP.NE.AND P2, PT, R5, R12, PT ;  /* 0x0000000c0500720c */ /* 0x004fda0003f45270 */
[----:B------:R-:W-:Y:S05]  /*1730*/  @!P2 BRA `(.L_x_583) ;  /* 0x000000000088a947 */ /* 0x000fea0003800000 */
[----:B------:R-:W0:Y:S08]  /*1740*/  LDC.64 R24, c[0x0][0x388] ;  /* 0x0000e200ff187b82 */ /* 0x000e300000000a00 */
[----:B------:R-:W2:Y:S01]  /*1750*/  LDC.64 R26, c[0x0][0x380] ;  /* 0x0000e000ff1a7b82 */ /* 0x000ea20000000a00 */
[----:B-1----:R-:W-:-:S06]  /*1760*/  IMAD.WIDE R28, R12, 0x4, R14 ;  /* 0x000000040c1c7825 */ /* 0x002fcc00078e020e */
[----:B------:R-:W3:Y:S01]  /*1770*/  LDG.E.CONSTANT R29, desc[UR6][R28.64] ;  /* 0x000000061c1d7981 */ /* 0x000ee2000c1e9900 */
[----:B0-----:R-:W-:-:S06]  /*1780*/  IMAD.WIDE R24, R12, 0x4, R24 ;  /* 0x000000040c187825 */ /* 0x001fcc00078e0218 */
[----:B------:R-:W4:Y:S01]  /*1790*/  LDG.E.CONSTANT R24, desc[UR6][R24.64] ;  /* 0x0000000618187981 */ /* 0x000f22000c1e9900 */
[----:B--2---:R-:W-:-:S06]  /*17a0*/  IMAD.WIDE R26, R12, 0x4, R26 ;  /* 0x000000040c1a7825 */ /* 0x004fcc00078e021a */
[----:B------:R-:W2:Y:S01]  /*17b0*/  LDG.E.CONSTANT R27, desc[UR6][R26.64] ;  /* 0x000000061a1b7981 */ /* 0x000ea2000c1e9900 */
[----:B------:R-:W-:Y:S01]  /*17c0*/  BSSY.RECONVERGENT B2, `(.L_x_584) ;  /* 0x0000013000027945 */ /* 0x000fe20003800200 */
[----:B----45:R-:W-:-:S04]  /*17d0*/  FADD R23, R21, -R24 ;  /* 0x8000001815177221 */ /* 0x030fc80000000000 */
[----:B------:R-:W-:Y:S01]  /*17e0*/  FMUL R25, R23, R23 ;  /* 0x0000001717197220 */ /* 0x000fe20000400000 */
[----:B--2---:R-:W-:Y:S01]  /*17f0*/  FADD R0, R22, -R27 ;  /* 0x8000001b16007221 */ /* 0x004fe20000000000 */
[----:B---3--:R-:W-:-:S03]  /*1800*/  FADD R23, R20, -R29 ;  /* 0x8000001d14177221 */ /* 0x008fc60000000000 */
[----:B------:R-:W-:-:S04]  /*1810*/  FFMA R0, R0, R0, R25 ;  /* 0x0000000000007223 */ /* 0x000fc80000000019 */
[----:B------:R-:W-:-:S04]  /*1820*/  FFMA R23, R23, R23, R0 ;  /* 0x0000001717177223 */ /* 0x000fc80000000000 */
[----:B------:R-:W-:Y:S01]  /*1830*/  VIADD R0, R23, 0xf3000000 ;  /* 0xf300000017007836 */ /* 0x000fe20000000000 */
[----:B------:R0:W1:Y:S04]  /*1840*/  MUFU.RSQ R24, R23 ;  /* 0x0000001700187308 */ /* 0x0000680000001400 */
[----:B------:R-:W-:-:S13]  /*1850*/  ISETP.GT.U32.AND P2, PT, R0, 0x727fffff, PT ;  /* 0x727fffff0000780c */ /* 0x000fda0003f44070 */
[----:B01----:R-:W-:Y:S05]  /*1860*/  @!P2 BRA `(.L_x_585) ;  /* 0x000000000010a947 */ /* 0x003fea0003800000 */
[----:B------:R-:W-:Y:S02]  /*1870*/  MOV R0, R23 ;  /* 0x0000001700007202 */ /* 0x000fe40000000f00 */
[----:B------:R-:W-:-:S07]  /*1880*/  MOV R24, 0x18a0 ;  /* 0x000018a000187802 */ /* 0x000fce0000000f00 */
[----:B------:R-:W-:Y:S05]  /*1890*/  CALL.REL.NOINC `($__internal_2_$__cuda_sm20_sqrt_rn_f32_slowpath) ;  /* 0x0000008c00987944 */ /* 0x000fea0003c00000 */
[----:B------:R-:W-:Y:S05]  /*18a0*/  BRA `(.L_x_586) ;  /* 0x0000000000107947 */ /* 0x000fea0003800000 */
.L_x_585:
[----:B------:R-:W-:Y:S01]  /*18b0*/  FMUL.FTZ R26, R23, R24 ;  /* 0x00000018171a7220 */ /* 0x000fe20000410000 */
[----:B------:R-:W-:-:S03]  /*18c0*/  FMUL.FTZ R0, R24, 0.5 ;  /* 0x3f00000018007820 */ /* 0x000fc60000410000 */
[----:B------:R-:W-:-:S04]  /*18d0*/  FFMA R23, -R26, R26, R23 ;  /* 0x0000001a1a177223 */ /* 0x000fc80000000117 */
[----:B------:R-:W-:-:S07]  /*18e0*/  FFMA R26, R23, R0, R26 ;  /* 0x00000000171a7223 */ /* 0x000fce000000001a */
.L_x_586:
[----:B------:R-:W-:Y:S05]  /*18f0*/  BSYNC.RECONVERGENT B2 ;  /* 0x0000000000027941 */ /* 0x000fea0003800200 */
.L_x_584:
[----:B------:R-:W-:-:S13]  /*1900*/  FSETP.GTU.AND P2, PT, R26, UR11, PT ;  /* 0x0000000b1a007c0b */ /* 0x000fda000bf4c000 */
[----:B------:R-:W-:Y:S05]  /*1910*/  @P2 BRA `(.L_x_583) ;  /* 0x0000000000102947 */ /* 0x000fea0003800000 */
[----:B------:R-:W2:Y:S02]  /*1920*/  LDL R23, [UR5+-0x4] ;  /* 0xfffffc05ff177983 */ /* 0x000ea40008100800 */
[----:B--2---:R-:W-:-:S13]  /*1930*/  FSETP.GEU.AND P2, PT, R26, R23, PT ;  /* 0x000000171a00720b */ /* 0x004fda0003f4e000 */
[----:B------:R0:W-:Y:S04]  /*1940*/  @!P2 STL [UR5+-0x4], R26 ;  /* 0xfffffc1aff00a987 */ /* 0x0001e80008100805 */
[----:B------:R0:W-:Y:S02]  /*1950*/  @!P2 STL [UR5+0x7c], R12 ;  /* 0x00007c0cff00a987 */ /* 0x0001e40008100805 */
.L_x_583:
[----:B------:R-:W-:Y:S05]  /*1960*/  BSYNC.RECONVERGENT B1 ;  /* 0x0000000000017941 */ /* 0x000fea0003800200 */
.L_x_582:
[----:B0-----:R-:W2:Y:S01]  /*1970*/  LDG.E.CONSTANT R12, desc[UR6][R18.64+0x4] ;  /* 0x00000406120c7981 */ /* 0x001ea2000c1e9900 */
[----:B------:R-:W-:Y:S01]  /*1980*/  BSSY.RECONVERGENT B1, `(.L_x_587) ;  /* 0x0000025000017945 */ /* 0x000fe20003800200 */
        /* <DEDUP_REMOVED lines=25> */
.L_x_590:
[----:B-1----:R-:W-:Y:S01]  /*1b20*/  FMUL.FTZ R26, R23, R24 ;  /* 0x00000018171a7220 */ /* 0x002fe20000410000 */
[----:B------:R-:W-:-:S03]  /*1b30*/  FMUL.FTZ R0, R24, 0.5 ;  /* 0x3f00000018007820 */ /* 0x000fc60000410000 */
[----:B------:R-:W-:-:S04]  /*1b40*/  FFMA R23, -R26, R26, R23 ;  /* 0x0000001a1a177223 */ /* 0x000fc80000000117 */
[----:B------:R-:W-:-:S07]  /*1b50*/  FFMA R26, R23, R0, R26 ;  /* 0x00000000171a7223 */ /* 0x000fce000000001a */
.L_x_591:
[----:B------:R-:W-:Y:S05]  /*1b60*/  BSYNC.RECONVERGENT B2 ;  /* 0x0000000000027941 */ /* 0x000fea0003800200 */
.L_x_589:
[----:B------:R-:W-:-:S13]  /*1b70*/  FSETP.GTU.AND P2, PT, R26, UR11, PT ;  /* 0x0000000b1a007c0b */ /* 0x000fda000bf4c000 */
[----:B------:R-:W-:Y:S05]  /*1b80*/  @P2 BRA `(.L_x_588) ;  /* 0x0000000000102947 */ /* 0x000fea0003800000 */
[----:B------:R-:W2:Y:S02]  /*1b90*/  LDL R23, [UR5+-0x4] ;  /* 0xfffffc05ff177983 */ /* 0x000ea40008100800 */
[----:B--2---:R-:W-:-:S13]  /*1ba0*/  FSETP.GEU.AND P2, PT, R26, R23, PT ;  /* 0x000000171a00720b */ /* 0x004fda0003f4e000 */
[----:B------:R0:W-:Y:S04]  /*1bb0*/  @!P2 STL [UR5+-0x4], R26 ;  /* 0xfffffc1aff00a987 */ /* 0x0001e80008100805 */
[----:B------:R0:W-:Y:S02]  /*1bc0*/  @!P2 STL [UR5+0x7c], R12 ;  /* 0x00007c0cff00a987 */ /* 0x0001e40008100805 */
.L_x_588:
[----:B------:R-:W-:Y:S05]  /*1bd0*/  BSYNC.RECONVERGENT B1 ;  /* 0x0000000000017941 */ /* 0x000fea0003800200 */
.L_x_587:
        /* <DEDUP_REMOVED lines=27> */
.L_x_595:
[----:B-1----:R-:W-:Y:S01]  /*1d90*/  FMUL.FTZ R26, R23, R24 ;  /* 0x00000018171a7220 */ /* 0x002fe20000410000 */
[----:B------:R-:W-:-:S03]  /*1da0*/  FMUL.FTZ R0, R24, 0.5 ;  /* 0x3f00000018007820 */ /* 0x000fc60000410000 */
[----:B------:R-:W-:-:S04]  /*1db0*/  FFMA R23, -R26, R26, R23 ;  /* 0x0000001a1a177223 */ /* 0x000fc80000000117 */
[----:B------:R-:W-:-:S07]  /*1dc0*/  FFMA R26, R23, R0, R26 ;  /* 0x00000000171a7223 */ /* 0x000fce000000001a */
.L_x_596:
[----:B------:R-:W-:Y:S05]  /*1dd0*/  BSYNC.RECONVERGENT B2 ;  /* 0x0000000000027941 */ /* 0x000fea0003800200 */
.L_x_594:
[----:B------:R-:W-:-:S13]  /*1de0*/  FSETP.GTU.AND P2, PT, R26, UR11, PT ;  /* 0x0000000b1a007c0b */ /* 0x000fda000bf4c000 */
[----:B------:R-:W-:Y:S05]  /*1df0*/  @P2 BRA `(.L_x_593) ;  /* 0x0000000000102947 */ /* 0x000fea0003800000 */
[----:B------:R-:W2:Y:S02]  /*1e00*/  LDL R23, [UR5+-0x4] ;  /* 0xfffffc05ff177983 */ /* 0x000ea40008100800 */
[----:B--2---:R-:W-:-:S13]  /*1e10*/  FSETP.GEU.AND P2, PT, R26, R23, PT ;  /* 0x000000171a00720b */ /* 0x004fda0003f4e000 */
[----:B------:R0:W-:Y:S04]  /*1e20*/  @!P2 STL [UR5+-0x4], R26 ;  /* 0xfffffc1aff00a987 */ /* 0x0001e80008100805 */
[----:B------:R0:W-:Y:S02]  /*1e30*/  @!P2 STL [UR5+0x7c], R12 ;  /* 0x00007c0cff00a987 */ /* 0x0001e40008100805 */
.L_x_593:
[----:B------:R-:W-:Y:S05]  /*1e40*/  BSYNC.RECONVERGENT B1 ;  /* 0x0000000000017941 */ /* 0x000fea0003800200 */
.L_x_592:
        /* <DEDUP_REMOVED lines=27> */
.L_x_600:
[----:B-1----:R-:W-:Y:S01]  /*2000*/  FMUL.FTZ R26, R23, R18 ;  /* 0x00000012171a7220 */ /* 0x002fe20000410000 */
[----:B------:R-:W-:-:S03]  /*2010*/  FMUL.FTZ R0, R18, 0.5 ;  /* 0x3f00000012007820 */ /* 0x000fc60000410000 */
[----:B------:R-:W-:-:S04]  /*2020*/  FFMA R19, -R26, R26, R23 ;  /* 0x0000001a1a137223 */ /* 0x000fc80000000117 */
[----:B------:R-:W-:-:S07]  /*2030*/  FFMA R26, R19, R0, R26 ;  /* 0x00000000131a7223 */ /* 0x000fce000000001a */
.L_x_601:
[----:B------:R-:W-:Y:S05]  /*2040*/  BSYNC.RECONVERGENT B2 ;  /* 0x0000000000027941 */ /* 0x000fea0003800200 */
.L_x_599:
[----:B------:R-:W-:-:S13]  /*2050*/  FSETP.GTU.AND P2, PT, R26, UR11, PT ;  /* 0x0000000b1a007c0b */ /* 0x000fda000bf4c000 */
[----:B------:R-:W-:Y:S05]  /*2060*/  @P2 BRA `(.L_x_598) ;  /* 0x0000000000102947 */ /* 0x000fea0003800000 */
[----:B------:R-:W2:Y:S02]  /*2070*/  LDL R19, [UR5+-0x4] ;  /* 0xfffffc05ff137983 */ /* 0x000ea40008100800 */
[----:B--2---:R-:W-:-:S13]  /*2080*/  FSETP.GEU.AND P2, PT, R26, R19, PT ;  /* 0x000000131a00720b */ /* 0x004fda0003f4e000 */
[----:B------:R0:W-:Y:S04]  /*2090*/  @!P2 STL [UR5+-0x4], R26 ;  /* 0xfffffc1aff00a987 */ /* 0x0001e80008100805 */
[----:B------:R0:W-:Y:S02]  /*20a0*/  @!P2 STL [UR5+0x7c], R12 ;  /* 0x00007c0cff00a987 */ /* 0x0001e40008100805 */
.L_x_598:
[----:B------:R-:W-:Y:S05]  /*20b0*/  BSYNC.RECONVERGENT B1 ;  /* 0x0000000000017941 */ /* 0x000fea0003800200 */
.L_x_597:
[----:B------:R-:W-:Y:S05]  /*20c0*/  @P1 BRA `(.L_x_602) ;  /* 0xfffffff400801947 */ /* 0x000fea000383ffff */
.L_x_564:
[----:B------:R-:W-:Y:S05]  /*20d0*/  BSYNC.RECONVERGENT B0 ;  /* 0x0000000000007941 */ /* 0x000fea0003800200 */
.L_x_563:
[----:B------:R-:W-:Y:S01]  /*20e0*/  ISETP.GT.AND P1, PT, R7, -0x1, P0 ;  /* 0xffffffff0700780c */ /* 0x000fe20000724270 */
[----:B------:R-:W2:Y:S01]  /*20f0*/  LDCU UR11, c[0x0][0x3e0] ;  /* 0x00007c00ff0b77ac */ /* 0x000ea20008000800 */
[----:B------:R-:W-:Y:S02]  /*2100*/  BSSY.RECONVERGENT B0, `(.L_x_603) ;  /* 0x000013c000007945 */ /* 0x000fe40003800200 */
[----:B------:R-:W-:-:S13]  /*2110*/  PLOP3.LUT P1, PT, P1, P3, PT, 0x80, 0x8 ;  /* 0x000000000008781c */ /* 0x000fda0000f27070 */
[----:B------:R-:W-:Y:S05]  /*2120*/  @!P1 BRA `(.L_x_604) ;  /* 0x0000001000e49947 */ /* 0x000fea0003800000 */
[----:B------:R-:W3:Y:S01]  /*2130*/  LDC.64 R2, c[0x0][0x3a8] ;  /* 0x0000ea00ff027b82 */ /* 0x000ee20000000a00 */
[----:B------:R-:W0:Y:S07]  /*2140*/  LDCU UR10, c[0x0][0x3b8] ;  /* 0x00007700ff0a77ac */ /* 0x000e2e0008000800 */
[----:B-1----:R-:W1:Y:S01]  /*2150*/  LDC.64 R14, c[0x0][0x3a0] ;  /* 0x0000e800ff0e7b82 */ /* 0x002e620000000a00 */
[----:B0-----:R-:W-:-:S04]  /*2160*/  IMAD R17, R13, UR10, R9 ;  /* 0x0000000a0d117c24 */ /* 0x001fc8000f8e0209 */
[----:B---3--:R-:W-:-:S06]  /*2170*/  IMAD.WIDE R2, R17, 0x4, R2 ;  /* 0x0000000411027825 */ /* 0x008fcc00078e0202 */
[----:B------:R-:W3:Y:S01]  /*2180*/  LDG.E.CONSTANT R3, desc[UR6][R2.64] ;  /* 0x0000000602037981 */ /* 0x000ee2000c1e9900 */
[----:B-1----:R-:W-:-:S05]  /*2190*/  IMAD.WIDE R14, R17, 0x4, R14 ;  /* 0x00000004110e7825 */ /* 0x002fca00078e020e */
        /* <DEDUP_REMOVED lines=10> */
[----:B------:R-:W3:Y:S01]  /*2240*/  LDG.E.CONSTANT R2, desc[UR6][R16.64] ;  /* 0x0000000610027981 */ /* 0x000ee2000c1e9900 */
[----:B------:R-:W-:Y:S01]  /*2250*/  BSSY.RECONVERGENT B2, `(.L_x_607) ;  /* 0x0000027000027945 */ /* 0x000fe20003800200 */
[----:B---3--:R-:W-:-:S13]  /*2260*/  ISETP.NE.AND P1, PT, R5, R2, PT ;  /* 0x000000020500720c */ /* 0x008fda0003f25270 */
[----:B------:R-:W-:Y:S05]  /*2270*/  @!P1 BRA `(.L_x_608) ;  /* 0x0000000000909947 */ /* 0x000fea0003800000 */
[----:B------:R-:W0:Y:S08]  /*2280*/  LDC.64 R24, c[0x0][0x388] ;  /* 0x0000e200ff187b82 */ /* 0x000e300000000a00 */
[----:B------:R-:W1:Y:S08]  /*2290*/  LDC.64 R26, c[0x0][0x380] ;  /* 0x0000e000ff1a7b82 */ /* 0x000e700000000a00 */
[----:B------:R-:W3:Y:S01]  /*22a0*/  LDC.64 R18, c[0x0][0x390] ;  /* 0x0000e400ff127b82 */ /* 0x000ee20000000a00 */
[----:B0-----:R-:W-:-:S06]  /*22b0*/  IMAD.WIDE R24, R2, 0x4, R24 ;  /* 0x0000000402187825 */ /* 0x001fcc00078e0218 */
[----:B------:R-:W4:Y:S01]  /*22c0*/  LDG.E.CONSTANT R24, desc[UR6][R24.64] ;  /* 0x0000000618187981 */ /* 0x000f22000c1e9900 */
[----:B-1----:R-:W-:-:S06]  /*22d0*/  IMAD.WIDE R26, R2, 0x4, R26 ;  /* 0x00000004021a7825 */ /* 0x002fcc00078e021a */
[----:B------:R-:W2:Y:S01]  /*22e0*/  LDG.E.CONSTANT R27, desc[UR6][R26.64] ;  /* 0x000000061a1b7981 */ /* 0x000ea2000c1e9900 */
[----:B---3--:R-:W-:-:S06]  /*22f0*/  IMAD.WIDE R18, R2, 0x4, R18 ;  /* 0x0000000402127825 */ /* 0x008fcc00078e0212 */
[----:B------:R-:W3:Y:S01]  /*2300*/  LDG.E.CONSTANT R19, desc[UR6][R18.64] ;  /* 0x0000000612137981 */ /* 0x000ee2000c1e9900 */
[----:B------:R-:W-:Y:S01]  /*2310*/  BSSY.RECONVERGENT B3, `(.L_x_609) ;  /* 0x0000013000037945 */ /* 0x000fe20003800200 */
[----:B----45:R-:W-:-:S04]  /*2320*/  FADD R15, R21, -R24 ;  /* 0x80000018150f7221 */ /* 0x030fc80000000000 */
[----:B------:R-:W-:Y:S01]  /*2330*/  FMUL R23, R15, R15 ;  /* 0x0000000f0f177220 */ /* 0x000fe20000400000 */
[----:B--2---:R-:W-:-:S04]  /*2340*/  FADD R0, R22, -R27 ;  /* 0x8000001b16007221 */ /* 0x004fc80000000000 */
[----:B------:R-:W-:Y:S01]  /*2350*/  FFMA R0, R0, R0, R23 ;  /* 0x0000000000007223 */ /* 0x000fe20000000017 */
[----:B---3--:R-:W-:-:S04]  /*2360*/  FADD R15, R20, -R19 ;  /* 0x80000013140f7221 */ /* 0x008fc80000000000 */
        /* <DEDUP_REMOVED lines=9> */
.L_x_610:
[----:B-1----:R-:W-:Y:S01]  /*2400*/  FMUL.FTZ R26, R15, R24 ;  /* 0x000000180f1a7220 */ /* 0x002fe20000410000 */
[----:B------:R-:W-:-:S03]  /*2410*/  FMUL.FTZ R0, R24, 0.5 ;  /* 0x3f00000018007820 */ /* 0x000fc60000410000 */
[----:B------:R-:W-:-:S04]  /*2420*/  FFMA R15, -R26, R26, R15 ;  /* 0x0000001a1a0f7223 */ /* 0x000fc8000000010f */
[----:B------:R-:W-:-:S07]  /*2430*/  FFMA R26, R15, R0, R26 ;  /* 0x000000000f1a7223 */ /* 0x000fce000000001a */
.L_x_611:
[----:B------:R-:W-:Y:S05]  /*2440*/  BSYNC.RECONVERGENT B3 ;  /* 0x0000000000037941 */ /* 0x000fea0003800200 */
.L_x_609:
[----:B------:R-:W0:Y:S02]  /*2450*/  LDCU UR10, c[0x0][0x3e0] ;  /* 0x00007c00ff0a77ac */ /* 0x000e240008000800 */
[----:B0-----:R-:W-:-:S13]  /*2460*/  FSETP.GTU.AND P1, PT, R26, UR10, PT ;  /* 0x0000000a1a007c0b */ /* 0x001fda000bf2c000 */
[----:B------:R-:W-:Y:S05]  /*2470*/  @P1 BRA `(.L_x_608) ;  /* 0x0000000000101947 */ /* 0x000fea0003800000 */
[----:B------:R-:W2:Y:S02]  /*2480*/  LDL R15, [UR5+-0x4] ;  /* 0xfffffc05ff0f7983 */ /* 0x000ea40008100800 */
[----:B--2---:R-:W-:-:S13]  /*2490*/  FSETP.GEU.AND P1, PT, R26, R15, PT ;  /* 0x0000000f1a00720b */ /* 0x004fda0003f2e000 */
[----:B------:R0:W-:Y:S04]  /*24a0*/  @!P1 STL [UR5+-0x4], R26 ;  /* 0xfffffc1aff009987 */ /* 0x0001e80008100805 */
[----:B------:R0:W-:Y:S02]  /*24b0*/  @!P1 STL [UR5+0x7c], R2 ;  /* 0x00007c02ff009987 */ /* 0x0001e40008100805 */
.L_x_608:
[----:B--2---:R-:W-:Y:S05]  /*24c0*/  BSYNC.RECONVERGENT B2 ;  /* 0x0000000000027941 */ /* 0x004fea0003800200 */
.L_x_607:
        /* <DEDUP_REMOVED lines=31> */
.L_x_615:
[----:B-1----:R-:W-:Y:S01]  /*26c0*/  FMUL.FTZ R26, R15, R24 ;  /* 0x000000180f1a7220 */ /* 0x002fe20000410000 */
[----:B------:R-:W-:-:S03]  /*26d0*/  FMUL.FTZ R0, R24, 0.5 ;  /* 0x3f00000018007820 */ /* 0x000fc60000410000 */
[----:B------:R-:W-:-:S04]  /*26e0*/  FFMA R15, -R26, R26, R15 ;  /* 0x0000001a1a0f7223 */ /* 0x000fc8000000010f */
[----:B------:R-:W-:-:S07]  /*26f0*/  FFMA R26, R15, R0, R26 ;  /* 0x000000000f1a7223 */ /* 0x000fce000000001a */
.L_x_616:
[----:B------:R-:W-:Y:S05]  /*2700*/  BSYNC.RECONVERGENT B3 ;  /* 0x0000000000037941 */ /* 0x000fea0003800200 */
.L_x_614:
[----:B------:R-:W0:Y:S02]  /*2710*/  LDCU UR10, c[0x0][0x3e0] ;  /* 0x00007c00ff0a77ac */ /* 0x000e240008000800 */
[----:B0-----:R-:W-:-:S13]  /*2720*/  FSETP.GTU.AND P1, PT, R26, UR10, PT ;  /* 0x0000000a1a007c0b */ /* 0x001fda000bf2c000 */
[----:B------:R-:W-:Y:S05]  /*2730*/  @P1 BRA `(.L_x_613) ;  /* 0x0000000000101947 */ /* 0x000fea0003800000 */
[----:B------:R-:W2:Y:S02]  /*2740*/  LDL R15, [UR5+-0x4] ;  /* 0xfffffc05ff0f7983 */ /* 0x000ea40008100800 */
[----:B--2---:R-:W-:-:S13]  /*2750*/  FSETP.GEU.AND P1, PT, R26, R15, PT ;  /* 0x0000000f1a00720b */ /* 0x004fda0003f2e000 */
[----:B------:R0:W-:Y:S04]  /*2760*/  @!P1 STL [UR5+-0x4], R26 ;  /* 0xfffffc1aff009987 */ /* 0x0001e80008100805 */
[----:B------:R0:W-:Y:S02]  /*2770*/  @!P1 STL [UR5+0x7c], R2 ;  /* 0x00007c02ff009987 */ /* 0x0001e40008100805 */
.L_x_613:
[----:B------:R-:W-:Y:S05]  /*2780*/  BSYNC.RECONVERGENT B2 ;  /* 0x0000000000027941 */ /* 0x000fea0003800200 */
.L_x_612:
[----:B------:R-:W-:Y:S01]  /*2790*/  ISETP.NE.AND P1, PT, R14, 0x2, PT ;  /* 0x000000020e00780c */ /* 0x000fe20003f25270 */
[----:B0-----:R-:W-:-:S12]  /*27a0*/  VIADD R2, R12, 0x2 ;  /* 0x000000020c027836 */ /* 0x001fd80000000000 */
        /* <DEDUP_REMOVED lines=29> */
.L_x_620:
[----:B-1----:R-:W-:Y:S01]  /*2980*/  FMUL.FTZ R26, R17, R2 ;  /* 0x00000002111a7220 */ /* 0x002fe20000410000 */
[----:B------:R-:W-:-:S03]  /*2990*/  FMUL.FTZ R0, R2, 0.5 ;  /* 0x3f00000002007820 */ /* 0x000fc60000410000 */
[----:B------:R-:W-:-:S04]  /*29a0*/  FFMA R15, -R26, R26, R17 ;  /* 0x0000001a1a0f7223 */ /* 0x000fc80000000111 */
[----:B------:R-:W-:-:S07]  /*29b0*/  FFMA R26, R15, R0, R26 ;  /* 0x000000000f1a7223 */ /* 0x000fce000000001a */
.L_x_621:
[----:B------:R-:W-:Y:S05]  /*29c0*/  BSYNC.RECONVERGENT B3 ;  /* 0x0000000000037941 */ /* 0x000fea0003800200 */
.L_x_619:
[----:B------:R-:W0:Y:S02]  /*29d0*/  LDCU UR10, c[0x0][0x3e0] ;  /* 0x00007c00ff0a77ac */ /* 0x000e240008000800 */
[----:B0-----:R-:W-:-:S13]  /*29e0*/  FSETP.GTU.AND P1, PT, R26, UR10, PT ;  /* 0x0000000a1a007c0b */ /* 0x001fda000bf2c000 */
[----:B------:R-:W-:Y:S05]  /*29f0*/  @P1 BRA `(.L_x_618) ;  /* 0x0000000000101947 */ /* 0x000fea0003800000 */
[----:B------:R-:W2:Y:S02]  /*2a00*/  LDL R15, [UR5+-0x4] ;  /* 0xfffffc05ff0f7983 */ /* 0x000ea40008100800 */
[----:B--2---:R-:W-:-:S13]  /*2a10*/  FSETP.GEU.AND P1, PT, R26, R15, PT ;  /* 0x0000000f1a00720b */ /* 0x004fda0003f2e000 */
[----:B------:R0:W-:Y:S04]  /*2a20*/  @!P1 STL [UR5+-0x4], R26 ;  /* 0xfffffc1aff009987 */ /* 0x0001e80008100805 */
[----:B------:R0:W-:Y:S02]  /*2a30*/  @!P1 STL [UR5+0x7c], R16 ;  /* 0x00007c10ff009987 */ /* 0x0001e40008100805 */
.L_x_618:
[----:B------:R-:W-:Y:S05]  /*2a40*/  BSYNC.RECONVERGENT B2 ;  /* 0x0000000000027941 */ /* 0x000fea0003800200 */
.L_x_617:
[----:B------:R-:W-:-:S07]  /*2a50*/  IADD3 R2, PT, PT, R12, 0x3, RZ ;  /* 0x000000030c027810 */ /* 0x000fce0007ffe0ff */
.L_x_606:
[----:B--2---:R-:W-:Y:S05]  /*2a60*/  BSYNC.RECONVERGENT B1 ;  /* 0x0000000000017941 */ /* 0x004fea0003800200 */
.L_x_605:
[----:B------:R-:W3:Y:S01]  /*2a70*/  LDC.64 R14, c[0x0][0x390] ;  /* 0x0000e400ff0e7b82 */ /* 0x000ee20000000a00 */
[----:B------:R-:W-:-:S04]  /*2a80*/  IADD3 R0, PT, PT, R12, -R3, RZ ;  /* 0x800000030c007210 */ /* 0x000fc80007ffe0ff */
[----:B------:R-:W-:-:S03]  /*2a90*/  ISETP.GT.U32.AND P1, PT, R0, -0x4, PT ;  /* 0xfffffffc0000780c */ /* 0x000fc60003f24070 */
[----:B0-----:R-:W4:Y:S10]  /*2aa0*/  LDC.64 R16, c[0x0][0x398] ;  /* 0x0000e600ff107b82 */ /* 0x001f340000000a00 */
[----:B------:R-:W-:Y:S05]  /*2ab0*/  @P1 BRA `(.L_x_604) ;  /* 0x0000000800801947 */ /* 0x000fea0003800000 */
.L_x_642:
[----:B----4-:R-:W-:-:S05]  /*2ac0*/  IMAD.WIDE R18, R2, 0x4, R16 ;  /* 0x0000000402127825 */ /* 0x010fca00078e0210 */
[----:B0-----:R-:W2:Y:S01]  /*2ad0*/  LDG.E.CONSTANT R12, desc[UR6][R18.64] ;  /* 0x00000006120c7981 */ /* 0x001ea2000c1e9900 */
[----:B------:R-:W-:Y:S01]  /*2ae0*/  IADD3 R2, PT, PT, R2, 0x4, RZ ;  /* 0x0000000402027810 */ /* 0x000fe20007ffe0ff */
[----:B------:R-:W-:Y:S03]  /*2af0*/  BSSY.RECONVERGENT B1, `(.L_x_622) ;  /* 0x0000026000017945 */ /* 0x000fe60003800200 */
[----:B------:R-:W-:Y:S02]  /*2b00*/  ISETP.NE.AND P1, PT, R2, R3, PT ;  /* 0x000000030200720c */ /* 0x000fe40003f25270 */
[----:B--2---:R-:W-:-:S13]  /*2b10*/  ISETP.NE.AND P2, PT, R5, R12, PT ;  /* 0x0000000c0500720c */ /* 0x004fda0003f45270 */
[----:B------:R-:W-:Y:S05]  /*2b20*/  @!P2 BRA `(.L_x_623) ;  /* 0x000000000088a947 */ /* 0x000fea0003800000 */
[----:B------:R-:W0:Y:S08]  /*2b30*/  LDC.64 R24, c[0x0][0x388] ;  /* 0x0000e200ff187b82 */ /* 0x000e300000000a00 */
[----:B------:R-:W1:Y:S01]  /*2b40*/  LDC.64 R26, c[0x0][0x380] ;  /* 0x0000e000ff1a7b82 */ /* 0x000e620000000a00 */
[----:B---3--:R-:W-:-:S06]  /*2b50*/  IMAD.WIDE R28, R12, 0x4, R14 ;  /* 0x000000040c1c7825 */ /* 0x008fcc00078e020e */
[----:B------:R-:W2:Y:S01]  /*2b60*/  LDG.E.CONSTANT R29, desc[UR6][R28.64] ;  /* 0x000000061c1d7981 */ /* 0x000ea2000c1e9900 */
[----:B0-----:R-:W-:-:S06]  /*2b70*/  IMAD.WIDE R24, R12, 0x4, R24 ;  /* 0x000000040c187825 */ /* 0x001fcc00078e0218 */
[----:B------:R-:W3:Y:S01]  /*2b80*/  LDG.E.CONSTANT R24, desc[UR6][R24.64] ;  /* 0x0000000618187981 */ /* 0x000ee2000c1e9900 */
[----:B-1----:R-:W-:-:S06]  /*2b90*/  IMAD.WIDE R26, R12, 0x4, R26 ;  /* 0x000000040c1a7825 */ /* 0x002fcc00078e021a */
[----:B------:R-:W4:Y:S01]  /*2ba0*/  LDG.E.CONSTANT R27, desc[UR6][R26.64] ;  /* 0x000000061a1b7981 */ /* 0x000f22000c1e9900 */
[----:B------:R-:W-:Y:S01]  /*2bb0*/  BSSY.RECONVERGENT B2, `(.L_x_624) ;  /* 0x0000013000027945 */ /* 0x000fe20003800200 */
[----:B---3-5:R-:W-:-:S04]  /*2bc0*/  FADD R23, R21, -R24 ;  /* 0x8000001815177221 */ /* 0x028fc80000000000 */
[----:B------:R-:W-:Y:S01]  /*2bd0*/  FMUL R25, R23, R23 ;  /* 0x0000001717197220 */ /* 0x000fe20000400000 */
[----:B----4-:R-:W-:Y:S01]  /*2be0*/  FADD R0, R22, -R27 ;  /* 0x8000001b16007221 */ /* 0x010fe20000000000 */
[----:B--2---:R-:W-:-:S03]  /*2bf0*/  FADD R23, R20, -R29 ;  /* 0x8000001d14177221 */ /* 0x004fc60000000000 */
        /* <DEDUP_REMOVED lines=10> */
.L_x_625:
[----:B-1----:R-:W-:Y:S01]  /*2ca0*/  FMUL.FTZ R26, R23, R24 ;  /* 0x00000018171a7220 */ /* 0x002fe20000410000 */
[----:B------:R-:W-:-:S03]  /*2cb0*/  FMUL.FTZ R0, R24, 0.5 ;  /* 0x3f00000018007820 */ /* 0x000fc60000410000 */
[----:B------:R-:W-:-:S04]  /*2cc0*/  FFMA R23, -R26, R26, R23 ;  /* 0x0000001a1a177223 */ /* 0x000fc80000000117 */
[----:B------:R-:W-:-:S07]  /*2cd0*/  FFMA R26, R23, R0, R26 ;  /* 0x00000000171a7223 */ /* 0x000fce000000001a */
.L_x_626:
[----:B------:R-:W-:Y:S05]  /*2ce0*/  BSYNC.RECONVERGENT B2 ;  /* 0x0000000000027941 */ /* 0x000fea0003800200 */
.L_x_624:
[----:B------:R-:W-:-:S13]  /*2cf0*/  FSETP.GTU.AND P2, PT, R26, UR11, PT ;  /* 0x0000000b1a007c0b */ /* 0x000fda000bf4c000 */
[----:B------:R-:W-:Y:S05]  /*2d00*/  @P2 BRA `(.L_x_623) ;  /* 0x0000000000102947 */ /* 0x000fea0003800000 */
[----:B------:R-:W2:Y:S02]  /*2d10*/  LDL R23, [UR5+-0x4] ;  /* 0xfffffc05ff177983 */ /* 0x000ea40008100800 */
[----:B--2---:R-:W-:-:S13]  /*2d20*/  FSETP.GEU.AND P2, PT, R26, R23, PT ;  /* 0x000000171a00720b */ /* 0x004fda0003f4e000 */
[----:B------:R0:W-:Y:S04]  /*2d30*/  @!P2 STL [UR5+-0x4], R26 ;  /* 0xfffffc1aff00a987 */ /* 0x0001e80008100805 */
[----:B------:R0:W-:Y:S02]  /*2d40*/  @!P2 STL [UR5+0x7c], R12 ;  /* 0x00007c0cff00a987 */ /* 0x0001e40008100805 */
.L_x_623:
[----:B------:R-:W-:Y:S05]  /*2d50*/  BSYNC.RECONVERGENT B1 ;  /* 0x0000000000017941 */ /* 0x000fea0003800200 */
.L_x_622:
[----:B0-----:R-:W2:Y:S01]  /*2d60*/  LDG.E.CONSTANT R12, desc[UR6][R18.64+0x4] ;  /* 0x00000406120c7981 */ /* 0x001ea2000c1e9900 */
[----:B------:R-:W-:Y:S01]  /*2d70*/  BSSY.RECONVERGENT B1, `(.L_x_627) ;  /* 0x0000025000017945 */ /* 0x000fe20003800200 */
        /* <DEDUP_REMOVED lines=25> */
.L_x_630:
[----:B-1----:R-:W-:Y:S01]  /*2f10*/  FMUL.FTZ R26, R23, R24 ;  /* 0x00000018171a7220 */ /* 0x002fe20000410000 */
[----:B------:R-:W-:-:S03]  /*2f20*/  FMUL.FTZ R0, R24, 0.5 ;  /* 0x3f00000018007820 */ /* 0x000fc60000410000 */
[----:B------:R-:W-:-:S04]  /*2f30*/  FFMA R23, -R26, R26, R23 ;  /* 0x0000001a1a177223 */ /* 0x000fc80000000117 */
[----:B------:R-:W-:-:S07]  /*2f40*/  FFMA R26, R23, R0, R26 ;  /* 0x00000000171a7223 */ /* 0x000fce000000001a */
.L_x_631:
[----:B------:R-:W-:Y:S05]  /*2f50*/  BSYNC.RECONVERGENT B2 ;  /* 0x0000000000027941 */ /* 0x000fea0003800200 */
.L_x_629:
[----:B------:R-:W-:-:S13]  /*2f60*/  FSETP.GTU.AND P2, PT, R26, UR11, PT ;  /* 0x0000000b1a007c0b */ /* 0x000fda000bf4c000 */
[----:B------:R-:W-:Y:S05]  /*2f70*/  @P2 BRA `(.L_x_628) ;  /* 0x0000000000102947 */ /* 0x000fea0003800000 */
[----:B------:R-:W2:Y:S02]  /*2f80*/  LDL R23, [UR5+-0x4] ;  /* 0xfffffc05ff177983 */ /* 0x000ea40008100800 */
[----:B--2---:R-:W-:-:S13]  /*2f90*/  FSETP.GEU.AND P2, PT, R26, R23, PT ;  /* 0x000000171a00720b */ /* 0x004fda0003f4e000 */
[----:B------:R0:W-:Y:S04]  /*2fa0*/  @!P2 STL [UR5+-0x4], R26 ;  /* 0xfffffc1aff00a987 */ /* 0x0001e80008100805 */
[----:B------:R0:W-:Y:S02]  /*2fb0*/  @!P2 STL [UR5+0x7c], R12 ;  /* 0x00007c0cff00a987 */ /* 0x0001e40008100805 */
.L_x_628:
[----:B------:R-:W-:Y:S05]  /*2fc0*/  BSYNC.RECONVERGENT B1 ;  /* 0x0000000000017941 */ /* 0x000fea0003800200 */
.L_x_627:
        /* <DEDUP_REMOVED lines=27> */
.L_x_635:
[----:B-1----:R-:W-:Y:S01]  /*3180*/  FMUL.FTZ R26, R23, R24 ;  /* 0x00000018171a7220 */ /* 0x002fe20000410000 */
[----:B------:R-:W-:-:S03]  /*3190*/  FMUL.FTZ R0, R24, 0.5 ;  /* 0x3f00000018007820 */ /* 0x000fc60000410000 */
[----:B------:R-:W-:-:S04]  /*31a0*/  FFMA R23, -R26, R26, R23 ;  /* 0x0000001a1a177223 */ /* 0x000fc80000000117 */
[----:B------:R-:W-:-:S07]  /*31b0*/  FFMA R26, R23, R0, R26 ;  /* 0x00000000171a7223 */ /* 0x000fce000000001a */
.L_x_636:
[----:B------:R-:W-:Y:S05]  /*31c0*/  BSYNC.RECONVERGENT B2 ;  /* 0x0000000000027941 */ /* 0x000fea0003800200 */
.L_x_634:
[----:B------:R-:W-:-:S13]  /*31d0*/  FSETP.GTU.AND P2, PT, R26, UR11, PT ;  /* 0x0000000b1a007c0b */ /* 0x000fda000bf4c000 */
[----:B------:R-:W-:Y:S05]  /*31e0*/  @P2 BRA `(.L_x_633) ;  /* 0x0000000000102947 */ /* 0x000fea0003800000 */
[----:B------:R-:W2:Y:S02]  /*31f0*/  LDL R23, [UR5+-0x4] ;  /* 0xfffffc05ff177983 */ /* 0x000ea40008100800 */
[----:B--2---:R-:W-:-:S13]  /*3200*/  FSETP.GEU.AND P2, PT, R26, R23, PT ;  /* 0x000000171a00720b */ /* 0x004fda0003f4e000 */
[----:B------:R0:W-:Y:S04]  /*3210*/  @!P2 STL [UR5+-0x4], R26 ;  /* 0xfffffc1aff00a987 */ /* 0x0001e80008100805 */
[----:B------:R0:W-:Y:S02]  /*3220*/  @!P2 STL [UR5+0x7c], R12 ;  /* 0x00007c0cff00a987 */ /* 0x0001e40008100805 */
.L_x_633:
[----:B------:R-:W-:Y:S05]  /*3230*/  BSYNC.RECONVERGENT B1 ;  /* 0x0000000000017941 */ /* 0x000fea0003800200 */
.L_x_632:
        /* <DEDUP_REMOVED lines=27> */
.L_x_640:
[----:B-1----:R-:W-:Y:S01]  /*33f0*/  FMUL.FTZ R26, R23, R18 ;  /* 0x00000012171a7220 */ /* 0x002fe20000410000 */
[----:B------:R-:W-:-:S03]  /*3400*/  FMUL.FTZ R0, R18, 0.5 ;  /* 0x3f00000012007820 */ /* 0x000fc60000410000 */
[----:B------:R-:W-:-:S04]  /*3410*/  FFMA R19, -R26, R26, R23 ;  /* 0x0000001a1a137223 */ /* 0x000fc80000000117 */
[----:B------:R-:W-:-:S07]  /*3420*/  FFMA R26, R19, R0, R26 ;  /* 0x00000000131a7223 */ /* 0x000fce000000001a */
.L_x_641:
[----:B------:R-:W-:Y:S05]  /*3430*/  BSYNC.RECONVERGENT B2 ;  /* 0x0000000000027941 */ /* 0x000fea0003800200 */
.L_x_639:
[----:B------:R-:W-:-:S13]  /*3440*/  FSETP.GTU.AND P2, PT, R26, UR11, PT ;  /* 0x0000000b1a007c0b */ /* 0x000fda000bf4c000 */
[----:B------:R-:W-:Y:S05]  /*3450*/  @P2 BRA `(.L_x_638) ;  /* 0x0000000000102947 */ /* 0x000fea0003800000 */
[----:B------:R-:W2:Y:S02]  /*3460*/  LDL R19, [UR5+-0x4] ;  /* 0xfffffc05ff137983 */ /* 0x000ea40008100800 */
[----:B--2---:R-:W-:-:S13]  /*3470*/  FSETP.GEU.AND P2, PT, R26, R19, PT ;  /* 0x000000131a00720b */ /* 0x004fda0003f4e000 */
[----:B------:R0:W-:Y:S04]  /*3480*/  @!P2 STL [UR5+-0x4], R26 ;  /* 0xfffffc1aff00a987 */ /* 0x0001e80008100805 */
[----:B------:R0:W-:Y:S02]  /*3490*/  @!P2 STL [UR5+0x7c], R12 ;  /* 0x00007c0cff00a987 */ /* 0x0001e40008100805 */
.L_x_638:
[----:B------:R-:W-:Y:S05]  /*34a0*/  BSYNC.RECONVERGENT B1 ;  /* 0x0000000000017941 */ /* 0x000fea0003800200 */
.L_x_637:
[----:B------:R-:W-:Y:S05]  /*34b0*/  @P1 BRA `(.L_x_642) ;  /* 0xfffffff400801947 */ /* 0x000fea000383ffff */
.L_x_604:
[----:B--2---:R-:W-:Y:S05]  /*34c0*/  BSYNC.RECONVERGENT B0 ;  /* 0x0000000000007941 */ /* 0x004fea0003800200 */
.L_x_603:
[----:B------:R-:W-:Y:S01]  /*34d0*/  PLOP3.LUT P0, PT, P3, P4, P0, 0x80, 0x0 ;  /* 0x000000000000781c */ /* 0x000fe20001f09000 */
[----:B------:R-:W2:Y:S01]  /*34e0*/  LDCU UR11, c[0x0][0x3e0] ;  /* 0x00007c00ff0b77ac */ /* 0x000ea20008000800 */
[----:B------:R-:W-:Y:S11]  /*34f0*/  BSSY.RECONVERGENT B0, `(.L_x_643) ;  /* 0x0000135000007945 */ /* 0x000ff60003800200 */
[----:B------:R-:W-:Y:S05]  /*3500*/  @!P0 BRA `(.L_x_644) ;  /* 0x0000001000cc8947 */ /* 0x000fea0003800000 */
[----:B------:R-:W0:Y:S01]  /*3510*/  LDC.64 R2, c[0x0][0x3a8] ;  /* 0x0000ea00ff027b82 */ /* 0x000e220000000a00 */
[----:B------:R-:W2:Y:S07]  /*3520*/  LDCU UR10, c[0x0][0x3b8] ;  /* 0x00007700ff0a77ac */ /* 0x000eae0008000800 */
[----:B-1-3--:R-:W1:Y:S01]  /*3530*/  LDC.64 R14, c[0x0][0x3a0] ;  /* 0x0000e800ff0e7b82 */ /* 0x00ae620000000a00 */
[----:B--2---:R-:W-:-:S04]  /*3540*/  IMAD R13, R13, UR10, R8 ;  /* 0x0000000a0d0d7c24 */ /* 0x004fc8000f8e0208 */
[----:B0-----:R-:W-:-:S06]  /*3550*/  IMAD.WIDE R2, R13, 0x4, R2 ;  /* 0x000000040d027825 */ /* 0x001fcc00078e0202 */
[----:B------:R-:W2:Y:S01]  /*3560*/  LDG.E.CONSTANT R3, desc[UR6][R2.64] ;  /* 0x0000000602037981 */ /* 0x000ea2000c1e9900 */
[----:B-1----:R-:W-:-:S05]  /*3570*/  IMAD.WIDE R14, R13, 0x4, R14 ;  /* 0x000000040d0e7825 */ /* 0x002fca00078e020e */
[----:B------:R-:W2:Y:S02]  /*3580*/  LDG.E.CONSTANT R18, desc[UR6][R14.64] ;  /* 0x000000060e127981 */ /* 0x000ea4000c1e9900 */
[----:B--2---:R-:W-:-:S13]  /*3590*/  ISETP.GE.AND P0, PT, R18, R3, PT ;  /* 0x000000031200720c */ /* 0x004fda0003f06270 */
[----:B------:R-:W-:Y:S05]  /*35a0*/  @P0 BRA `(.L_x_644) ;  /* 0x0000001000a40947 */ /* 0x000fea0003800000 */
[----:B------:R-:W-:Y:S01]  /*35b0*/  IADD3 R12, PT, PT, -R18, R3, RZ ;  /* 0x00000003120c7210 */ /* 0x000fe20007ffe1ff */
[----:B------:R-:W-:Y:S01]  /*35c0*/  BSSY.RECONVERGENT B1, `(.L_x_645) ;  /* 0x0000088000017945 */ /* 0x000fe20003800200 */
[----:B------:R-:W-:Y:S02]  /*35d0*/  IMAD.MOV.U32 R2, RZ, RZ, R18 ;  /* 0x000000ffff027224 */ /* 0x000fe400078e0012 */
        /* <DEDUP_REMOVED lines=10> */
[----:B----4-:R-:W2:Y:S01]  /*3680*/  LDC.64 R16, c[0x0][0x390] ;  /* 0x0000e400ff107b82 */ /* 0x010ea20000000a00 */
        /* <DEDUP_REMOVED lines=21> */
.L_x_650:
[----:B-1----:R-:W-:Y:S01]  /*37e0*/  FMUL.FTZ R26, R13, R24 ;  /* 0x000000180d1a7220 */ /* 0x002fe20000410000 */
[----:B------:R-:W-:-:S03]  /*37f0*/  FMUL.FTZ R0, R24, 0.5 ;  /* 0x3f00000018007820 */ /* 0x000fc60000410000 */
[----:B------:R-:W-:-:S04]  /*3800*/  FFMA R13, -R26, R26, R13 ;  /* 0x0000001a1a0d7223 */ /* 0x000fc8000000010d */
[----:B------:R-:W-:-:S07]  /*3810*/  FFMA R26, R13, R0, R26 ;  /* 0x000000000d1a7223 */ /* 0x000fce000000001a */
.L_x_651:
[----:B------:R-:W-:Y:S05]  /*3820*/  BSYNC.RECONVERGENT B3 ;  /* 0x0000000000037941 */ /* 0x000fea0003800200 */
.L_x_649:
[----:B------:R-:W0:Y:S02]  /*3830*/  LDCU UR10, c[0x0][0x3e0] ;  /* 0x00007c00ff0a77ac */ /* 0x000e240008000800 */
[----:B0-----:R-:W-:-:S13]  /*3840*/  FSETP.GTU.AND P0, PT, R26, UR10, PT ;  /* 0x0000000a1a007c0b */ /* 0x001fda000bf0c000 */
[----:B------:R-:W-:Y:S05]  /*3850*/  @P0 BRA `(.L_x_648) ;  /* 0x0000000000100947 */ /* 0x000fea0003800000 */
[----:B------:R-:W2:Y:S02]  /*3860*/  LDL R13, [UR5+-0x4] ;  /* 0xfffffc05ff0d7983 */ /* 0x000ea40008100800 */
[----:B--2---:R-:W-:-:S13]  /*3870*/  FSETP.GEU.AND P0, PT, R26, R13, PT ;  /* 0x0000000d1a00720b */ /* 0x004fda0003f0e000 */
[----:B------:R0:W-:Y:S04]  /*3880*/  @!P0 STL [UR5+-0x4], R26 ;  /* 0xfffffc1aff008987 */ /* 0x0001e80008100805 */
[----:B------:R0:W-:Y:S02]  /*3890*/  @!P0 STL [UR5+0x7c], R2 ;  /* 0x00007c02ff008987 */ /* 0x0001e40008100805 */
.L_x_648:
[----:B------:R-:W-:Y:S05]  /*38a0*/  BSYNC.RECONVERGENT B2 ;  /* 0x0000000000027941 */ /* 0x000fea0003800200 */
.L_x_647:
        /* <DEDUP_REMOVED lines=31> */
.L_x_655:
[----:B-1----:R-:W-:Y:S01]  /*3aa0*/  FMUL.FTZ R26, R13, R24 ;  /* 0x000000180d1a7220 */ /* 0x002fe20000410000 */
[----:B------:R-:W-:-:S03]  /*3ab0*/  FMUL.FTZ R0, R24, 0.5 ;  /* 0x3f00000018007820 */ /* 0x000fc60000410000 */
[----:B------:R-:W-:-:S04]  /*3ac0*/  FFMA R13, -R26, R26, R13 ;  /* 0x0000001a1a0d7223 */ /* 0x000fc8000000010d */
[----:B------:R-:W-:-:S07]  /*3ad0*/  FFMA R26, R13, R0, R26 ;  /* 0x000000000d1a7223 */ /* 0x000fce000000001a */
.L_x_656:
[----:B------:R-:W-:Y:S05]  /*3ae0*/  BSYNC.RECONVERGENT B3 ;  /* 0x0000000000037941 */ /* 0x000fea0003800200 */
.L_x_654:
[----:B------:R-:W0:Y:S02]  /*3af0*/  LDCU UR10, c[0x0][0x3e0] ;  /* 0x00007c00ff0a77ac */ /* 0x000e240008000800 */
[----:B0-----:R-:W-:-:S13]  /*3b00*/  FSETP.GTU.AND P0, PT, R26, UR10, PT ;  /* 0x0000000a1a007c0b */ /* 0x001fda000bf0c000 */
[----:B------:R-:W-:Y:S05]  /*3b10*/  @P0 BRA `(.L_x_653) ;  /* 0x0000000000100947 */ /* 0x000fea0003800000 */
[----:B------:R-:W2:Y:S02]  /*3b20*/  LDL R13, [UR5+-0x4] ;  /* 0xfffffc05ff0d7983 */ /* 0x000ea40008100800 */
[----:B--2---:R-:W-:-:S13]  /*3b30*/  FSETP.GEU.AND P0, PT, R26, R13, PT ;  /* 0x0000000d1a00720b */ /* 0x004fda0003f0e000 */
[----:B------:R0:W-:Y:S04]  /*3b40*/  @!P0 STL [UR5+-0x4], R26 ;  /* 0xfffffc1aff008987 */ /* 0x0001e80008100805 */
[----:B------:R0:W-:Y:S02]  /*3b50*/  @!P0 STL [UR5+0x7c], R2 ;  /* 0x00007c02ff008987 */ /* 0x0001e40008100805 */
.L_x_653:
[----:B------:R-:W-:Y:S05]  /*3b60*/  BSYNC.RECONVERGENT B2 ;  /* 0x0000000000027941 */ /* 0x000fea0003800200 */
.L_x_652:
[----:B------:R-:W-:Y:S02]  /*3b70*/  ISETP.NE.AND P0, PT, R12, 0x2, PT ;  /* 0x000000020c00780c */ /* 0x000fe40003f05270 */
[----:B0-----:R-:W-:-:S11]  /*3b80*/  IADD3 R2, PT, PT, R18, 0x2, RZ ;  /* 0x0000000212027810 */ /* 0x001fd60007ffe0ff */
[----:B------:R-:W-:Y:S05]  /*3b90*/  @!P0 BRA `(.L_x_646) ;  /* 0x0000000000a88947 */ /* 0x000fea0003800000 */
[----:B------:R-:W2:Y:S01]  /*3ba0*/  LDG.E.CONSTANT R14, desc[UR6][R14.64+0x8] ;  /* 0x000008060e0e7981 */ /* 0x000ea2000c1e9900 */
[----:B------:R-:W-:Y:S01]  /*3bb0*/  BSSY.RECONVERGENT B2, `(.L_x_657) ;  /* 0x0000027000027945 */ /* 0x000fe20003800200 */
[----:B--2---:R-:W-:-:S13]  /*3bc0*/  ISETP.NE.AND P0, PT, R5, R14, PT ;  /* 0x0000000e0500720c */ /* 0x004fda0003f05270 */
[----:B------:R-:W-:Y:S05]  /*3bd0*/  @!P0 BRA `(.L_x_658) ;  /* 0x0000000000908947 */ /* 0x000fea0003800000 */
[----:B----4-:R-:W0:Y:S08]  /*3be0*/  LDC.64 R16, c[0x0][0x388] ;  /* 0x0000e200ff107b82 */ /* 0x010e300000000a00 */
        /* <DEDUP_REMOVED lines=23> */
.L_x_660:
[----:B-1----:R-:W-:Y:S01]  /*3d60*/  FMUL.FTZ R26, R15, R2 ;  /* 0x000000020f1a7220 */ /* 0x002fe20000410000 */
[----:B------:R-:W-:-:S03]  /*3d70*/  FMUL.FTZ R0, R2, 0.5 ;  /* 0x3f00000002007820 */ /* 0x000fc60000410000 */
[----:B------:R-:W-:-:S04]  /*3d80*/  FFMA R13, -R26, R26, R15 ;  /* 0x0000001a1a0d7223 */ /* 0x000fc8000000010f */
[----:B------:R-:W-:-:S07]  /*3d90*/  FFMA R26, R13, R0, R26 ;  /* 0x000000000d1a7223 */ /* 0x000fce000000001a */
.L_x_661:
[----:B------:R-:W-:Y:S05]  /*3da0*/  BSYNC.RECONVERGENT B3 ;  /* 0x0000000000037941 */ /* 0x000fea0003800200 */
.L_x_659:
[----:B------:R-:W0:Y:S02]  /*3db0*/  LDCU UR10, c[0x0][0x3e0] ;  /* 0x00007c00ff0a77ac */ /* 0x000e240008000800 */
[----:B0-----:R-:W-:-:S13]  /*3dc0*/  FSETP.GTU.AND P0, PT, R26, UR10, PT ;  /* 0x0000000a1a007c0b */ /* 0x001fda000bf0c000 */
[----:B------:R-:W-:Y:S05]  /*3dd0*/  @P0 BRA `(.L_x_658) ;  /* 0x0000000000100947 */ /* 0x000fea0003800000 */
[----:B------:R-:W2:Y:S02]  /*3de0*/  LDL R13, [UR5+-0x4] ;  /* 0xfffffc05ff0d7983 */ /* 0x000ea40008100800 */
[----:B--2---:R-:W-:-:S13]  /*3df0*/  FSETP.GEU.AND P0, PT, R26, R13, PT ;  /* 0x0000000d1a00720b */ /* 0x004fda0003f0e000 */
[----:B------:R0:W-:Y:S04]  /*3e00*/  @!P0 STL [UR5+-0x4], R26 ;  /* 0xfffffc1aff008987 */ /* 0x0001e80008100805 */
[----:B------:R0:W-:Y:S02]  /*3e10*/  @!P0 STL [UR5+0x7c], R14 ;  /* 0x00007c0eff008987 */ /* 0x0001e40008100805 */
.L_x_658:
[----:B------:R-:W-:Y:S05]  /*3e20*/  BSYNC.RECONVERGENT B2 ;  /* 0x0000000000027941 */ /* 0x000fea0003800200 */
.L_x_657:
[----:B------:R-:W-:-:S07]  /*3e30*/  IADD3 R2, PT, PT, R18, 0x3, RZ ;  /* 0x0000000312027810 */ /* 0x000fce0007ffe0ff */
.L_x_646:
[----:B------:R-:W-:Y:S05]  /*3e40*/  BSYNC.RECONVERGENT B1 ;  /* 0x0000000000017941 */ /* 0x000fea0003800200 */
.L_x_645:
[----:B------:R-:W1:Y:S01]  /*3e50*/  LDC.64 R12, c[0x0][0x390] ;  /* 0x0000e400ff0c7b82 */ /* 0x000e620000000a00 */
[----:B------:R-:W-:-:S04]  /*3e60*/  IADD3 R0, PT, PT, R18, -R3, RZ ;  /* 0x8000000312007210 */ /* 0x000fc80007ffe0ff */
[----:B------:R-:W-:-:S03]  /*3e70*/  ISETP.GT.U32.AND P0, PT, R0, -0x4, PT ;  /* 0xfffffffc0000780c */ /* 0x000fc60003f04070 */
[----:B0-----:R-:W0:Y:S08]  /*3e80*/  LDC.64 R14, c[0x0][0x380] ;  /* 0x0000e000ff0e7b82 */ /* 0x001e300000000a00 */
[----:B----4-:R-:W2:Y:S02]  /*3e90*/  LDC.64 R16, c[0x0][0x388] ;  /* 0x0000e200ff107b82 */ /* 0x010ea40000000a00 */
[----:B------:R-:W-:Y:S05]  /*3ea0*/  @P0 BRA `(.L_x_644) ;  /* 0x0000000800640947 */ /* 0x000fea0003800000 */
.L_x_682:
[----:B---34-:R-:W3:Y:S02]  /*3eb0*/  LDC.64 R18, c[0x0][0x398] ;  /* 0x0000e600ff127b82 */ /* 0x018ee40000000a00 */
[----:B---3--:R-:W-:-:S05]  /*3ec0*/  IMAD.WIDE R18, R2, 0x4, R18 ;  /* 0x0000000402127825 */ /* 0x008fca00078e0212 */
[----:B------:R-:W3:Y:S01]  /*3ed0*/  LDG.E.CONSTANT R27, desc[UR6][R18.64] ;  /* 0x00000006121b7981 */ /* 0x000ee2000c1e9900 */
[----:B------:R-:W-:Y:S01]  /*3ee0*/  IADD3 R2, PT, PT, R2, 0x4, RZ ;  /* 0x0000000402027810 */ /* 0x000fe20007ffe0ff */
[----:B------:R-:W-:Y:S03]  /*3ef0*/  BSSY.RECONVERGENT B1, `(.L_x_662) ;  /* 0x0000024000017945 */ /* 0x000fe60003800200 */
[----:B------:R-:W-:Y:S02]  /*3f00*/  ISETP.NE.AND P0, PT, R2, R3, PT ;  /* 0x000000030200720c */ /* 0x000fe40003f05270 */
[----:B---3--:R-:W-:-:S13]  /*3f10*/  ISETP.NE.AND P1, PT, R5, R27, PT ;  /* 0x0000001b0500720c */ /* 0x008fda0003f25270 */
[----:B------:R-:W-:Y:S05]  /*3f20*/  @!P1 BRA `(.L_x_663) ;  /* 0x0000000000809947 */ /* 0x000fea0003800000 */
[----:B--2---:R-:W-:-:S04]  /*3f30*/  IMAD.WIDE R28, R27, 0x4, R16 ;  /* 0x000000041b1c7825 */ /* 0x004fc800078e0210 */
[C---:B0-----:R-:W-:Y:S02]  /*3f40*/  IMAD.WIDE R24, R27.reuse, 0x4, R14 ;  /* 0x000000041b187825 */ /* 0x041fe400078e020e */
[----:B------:R-:W2:Y:S04]  /*3f50*/  LDG.E.CONSTANT R28, desc[UR6][R28.64] ;  /* 0x000000061c1c7981 */ /* 0x000ea8000c1e9900 */
[----:B------:R1:W3:Y:S02]  /*3f60*/  LDG.E.CONSTANT R23, desc[UR6][R24.64] ;  /* 0x0000000618177981 */ /* 0x0002e4000c1e9900 */
[----:B-1----:R-:W-:-:S05]  /*3f70*/  IMAD.WIDE R24, R27, 0x4, R12 ;  /* 0x000000041b187825 */ /* 0x002fca00078e020c */
[----:B------:R-:W4:Y:S01]  /*3f80*/  LDG.E.CONSTANT R0, desc[UR6][R24.64] ;  /* 0x0000000618007981 */ /* 0x000f22000c1e9900 */
[----:B------:R-:W-:Y:S01]  /*3f90*/  BSSY.RECONVERGENT B2, `(.L_x_664) ;  /* 0x0000013000027945 */ /* 0x000fe20003800200 */
[----:B--2--5:R-:W-:Y:S01]  /*3fa0*/  FADD R26, R21, -R28 ;  /* 0x8000001c151a7221 */ /* 0x024fe20000000000 */
[----:B---3--:R-:W-:-:S03]  /*3fb0*/  FADD R23, R22, -R23 ;  /* 0x8000001716177221 */ /* 0x008fc60000000000 */
[----:B------:R-:W-:-:S04]  /*3fc0*/  FMUL R26, R26, R26 ;  /* 0x0000001a1a1a7220 */ /* 0x000fc80000400000 */
[----:B------:R-:W-:Y:S01]  /*3fd0*/  FFMA R23, R23, R23, R26 ;  /* 0x0000001717177223 */ /* 0x000fe2000000001a */
[----:B----4-:R-:W-:-:S04]  /*3fe0*/  FADD R0, R20, -R0 ;  /* 0x8000000014007221 */ /* 0x010fc80000000000 */
[----:B------:R-:W-:-:S04]  /*3ff0*/  FFMA R23, R0, R0, R23 ;  /* 0x0000000000177223 */ /* 0x000fc80000000017 */
[----:B------:R0:W1:Y:S01]  /*4000*/  MUFU.RSQ R28, R23 ;  /* 0x00000017001c7308 */ /* 0x0000620000001400 */
[----:B------:R-:W-:-:S04]  /*4010*/  IADD3 R0, PT, PT, R23, -0xd000000, RZ ;  /* 0xf300000017007810 */ /* 0x000fc80007ffe0ff */
[----:B------:R-:W-:-:S13]  /*4020*/  ISETP.GT.U32.AND P1, PT, R0, 0x727fffff, PT ;  /* 0x727fffff0000780c */ /* 0x000fda0003f24070 */
[----:B01----:R-:W-:Y:S05]  /*4030*/  @!P1 BRA `(.L_x_665) ;  /* 0x0000000000109947 */ /* 0x003fea0003800000 */
[----:B------:R-:W-:Y:S02]  /*4040*/  MOV R0, R23 ;  /* 0x0000001700007202 */ /* 0x000fe40000000f00 */
[----:B------:R-:W-:-:S07]  /*4050*/  MOV R24, 0x4070 ;  /* 0x0000407000187802 */ /* 0x000fce0000000f00 */
[----:B------:R-:W-:Y:S05]  /*4060*/  CALL.REL.NOINC `($__internal_2_$__cuda_sm20_sqrt_rn_f32_slowpath) ;  /* 0x0000006400a47944 */ /* 0x000fea0003c00000 */
[----:B------:R-:W-:Y:S05]  /*4070*/  BRA `(.L_x_666) ;  /* 0x0000000000107947 */ /* 0x000fea0003800000 */
.L_x_665:
[----:B------:R-:W-:Y:S01]  /*4080*/  FMUL.FTZ R26, R23, R28 ;  /* 0x0000001c171a7220 */ /* 0x000fe20000410000 */
[----:B------:R-:W-:-:S03]  /*4090*/  FMUL.FTZ R0, R28, 0.5 ;  /* 0x3f0000001c007820 */ /* 0x000fc60000410000 */
[----:B------:R-:W-:-:S04]  /*40a0*/  FFMA R23, -R26, R26, R23 ;  /* 0x0000001a1a177223 */ /* 0x000fc80000000117 */
[----:B------:R-:W-:-:S07]  /*40b0*/  FFMA R26, R23, R0, R26 ;  /* 0x00000000171a7223 */ /* 0x000fce000000001a */
.L_x_666:
[----:B------:R-:W-:Y:S05]  /*40c0*/  BSYNC.RECONVERGENT B2 ;  /* 0x0000000000027941 */ /* 0x000fea0003800200 */
.L_x_664:
[----:B------:R-:W-:-:S13]  /*40d0*/  FSETP.GTU.AND P1, PT, R26, UR11, PT ;  /* 0x0000000b1a007c0b */ /* 0x000fda000bf2c000 */
[----:B------:R-:W-:Y:S05]  /*40e0*/  @P1 BRA `(.L_x_663) ;  /* 0x0000000000101947 */ /* 0x000fea0003800000 */
[----:B------:R-:W2:Y:S02]  /*40f0*/  LDL R23, [UR5+-0x4] ;  /* 0xfffffc05ff177983 */ /* 0x000ea40008100800 */
[----:B--2---:R-:W-:-:S13]  /*4100*/  FSETP.GEU.AND P1, PT, R26, R23, PT ;  /* 0x000000171a00720b */ /* 0x004fda0003f2e000 */
[----:B------:R3:W-:Y:S04]  /*4110*/  @!P1 STL [UR5+-0x4], R26 ;  /* 0xfffffc1aff009987 */ /* 0x0007e80008100805 */
[----:B------:R3:W-:Y:S02]  /*4120*/  @!P1 STL [UR5+0x7c], R27 ;  /* 0x00007c1bff009987 */ /* 0x0007e40008100805 */
.L_x_663:
[----:B------:R-:W-:Y:S05]  /*4130*/  BSYNC.RECONVERGENT B1 ;  /* 0x0000000000017941 */ /* 0x000fea0003800200 */
.L_x_662:
[----:B---3--:R-:W3:Y:S01]  /*4140*/  LDG.E.CONSTANT R27, desc[UR6][R18.64+0x4] ;  /* 0x00000406121b7981 */ /* 0x008ee2000c1e9900 */
[----:B------:R-:W-:Y:S01]  /*4150*/  BSSY.RECONVERGENT B1, `(.L_x_667) ;  /* 0x0000023000017945 */ /* 0x000fe20003800200 */
        /* <DEDUP_REMOVED lines=19> */
[----:B------:R-:W-:Y:S01]  /*4290*/  IMAD.MOV.U32 R0, RZ, RZ, R23 ;  /* 0x000000ffff007224 */ /* 0x000fe200078e0017 */
[----:B------:R-:W-:-:S07]  /*42a0*/  MOV R24, 0x42c0 ;  /* 0x000042c000187802 */ /* 0x000fce0000000f00 */
[----:B------:R-:W-:Y:S05]  /*42b0*/  CALL.REL.NOINC `($__internal_2_$__cuda_sm20_sqrt_rn_f32_slowpath) ;  /* 0x0000006400107944 */ /* 0x000fea0003c00000 */
[----:B------:R-:W-:Y:S05]  /*42c0*/  BRA `(.L_x_671) ;  /* 0x0000000000107947 */ /* 0x000fea0003800000 */
.L_x_670:
[----:B------:R-:W-:Y:S01]  /*42d0*/  FMUL.FTZ R26, R23, R28 ;  /* 0x0000001c171a7220 */ /* 0x000fe20000410000 */
[----:B------:R-:W-:-:S03]  /*42e0*/  FMUL.FTZ R0, R28, 0.5 ;  /* 0x3f0000001c007820 */ /* 0x000fc60000410000 */
[----:B------:R-:W-:-:S04]  /*42f0*/  FFMA R23, -R26, R26, R23 ;  /* 0x0000001a1a177223 */ /* 0x000fc80000000117 */
[----:B------:R-:W-:-:S07]  /*4300*/  FFMA R26, R23, R0, R26 ;  /* 0x00000000171a7223 */ /* 0x000fce000000001a */
.L_x_671:
[----:B------:R-:W-:Y:S05]  /*4310*/  BSYNC.RECONVERGENT B2 ;  /* 0x0000000000027941 */ /* 0x000fea0003800200 */
.L_x_669:
[----:B------:R-:W-:-:S13]  /*4320*/  FSETP.GTU.AND P1, PT, R26, UR11, PT ;  /* 0x0000000b1a007c0b */ /* 0x000fda000bf2c000 */
[----:B------:R-:W-:Y:S05]  /*4330*/  @P1 BRA `(.L_x_668) ;  /* 0x0000000000101947 */ /* 0x000fea0003800000 */
[----:B------:R-:W2:Y:S02]  /*4340*/  LDL R23, [UR5+-0x4] ;  /* 0xfffffc05ff177983 */ /* 0x000ea40008100800 */
[----:B--2---:R-:W-:-:S13]  /*4350*/  FSETP.GEU.AND P1, PT, R26, R23, PT ;  /* 0x000000171a00720b */ /* 0x004fda0003f2e000 */
[----:B------:R3:W-:Y:S04]  /*4360*/  @!P1 STL [UR5+-0x4], R26 ;  /* 0xfffffc1aff009987 */ /* 0x0007e80008100805 */
[----:B------:R3:W-:Y:S02]  /*4370*/  @!P1 STL [UR5+0x7c], R27 ;  /* 0x00007c1bff009987 */ /* 0x0007e40008100805 */
.L_x_668:
[----:B------:R-:W-:Y:S05]  /*4380*/  BSYNC.RECONVERGENT B1 ;  /* 0x0000000000017941 */ /* 0x000fea0003800200 */
.L_x_667:
        /* <DEDUP_REMOVED lines=25> */
.L_x_675:
[----:B------:R-:W-:Y:S01]  /*4520*/  FMUL.FTZ R26, R23, R28 ;  /* 0x0000001c171a7220 */ /* 0x000fe20000410000 */
[----:B------:R-:W-:-:S03]  /*4530*/  FMUL.FTZ R0, R28, 0.5 ;  /* 0x3f0000001c007820 */ /* 0x000fc60000410000 */
[----:B------:R-:W-:-:S04]  /*4540*/  FFMA R23, -R26, R26, R23 ;  /* 0x0000001a1a177223 */ /* 0x000fc80000000117 */
[----:B------:R-:W-:-:S07]  /*4550*/  FFMA R26, R23, R0, R26 ;  /* 0x00000000171a7223 */ /* 0x000fce000000001a */
.L_x_676:
[----:B------:R-:W-:Y:S05]  /*4560*/  BSYNC.RECONVERGENT B2 ;  /* 0x0000000000027941 */ /* 0x000fea0003800200 */
.L_x_674:
[----:B------:R-:W-:-:S13]  /*4570*/  FSETP.GTU.AND P1, PT, R26, UR11, PT ;  /* 0x0000000b1a007c0b */ /* 0x000fda000bf2c000 */
[----:B------:R-:W-:Y:S05]  /*4580*/  @P1 BRA `(.L_x_673) ;  /* 0x0000000000101947 */ /* 0x000fea0003800000 */
[----:B------:R-:W2:Y:S02]  /*4590*/  LDL R23, [UR5+-0x4] ;  /* 0xfffffc05ff177983 */ /* 0x000ea40008100800 */
[----:B--2---:R-:W-:-:S13]  /*45a0*/  FSETP.GEU.AND P1, PT, R26, R23, PT ;  /* 0x000000171a00720b */ /* 0x004fda0003f2e000 */
[----:B------:R3:W-:Y:S04]  /*45b0*/  @!P1 STL [UR5+-0x4], R26 ;  /* 0xfffffc1aff009987 */ /* 0x0007e80008100805 */
[----:B------:R3:W-:Y:S02]  /*45c0*/  @!P1 STL [UR5+0x7c], R27 ;  /* 0x00007c1bff009987 */ /* 0x0007e40008100805 */
.L_x_673:
[----:B------:R-:W-:Y:S05]  /*45d0*/  BSYNC.RECONVERGENT B1 ;  /* 0x0000000000017941 */ /* 0x000fea0003800200 */
.L_x_672:
[----:B------:R-:W4:Y:S01]  /*45e0*/  LDG.E.CONSTANT R19, desc[UR6][R18.64+0xc] ;  /* 0x00000c0612137981 */ /* 0x000f22000c1e9900 */
[----:B------:R-:W-:Y:S01]  /*45f0*/  BSSY.RECONVERGENT B1, `(.L_x_677) ;  /* 0x0000023000017945 */ /* 0x000fe20003800200 */
[----:B----4-:R-:W-:-:S13]  /*4600*/  ISETP.NE.AND P1, PT, R5, R19, PT ;  /* 0x000000130500720c */ /* 0x010fda0003f25270 */
[----:B------:R-:W-:Y:S05]  /*4610*/  @!P1 BRA `(.L_x_678) ;  /* 0x0000000000809947 */ /* 0x000fea0003800000 */
[----:B--2---:R-:W-:-:S04]  /*4620*/  IMAD.WIDE R28, R19, 0x4, R16 ;  /* 0x00000004131c7825 */ /* 0x004fc800078e0210 */
[C---:B0--3--:R-:W-:Y:S02]  /*4630*/  IMAD.WIDE R26, R19.reuse, 0x4, R14 ;  /* 0x00000004131a7825 */ /* 0x049fe400078e020e */
[----:B------:R-:W2:Y:S02]  /*4640*/  LDG.E.CONSTANT R28, desc[UR6][R28.64] ;  /* 0x000000061c1c7981 */ /* 0x000ea4000c1e9900 */
[----:B-1----:R-:W-:Y:S02]  /*4650*/  IMAD.WIDE R24, R19, 0x4, R12 ;  /* 0x0000000413187825 */ /* 0x002fe400078e020c */
[----:B------:R-:W3:Y:S04]  /*4660*/  LDG.E.CONSTANT R27, desc[UR6][R26.64] ;  /* 0x000000061a1b7981 */ /* 0x000ee8000c1e9900 */
[----:B------:R-:W4:Y:S01]  /*4670*/  LDG.E.CONSTANT R25, desc[UR6][R24.64] ;  /* 0x0000000618197981 */ /* 0x000f22000c1e9900 */
[----:B------:R-:W-:Y:S01]  /*4680*/  BSSY.RECONVERGENT B2, `(.L_x_679) ;  /* 0x0000013000027945 */ /* 0x000fe20003800200 */
[----:B--2--5:R-:W-:Y:S01]  /*4690*/  FADD R18, R21, -R28 ;  /* 0x8000001c15127221 */ /* 0x024fe20000000000 */
[----:B---3--:R-:W-:-:S03]  /*46a0*/  FADD R0, R22, -R27 ;  /* 0x8000001b16007221 */ /* 0x008fc60000000000 */
[----:B------:R-:W-:Y:S01]  /*46b0*/  FMUL R23, R18, R18 ;  /* 0x0000001212177220 */ /* 0x000fe20000400000 */
[----:B----4-:R-:W-:-:S03]  /*46c0*/  FADD R18, R20, -R25 ;  /* 0x8000001914127221 */ /* 0x010fc60000000000 */
[----:B------:R-:W-:-:S04]  /*46d0*/  FFMA R23, R0, R0, R23 ;  /* 0x0000000000177223 */ /* 0x000fc80000000017 */
        /* <DEDUP_REMOVED lines=9> */
.L_x_680:
[----:B------:R-:W-:Y:S01]  /*4770*/  FMUL.FTZ R26, R23, R18 ;  /* 0x00000012171a7220 */ /* 0x000fe20000410000 */
[----:B------:R-:W-:-:S03]  /*4780*/  FMUL.FTZ R0, R18, 0.5 ;  /* 0x3f00000012007820 */ /* 0x000fc60000410000 */
[----:B------:R-:W-:-:S04]  /*4790*/  FFMA R23, -R26, R26, R23 ;  /* 0x0000001a1a177223 */ /* 0x000fc80000000117 */
[----:B------:R-:W-:-:S07]  /*47a0*/  FFMA R26, R23, R0, R26 ;  /* 0x00000000171a7223 */ /* 0x000fce000000001a */
.L_x_681:
[----:B------:R-:W-:Y:S05]  /*47b0*/  BSYNC.RECONVERGENT B2 ;  /* 0x0000000000027941 */ /* 0x000fea0003800200 */
.L_x_679:
[----:B------:R-:W-:-:S13]  /*47c0*/  FSETP.GTU.AND P1, PT, R26, UR11, PT ;  /* 0x0000000b1a007c0b */ /* 0x000fda000bf2c000 */
[----:B------:R-:W-:Y:S05]  /*47d0*/  @P1 BRA `(.L_x_678) ;  /* 0x0000000000101947 */ /* 0x000fea0003800000 */
[----:B------:R-:W2:Y:S02]  /*47e0*/  LDL R23, [UR5+-0x4] ;  /* 0xfffffc05ff177983 */ /* 0x000ea40008100800 */
[----:B--2---:R-:W-:-:S13]  /*47f0*/  FSETP.GEU.AND P1, PT, R26, R23, PT ;  /* 0x000000171a00720b */ /* 0x004fda0003f2e000 */
[----:B------:R4:W-:Y:S04]  /*4800*/  @!P1 STL [UR5+-0x4], R26 ;  /* 0xfffffc1aff009987 */ /* 0x0009e80008100805 */
[----:B------:R4:W-:Y:S02]  /*4810*/  @!P1 STL [UR5+0x7c], R19 ;  /* 0x00007c13ff009987 */ /* 0x0009e40008100805 */
.L_x_678:
[----:B------:R-:W-:Y:S05]  /*4820*/  BSYNC.RECONVERGENT B1 ;  /* 0x0000000000017941 */ /* 0x000fea0003800200 */
.L_x_677:
[----:B------:R-:W-:Y:S05]  /*4830*/  @P0 BRA `(.L_x_682) ;  /* 0xfffffff4009c0947 */ /* 0x000fea000383ffff */
.L_x_644:
[----:B--2---:R-:W-:Y:S05]  /*4840*/  BSYNC.RECONVERGENT B0 ;  /* 0x0000000000007941 */ /* 0x004fea0003800200 */
.L_x_643:
[----:B------:R-:W-:Y:S05]  /*4850*/  BRA.U UP0, `(.L_x_683) ;  /* 0xffffffc5000c7547 */ /* 0x000fea000b83ffff */
[----:B------:R-:W-:-:S04]  /*4860*/  UIADD3 UR4, UPT, UPT, UR4, 0x1, URZ ;  /* 0x0000000104047890 */ /* 0x000fc8000fffe0ff */
[----:B------:R-:W-:-:S09]  /*4870*/  UISETP.NE.AND UP0, UPT, UR4, 0x2, UPT ;  /* 0x000000020400788c */ /* 0x000fd2000bf05270 */
[----:B------:R-:W-:Y:S05]  /*4880*/  BRA.U !UP0, `(.L_x_684) ;  /* 0x0000003108547547 */ /* 0x000fea000b800000 */
[----:B------:R-:W-:Y:S05]  /*4890*/  BRA `(.L_x_685) ;  /* 0xffffffc000e87947 */ /* 0x000fea000383ffff */
.L_x_562:
[----:B------:R-:W-:Y:S01]  /*48a0*/  IADD3 R4, PT, PT, R9, 0x1, RZ ;  /* 0x0000000109047810 */ /* 0x000fe20007ffe0ff */
[----:B------:R-:W-:Y:S01]  /*48b0*/  UIADD3 UR4, UPT, UPT, UR8, -0x1, URZ ;  /* 0xffffffff08047890 */ /* 0x000fe2000fffe0ff */
[----:B------:R-:W-:Y:S01]  /*48c0*/  IADD3 R7, PT, PT, R10, 0x1, RZ ;  /* 0x000000010a077810 */ /* 0x000fe20007ffe0ff */
[----:B------:R-:W-:Y:S01]  /*48d0*/  UIADD3 UR10, UPT, UPT, UR8, -0x2, URZ ;  /* 0xfffffffe080a7890 */ /* 0x000fe2000fffe0ff */
[----:B------:R-:W-:Y:S01]  /*48e0*/  ISETP.GT.AND P5, PT, R0, -0x1, PT ;  /* 0xffffffff0000780c */ /* 0x000fe20003fa4270 */
[----:B------:R-:W-:Y:S01]  /*48f0*/  ULEA UR9, UR4, UR14, 0x2 ;  /* 0x0000000e04097291 */ /* 0x000fe2000f8e10ff */
[----:B------:R-:W-:Y:S01]  /*4900*/  ISETP.GE.AND P3, PT, R4, R13, PT ;  /* 0x0000000d0400720c */ /* 0x000fe20003f66270 */
[----:B------:R-:W-:Y:S01]  /*4910*/  UMOV UR11, 0xffffffff ;  /* 0xffffffff000b7882 */ /* 0x000fe20000000000 */
[----:B------:R-:W-:Y:S02]  /*4920*/  ISETP.GE.AND P0, PT, R7, R0, PT ;  /* 0x000000000700720c */ /* 0x000fe40003f06270 */
[----:B------:R-:W-:-:S02]  /*4930*/  ISETP.GT.AND P1, PT, R13, -0x1, PT ;  /* 0xffffffff0d00780c */ /* 0x000fc40003f24270 */
[C---:B------:R-:W-:Y:S02]  /*4940*/  ISETP.GT.AND P5, PT, R10.reuse, RZ, P5 ;  /* 0x000000ff0a00720c */ /* 0x040fe40002fa4270 */
[C---:B------:R-:W-:Y:S02]  /*4950*/  ISETP.GT.AND P3, PT, R9.reuse, -0x2, !P3 ;  /* 0xfffffffe0900780c */ /* 0x040fe40005f64270 */
[----:B------:R-:W-:Y:S02]  /*4960*/  ISETP.GT.AND P1, PT, R9, RZ, P1 ;  /* 0x000000ff0900720c */ /* 0x000fe40000f24270 */
[----:B------:R-:W-:Y:S02]  /*4970*/  ISETP.GT.AND P0, PT, R10, -0x2, !P0 ;  /* 0xfffffffe0a00780c */ /* 0x000fe40004704270 */
[----:B------:R-:W-:Y:S02]  /*4980*/  PLOP3.LUT P5, PT, P3, P5, PT, 0x80, 0x8 ;  /* 0x000000000008781c */ /* 0x000fe40001fab070 */
[----:B------:R-:W-:-:S02]  /*4990*/  PLOP3.LUT P4, PT, P1, P0, PT, 0x80, 0x8 ;  /* 0x000000000008781c */ /* 0x000fc40000f81070 */
[----:B------:R-:W-:Y:S02]  /*49a0*/  PLOP3.LUT P3, PT, P3, P0, PT, 0x80, 0x8 ;  /* 0x000000000008781c */ /* 0x000fe40001f61070 */
[----:B------:R-:W-:-:S11]  /*49b0*/  IADD3 R7, PT, PT, R9, -0x1, RZ ;  /* 0xffffffff09077810 */ /* 0x000fd60007ffe0ff */
.L_x_767:
[----:B01----:R-:W0:Y:S01]  /*49c0*/  LDC.64 R12, c[0x0][0x3b8] ;  /* 0x0000ee00ff0c7b82 */ /* 0x003e220000000a00 */
[----:B------:R-:W1:Y:S01]  /*49d0*/  LDCU UR12, c[0x0][0x3c0] ;  /* 0x00007800ff0c77ac */ /* 0x000e620008000800 */
[----:B------:R-:W-:Y:S01]  /*49e0*/  IADD3 R6, PT, PT, R11, UR11, RZ ;  /* 0x0000000b0b067c10 */ /* 0x000fe2000fffe0ff */
[----:B------:R-:W-:Y:S01]  /*49f0*/  BSSY.RECONVERGENT B0, `(.L_x_686) ;  /* 0x0000064000007945 */ /* 0x000fe20003800200 */
[----:B------:R-:W-:-:S04]  /*4a00*/  UIADD3 UR11, UPT, UPT, UR11, 0x1, URZ ;  /* 0x000000010b0b7890 */ /* 0x000fc8000fffe0ff */
[----:B------:R-:W-:Y:S01]  /*4a10*/  UISETP.NE.AND UP0, UPT, UR11, 0x2, UPT ;  /* 0x000000020b00788c */ /* 0x000fe2000bf05270 */
[----:B-1----:R-:W-:-:S04]  /*4a20*/  ISETP.GE.AND P1, PT, R6, UR12, PT ;  /* 0x0000000c06007c0c */ /* 0x002fc8000bf26270 */
[C---:B------:R-:W-:Y:S01]  /*4a30*/  ISETP.GT.AND P1, PT, R6.reuse, -0x1, !P1 ;  /* 0xffffffff0600780c */ /* 0x040fe20004f24270 */
[----:B0-----:R-:W-:Y:S01]  /*4a40*/  IMAD R6, R6, R13, R10 ;  /* 0x0000000d06067224 */ /* 0x001fe200078e020a */
[----:B------:R-:W-:Y:S02]  /*4a50*/  ISETP.GT.AND P2, PT, R12, -0x1, PT ;  /* 0xffffffff0c00780c */ /* 0x000fe40003f44270 */
[----:B------:R-:W-:Y:S02]  /*4a60*/  ISETP.GT.AND P0, PT, R13, -0x1, PT ;  /* 0xffffffff0d00780c */ /* 0x000fe40003f04270 */
[----:B------:R-:W-:Y:S02]  /*4a70*/  ISETP.GT.AND P2, PT, R9, RZ, P2 ;  /* 0x000000ff0900720c */ /* 0x000fe40001744270 */
[----:B------:R-:W-:Y:S02]  /*4a80*/  ISETP.GT.AND P0, PT, R10, RZ, P0 ;  /* 0x000000ff0a00720c */ /* 0x000fe40000704270 */
[----:B------:R-:W-:-:S02]  /*4a90*/  IADD3 R13, PT, PT, R6, -0x1, RZ ;  /* 0xffffffff060d7810 */ /* 0x000fc40007ffe0ff */
[----:B------:R-:W-:-:S13]  /*4aa0*/  PLOP3.LUT P0, PT, P1, P2, P0, 0x80, 0x0 ;  /* 0x000000000000781c */ /* 0x000fda0000f05000 */
[----:B------:R-:W-:Y:S05]  /*4ab0*/  @!P0 BRA `(.L_x_687) ;  /* 0x00000004005c8947 */ /* 0x000fea0003800000 */
[----:B------:R-:W0:Y:S01]  /*4ac0*/  LDC.64 R16, c[0x0][0x3a0] ;  /* 0x0000e800ff107b82 */ /* 0x000e220000000a00 */
[----:B------:R-:W-:-:S07]  /*4ad0*/  IMAD R19, R13, R12, R7 ;  /* 0x0000000c0d137224 */ /* 0x000fce00078e0207 */
[----:B------:R-:W1:Y:S01]  /*4ae0*/  LDC.64 R14, c[0x0][0x3a8] ;  /* 0x0000ea00ff0e7b82 */ /* 0x000e620000000a00 */
[----:B0-----:R-:W-:-:S06]  /*4af0*/  IMAD.WIDE R16, R19, 0x4, R16 ;  /* 0x0000000413107825 */ /* 0x001fcc00078e0210 */
[----:B------:R-:W2:Y:S01]  /*4b00*/  LDG.E.CONSTANT R17, desc[UR6][R16.64] ;  /* 0x0000000610117981 */ /* 0x000ea2000c1e9900 */
[----:B-1----:R-:W-:-:S05]  /*4b10*/  IMAD.WIDE R14, R19, 0x4, R14 ;  /* 0x00000004130e7825 */ /* 0x002fca00078e020e */
[----:B------:R-:W2:Y:S02]  /*4b20*/  LDG.E.CONSTANT R8, desc[UR6][R14.64] ;  /* 0x000000060e087981 */ /* 0x000ea4000c1e9900 */
[----:B--2---:R-:W-:-:S13]  /*4b30*/  ISETP.GE.AND P0, PT, R17, R8, PT ;  /* 0x000000081100720c */ /* 0x004fda0003f06270 */
[----:B------:R-:W-:Y:S05]  /*4b40*/  @P0 BRA `(.L_x_687) ;  /* 0x0000000400380947 */ /* 0x000fea0003800000 */
[----:B------:R-:W-:-:S07]  /*4b50*/  MOV R15, R17 ;  /* 0x00000011000f7202 */ /* 0x000fce0000000f00 */
.L_x_694:
[----:B0-----:R-:W0:Y:S02]  /*4b60*/  LDC.64 R16, c[0x0][0x398] ;  /* 0x0000e600ff107b82 */ /* 0x001e240000000a00 */
        /* <DEDUP_REMOVED lines=31> */
.L_x_691:
[----:B-1----:R-:W-:Y:S01]  /*4d60*/  FMUL.FTZ R26, R23, R14 ;  /* 0x0000000e171a7220 */ /* 0x002fe20000410000 */
[----:B------:R-:W-:-:S03]  /*4d70*/  FMUL.FTZ R0, R14, 0.5 ;  /* 0x3f0000000e007820 */ /* 0x000fc60000410000 */
[----:B------:R-:W-:-:S04]  /*4d80*/  FFMA R17, -R26, R26, R23 ;  /* 0x0000001a1a117223 */ /* 0x000fc80000000117 */
[----:B------:R-:W-:-:S07]  /*4d90*/  FFMA R26, R17, R0, R26 ;  /* 0x00000000111a7223 */ /* 0x000fce000000001a */
.L_x_692:
[----:B------:R-:W-:Y:S05]  /*4da0*/  BSYNC.RECONVERGENT B2 ;  /* 0x0000000000027941 */ /* 0x000fea0003800200 */
.L_x_690:
[----:B------:R-:W0:Y:S02]  /*4db0*/  LDCU UR12, c[0x0][0x3e0] ;  /* 0x00007c00ff0c77ac */ /* 0x000e240008000800 */
[----:B0-----:R-:W-:-:S13]  /*4dc0*/  FSETP.GTU.AND P2, PT, R26, UR12, PT ;  /* 0x0000000c1a007c0b */ /* 0x001fda000bf4c000 */
[----:B------:R-:W-:Y:S05]  /*4dd0*/  @P2 BRA `(.L_x_689) ;  /* 0x00000000008c2947 */ /* 0x000fea0003800000 */
[----:B------:R-:W2:Y:S02]  /*4de0*/  LDL R17, [UR5+-0x4] ;  /* 0xfffffc05ff117983 */ /* 0x000ea40008100800 */
[----:B--2---:R-:W-:-:S13]  /*4df0*/  FSETP.GEU.AND P2, PT, R26, R17, PT ;  /* 0x000000111a00720b */ /* 0x004fda0003f4e000 */
[----:B------:R-:W-:Y:S05]  /*4e00*/  @P2 BRA `(.L_x_689) ;  /* 0x0000000000802947 */ /* 0x000fea0003800000 */
[----:B------:R0:W-:Y:S04]  /*4e10*/  STL [UR5+-0x4], R26 ;  /* 0xfffffc1aff007987 */ /* 0x0001e80008100805 */
[----:B------:R0:W-:Y:S04]  /*4e20*/  STL [UR5+0x7c], R12 ;  /* 0x00007c0cff007987 */ /* 0x0001e80008100805 */
[----:B------:R-:W5:Y:S01]  /*4e30*/  LDL R0, [UR9] ;  /* 0x00000009ff007983 */ /* 0x000f620008100800 */
[----:B------:R-:W-:Y:S01]  /*4e40*/  MOV R18, R1 ;  /* 0x0000000100127202 */ /* 0x000fe20000000f00 */
[----:B------:R-:W-:Y:S01]  /*4e50*/  IMAD.MOV.U32 R19, RZ, RZ, RZ ;  /* 0x000000ffff137224 */ /* 0x000fe200078e00ff */
[----:B------:R-:W-:-:S02]  /*4e60*/  MOV R16, R3 ;  /* 0x0000000300107202 */ /* 0x000fc40000000f00 */
[----:B------:R-:W-:Y:S02]  /*4e70*/  MOV R17, R2 ;  /* 0x0000000200117202 */ /* 0x000fe40000000f00 */
[----:B0-----:R-:W-:-:S07]  /*4e80*/  MOV R14, UR8 ;  /* 0x00000008000e7c02 */ /* 0x001fce0008000f00 */
.L_x_693:
[----:B0-----:R-:W-:-:S04]  /*4e90*/  MOV R23, UR10 ;  /* 0x0000000a00177c02 */ /* 0x001fc80008000f00 */
[----:B------:R-:W-:-:S05]  /*4ea0*/  LEA R23, R23, R18, 0x2 ;  /* 0x0000001217177211 */ /* 0x000fca00078e10ff */
[----:B------:R-:W2:Y:S02]  /*4eb0*/  LDL R25, [R23] ;  /* 0x0000000017197983 */ /* 0x000ea40000100800 */
[----:B--2--5:R-:W-:-:S13]  /*4ec0*/  FSETP.GEU.AND P2, PT, R0, R25, PT ;  /* 0x000000190000720b */ /* 0x024fda0003f4e000 */
[----:B------:R-:W-:Y:S05]  /*4ed0*/  @P2 BRA `(.L_x_689) ;  /* 0x00000000004c2947 */ /* 0x000fea0003800000 */
[----:B------:R-:W-:Y:S02]  /*4ee0*/  MOV R27, UR4 ;  /* 0x00000004001b7c02 */ /* 0x000fe40008000f00 */
[----:B------:R-:W-:Y:S02]  /*4ef0*/  MOV R29, UR4 ;  /* 0x00000004001d7c02 */ /* 0x000fe40008000f00 */
[----:B------:R-:W-:Y:S02]  /*4f00*/  LEA R12, R27, R16, 0x2 ;  /* 0x000000101b0c7211 */ /* 0x000fe400078e10ff */
[----:B------:R-:W-:Y:S02]  /*4f10*/  MOV R27, UR10 ;  /* 0x0000000a001b7c02 */ /* 0x000fe40008000f00 */
[----:B------:R-:W-:Y:S01]  /*4f20*/  LEA R26, R29, R18, 0x2 ;  /* 0x000000121d1a7211 */ /* 0x000fe200078e10ff */
[----:B------:R-:W2:Y:S01]  /*4f30*/  LDL R24, [R12] ;  /* 0x000000000c187983 */ /* 0x000ea20000100800 */
[----:B------:R-:W-:-:S03]  /*4f40*/  LEA R27, R27, R16, 0x2 ;  /* 0x000000101b1b7211 */ /* 0x000fc600078e10ff */
[----:B------:R0:W-:Y:S04]  /*4f50*/  STL [R26], R25 ;  /* 0x000000191a007387 */ /* 0x0001e80000100800 */
[----:B------:R-:W3:Y:S01]  /*4f60*/  LDL R29, [R27] ;  /* 0x000000001b1d7983 */ /* 0x000ee20000100800 */
[----:B------:R-:W-:Y:S02]  /*4f70*/  ISETP.GT.AND P2, PT, R14, 0x2, PT ;  /* 0x000000020e00780c */ /* 0x000fe40003f44270 */
[----:B------:R-:W-:Y:S02]  /*4f80*/  IADD3 R16, P6, PT, R16, -0x4, RZ ;  /* 0xfffffffc10107810 */ /* 0x000fe40007fde0ff */
[----:B------:R-:W-:Y:S02]  /*4f90*/  IADD3 R14, PT, PT, R14, -0x1, RZ ;  /* 0xffffffff0e0e7810 */ /* 0x000fe40007ffe0ff */
[----:B------:R-:W-:-:S02]  /*4fa0*/  IADD3.X R17, PT, PT, R17, -0x1, RZ, P6, !PT ;  /* 0xffffffff11117810 */ /* 0x000fc400037fe4ff */
[----:B------:R-:W-:-:S04]  /*4fb0*/  IADD3 R18, P6, PT, R18, -0x4, RZ ;  /* 0xfffffffc12127810 */ /* 0x000fc80007fde0ff */
[----:B------:R-:W-:Y:S01]  /*4fc0*/  IADD3.X R19, PT, PT, R19, -0x1, RZ, P6, !PT ;  /* 0xffffffff13137810 */ /* 0x000fe200037fe4ff */
[----:B---3--:R0:W-:Y:S04]  /*4fd0*/  STL [R12], R29 ;  /* 0x0000001d0c007387 */ /* 0x0081e80000100800 */
[----:B------:R0:W-:Y:S04]  /*4fe0*/  STL [R23], R0 ;  /* 0x0000000017007387 */ /* 0x0001e80000100800 */
[----:B--2---:R0:W-:Y:S01]  /*4ff0*/  STL [R27], R24 ;  /* 0x000000181b007387 */ /* 0x0041e20000100800 */
[----:B------:R-:W-:Y:S05]  /*5000*/  @P2 BRA `(.L_x_693) ;  /* 0xfffffffc00a02947 */ /* 0x000fea000383ffff */
.L_x_689:
[----:B------:R-:W-:Y:S05]  /*5010*/  BSYNC.RECONVERGENT B1 ;  /* 0x0000000000017941 */ /* 0x000fea0003800200 */
.L_x_688:
[----:B------:R-:W-:Y:S05]  /*5020*/  @P0 BRA `(.L_x_694) ;  /* 0xfffffff800cc0947 */ /* 0x000fea000383ffff */
.L_x_687:
[----:B------:R-:W-:Y:S05]  /*5030*/  BSYNC.RECONVERGENT B0 ;  /* 0x0000000000007941 */ /* 0x000fea0003800200 */
.L_x_686:
[----:B------:R-:W1:Y:S01]  /*5040*/  LDC.64 R14, c[0x0][0x3b8] ;  /* 0x0000ee00ff0e7b82 */ /* 0x000e620000000a00 */
[----:B------:R-:W-:Y:S01]  /*5050*/  BSSY.RECONVERGENT B0, `(.L_x_695) ;  /* 0x0000052000007945 */ /* 0x000fe20003800200 */
[----:B-1----:R-:W-:Y:S02]  /*5060*/  ISETP.GT.AND P0, PT, R15, -0x1, PT ;  /* 0xffffffff0f00780c */ /* 0x002fe40003f04270 */
[----:B0-----:R-:W-:Y:S02]  /*5070*/  LOP3.LUT R0, R9, R14, RZ, 0xfc, !PT ;  /* 0x0000000e09007212 */ /* 0x001fe400078efcff */
[----:B------:R-:W-:-:S04]  /*5080*/  ISETP.GT.AND P0, PT, R10, RZ, P0 ;  /* 0x000000ff0a00720c */ /* 0x000fc80000704270 */
[----:B------:R-:W-:-:S04]  /*5090*/  ISETP.GT.AND P0, PT, R0, -0x1, P0 ;  /* 0xffffffff0000780c */ /* 0x000fc80000704270 */
[----:B------:R-:W-:-:S13]  /*50a0*/  PLOP3.LUT P0, PT, P0, P1, PT, 0x80, 0x8 ;  /* 0x000000000008781c */ /* 0x000fda0000703070 */
[----:B------:R-:W-:Y:S05]  /*50b0*/  @!P0 BRA `(.L_x_696) ;  /* 0x00000004002c8947 */ /* 0x000fea0003800000 */
[----:B------:R-:W0:Y:S01]  /*50c0*/  LDC.64 R18, c[0x0][0x3a0] ;  /* 0x0000e800ff127b82 */ /* 0x000e220000000a00 */
[----:B------:R-:W-:-:S07]  /*50d0*/  IMAD R15, R13, R14, R9 ;  /* 0x0000000e0d0f7224 */ /* 0x000fce00078e0209 */
[----:B------:R-:W1:Y:S01]  /*50e0*/  LDC.64 R16, c[0x0][0x3a8] ;  /* 0x0000ea00ff107b82 */ /* 0x000e620000000a00 */
[----:B0-----:R-:W-:-:S04]  /*50f0*/  IMAD.WIDE R18, R15, 0x4, R18 ;  /* 0x000000040f127825 */ /* 0x001fc800078e0212 */
[----:B-1----:R-:W-:Y:S02]  /*5100*/  IMAD.WIDE R16, R15, 0x4, R16 ;  /* 0x000000040f107825 */ /* 0x002fe400078e0210 */
[----:B------:R-:W2:Y:S04]  /*5110*/  LDG.E.CONSTANT R15, desc[UR6][R18.64] ;  /* 0x00000006120f7981 */ /* 0x000ea8000c1e9900 */
[----:B------:R-:W2:Y:S02]  /*5120*/  LDG.E.CONSTANT R8, desc[UR6][R16.64] ;  /* 0x0000000610087981 */ /* 0x000ea4000c1e9900 */
[----:B--2---:R-:W-:-:S13]  /*5130*/  ISETP.GE.AND P0, PT, R15, R8, PT ;  /* 0x000000080f00720c */ /* 0x004fda0003f06270 */
[----:B------:R-:W-:Y:S05]  /*5140*/  @P0 BRA `(.L_x_696) ;  /* 0x0000000400080947 */ /* 0x000fea0003800000 */
.L_x_703:
[----:B01----:R-:W0:Y:S02]  /*5150*/  LDC.64 R16, c[0x0][0x398] ;  /* 0x0000e600ff107b82 */ /* 0x003e240000000a00 */
        /* <DEDUP_REMOVED lines=27> */
[----:B------:R-:W-:Y:S01]  /*5310*/  IMAD.MOV.U32 R0, RZ, RZ, R23 ;  /* 0x000000ffff007224 */ /* 0x000fe200078e0017 */
[----:B------:R-:W-:-:S07]  /*5320*/  MOV R24, 0x5340 ;  /* 0x0000534000187802 */ /* 0x000fce0000000f00 */
[----:B-1----:R-:W-:Y:S05]  /*5330*/  CALL.REL.NOINC `($__internal_2_$__cuda_sm20_sqrt_rn_f32_slowpath) ;  /* 0x0000005000f07944 */ /* 0x002fea0003c00000 */
[----:B------:R-:W-:Y:S05]  /*5340*/  BRA `(.L_x_701) ;  /* 0x0000000000107947 */ /* 0x000fea0003800000 */
.L_x_700:
[----:B-1----:R-:W-:Y:S01]  /*5350*/  FMUL.FTZ R26, R23, R14 ;  /* 0x0000000e171a7220 */ /* 0x002fe20000410000 */
[----:B------:R-:W-:-:S03]  /*5360*/  FMUL.FTZ R0, R14, 0.5 ;  /* 0x3f0000000e007820 */ /* 0x000fc60000410000 */
[----:B------:R-:W-:-:S04]  /*5370*/  FFMA R17, -R26, R26, R23 ;  /* 0x0000001a1a117223 */ /* 0x000fc80000000117 */
[----:B------:R-:W-:-:S07]  /*5380*/  FFMA R26, R17, R0, R26 ;  /* 0x00000000111a7223 */ /* 0x000fce000000001a */
.L_x_701:
[----:B------:R-:W-:Y:S05]  /*5390*/  BSYNC.RECONVERGENT B2 ;  /* 0x0000000000027941 */ /* 0x000fea0003800200 */
.L_x_699:
        /* <DEDUP_REMOVED lines=9> */
[----:B------:R-:W-:-:S07]  /*5430*/  MOV R14, UR8 ;  /* 0x00000008000e7c02 */ /* 0x000fce0008000f00 */
.L_x_702:
[----:B-1----:R-:W-:-:S04]  /*5440*/  IADD3 R16, PT, PT, R14, -0x2, RZ ;  /* 0xfffffffe0e107810 */ /* 0x002fc80007ffe0ff */
[----:B------:R-:W-:-:S05]  /*5450*/  LEA R17, R16, UR14, 0x2 ;  /* 0x0000000e10117c11 */ /* 0x000fca000f8e10ff */
[----:B------:R-:W2:Y:S02]  /*5460*/  LDL R24, [R17] ;  /* 0x0000000011187983 */ /* 0x000ea40000100800 */
[----:B--2--5:R-:W-:-:S13]  /*5470*/  FSETP.GEU.AND P2, PT, R0, R24, PT ;  /* 0x000000180000720b */ /* 0x024fda0003f4e000 */
[----:B------:R-:W-:Y:S05]  /*5480*/  @P2 BRA `(.L_x_698) ;  /* 0x0000000000302947 */ /* 0x000fea0003800000 */
[----:B0-----:R-:W-:Y:S02]  /*5490*/  IADD3 R12, PT, PT, R14, -0x1, RZ ;  /* 0xffffffff0e0c7810 */ /* 0x001fe40007ffe0ff */
[----:B------:R-:W-:Y:S02]  /*54a0*/  LEA R19, R16, R3, 0x2 ;  /* 0x0000000310137211 */ /* 0x000fe400078e10ff */
[----:B------:R-:W-:-:S05]  /*54b0*/  LEA R23, R12, UR14, 0x2 ;  /* 0x0000000e0c177c11 */ /* 0x000fca000f8e10ff */
[----:B------:R1:W-:Y:S04]  /*54c0*/  STL [R23], R24 ;  /* 0x0000001817007387 */ /* 0x0003e80000100800 */
[----:B------:R-:W2:Y:S04]  /*54d0*/  LDL R18, [R19] ;  /* 0x0000000013127983 */ /* 0x000ea80000100800 */
[----:B------:R-:W3:Y:S01]  /*54e0*/  LDL R16, [R23+0x80] ;  /* 0x0000800017107983 */ /* 0x000ee20000100800 */
[----:B------:R-:W-:Y:S02]  /*54f0*/  ISETP.GT.AND P2, PT, R14, 0x2, PT ;  /* 0x000000020e00780c */ /* 0x000fe40003f44270 */
[----:B------:R-:W-:Y:S01]  /*5500*/  MOV R14, R12 ;  /* 0x0000000c000e7202 */ /* 0x000fe20000000f00 */
[----:B--2---:R1:W-:Y:S04]  /*5510*/  STL [R23+0x80], R18 ;  /* 0x0000801217007387 */ /* 0x0043e80000100800 */
[----:B------:R1:W-:Y:S04]  /*5520*/  STL [R17], R0 ;  /* 0x0000000011007387 */ /* 0x0003e80000100800 */
[----:B---3--:R1:W-:Y:S02]  /*5530*/  STL [R19], R16 ;  /* 0x0000001013007387 */ /* 0x0083e40000100800 */
[----:B------:R-:W-:Y:S05]  /*5540*/  @P2 BRA `(.L_x_702) ;  /* 0xfffffffc00bc2947 */ /* 0x000fea000383ffff */
.L_x_698:
[----:B------:R-:W-:Y:S05]  /*5550*/  BSYNC.RECONVERGENT B1 ;  /* 0x0000000000017941 */ /* 0x000fea0003800200 */
.L_x_697:
[----:B------:R-:W-:Y:S05]  /*5560*/  @P0 BRA `(.L_x_703) ;  /* 0xfffffff800f80947 */ /* 0x000fea000383ffff */
.L_x_696:
[----:B------:R-:W-:Y:S05]  /*5570*/  BSYNC.RECONVERGENT B0 ;  /* 0x0000000000007941 */ /* 0x000fea0003800200 */
.L_x_695:
[----:B------:R-:W-:Y:S01]  /*5580*/  PLOP3.LUT P0, PT, P5, P1, PT, 0x80, 0x8 ;  /* 0x000000000008781c */ /* 0x000fe20002f03070 */
[----:B------:R-:W-:-:S12]  /*5590*/  BSSY.RECONVERGENT B0, `(.L_x_704) ;  /* 0x000004e000007945 */ /* 0x000fd80003800200 */
[----:B------:R-:W-:Y:S05]  /*55a0*/  @!P0 BRA `(.L_x_705) ;  /* 0x0000000400308947 */ /* 0x000fea0003800000 */
[----:B-1----:R-:W1:Y:S01]  /*55b0*/  LDC.64 R16, c[0x0][0x3a0] ;  /* 0x0000e800ff107b82 */ /* 0x002e620000000a00 */
[----:B------:R-:W2:Y:S07]  /*55c0*/  LDCU UR12, c[0x0][0x3b8] ;  /* 0x00007700ff0c77ac */ /* 0x000eae0008000800 */
[----:B------:R-:W3:Y:S01]  /*55d0*/  LDC.64 R14, c[0x0][0x3a8] ;  /* 0x0000ea00ff0e7b82 */ /* 0x000ee20000000a00 */
[----:B--2---:R-:W-:-:S04]  /*55e0*/  IMAD R13, R13, UR12, R4 ;  /* 0x0000000c0d0d7c24 */ /* 0x004fc8000f8e0204 */
[----:B-1----:R-:W-:-:S04]  /*55f0*/  IMAD.WIDE R16, R13, 0x4, R16 ;  /* 0x000000040d107825 */ /* 0x002fc800078e0210 */
[----:B---3--:R-:W-:Y:S02]  /*5600*/  IMAD.WIDE R14, R13, 0x4, R14 ;  /* 0x000000040d0e7825 */ /* 0x008fe400078e020e */
[----:B------:R-:W2:Y:S04]  /*5610*/  LDG.E.CONSTANT R13, desc[UR6][R16.64] ;  /* 0x00000006100d7981 */ /* 0x000ea8000c1e9900 */
[----:B------:R-:W2:Y:S02]  /*5620*/  LDG.E.CONSTANT R8, desc[UR6][R14.64] ;  /* 0x000000060e087981 */ /* 0x000ea4000c1e9900 */
[----:B--2---:R-:W-:-:S13]  /*5630*/  ISETP.GE.AND P0, PT, R13, R8, PT ;  /* 0x000000080d00720c */ /* 0x004fda0003f06270 */
[----:B------:R-:W-:Y:S05]  /*5640*/  @P0 BRA `(.L_x_705) ;  /* 0x0000000400080947 */ /* 0x000fea0003800000 */
.L_x_712:
[----:B-1----:R-:W1:Y:S02]  /*5650*/  LDC.64 R14, c[0x0][0x398] ;  /* 0x0000e600ff0e7b82 */ /* 0x002e640000000a00 */
[----:B-1----:R-:W-:-:S05]  /*5660*/  IMAD.WIDE R14, R13, 0x4, R14 ;  /* 0x000000040d0e7825 */ /* 0x002fca00078e020e */
[----:B0-----:R-:W2:Y:S01]  /*5670*/  LDG.E.CONSTANT R12, desc[UR6][R14.64] ;  /* 0x000000060e0c7981 */ /* 0x001ea2000c1e9900 */
        /* <DEDUP_REMOVED lines=29> */
.L_x_709:
[----:B-1----:R-:W-:Y:S01]  /*5850*/  FMUL.FTZ R26, R23, R16 ;  /* 0x00000010171a7220 */ /* 0x002fe20000410000 */
[----:B------:R-:W-:-:S03]  /*5860*/  FMUL.FTZ R0, R16, 0.5 ;  /* 0x3f00000010007820 */ /* 0x000fc60000410000 */
[----:B------:R-:W-:-:S04]  /*5870*/  FFMA R15, -R26, R26, R23 ;  /* 0x0000001a1a0f7223 */ /* 0x000fc80000000117 */
[----:B------:R-:W-:-:S07]  /*5880*/  FFMA R26, R15, R0, R26 ;  /* 0x000000000f1a7223 */ /* 0x000fce000000001a */
.L_x_710:
[----:B------:R-:W-:Y:S05]  /*5890*/  BSYNC.RECONVERGENT B2 ;  /* 0x0000000000027941 */ /* 0x000fea0003800200 */
.L_x_708:
        /* <DEDUP_REMOVED lines=10> */
.L_x_711:
        /* <DEDUP_REMOVED lines=17> */
.L_x_707:
[----:B------:R-:W-:Y:S05]  /*5a50*/  BSYNC.RECONVERGENT B1 ;  /* 0x0000000000017941 */ /* 0x000fea0003800200 */
.L_x_706:
[----:B------:R-:W-:Y:S05]  /*5a60*/  @P0 BRA `(.L_x_712) ;  /* 0xfffffff800f80947 */ /* 0x000fea000383ffff */
.L_x_705:
[----:B------:R-:W-:Y:S05]  /*5a70*/  BSYNC.RECONVERGENT B0 ;  /* 0x0000000000007941 */ /* 0x000fea0003800200 */
.L_x_704:
[----:B0-----:R-:W0:Y:S01]  /*5a80*/  LDC.64 R12, c[0x0][0x3b8] ;  /* 0x0000ee00ff0c7b82 */ /* 0x001e220000000a00 */
[----:B------:R-:W-:Y:S01]  /*5a90*/  BSSY.RECONVERGENT B0, `(.L_x_713) ;  /* 0x0000052000007945 */ /* 0x000fe20003800200 */
[----:B0-----:R-:W-:Y:S02]  /*5aa0*/  ISETP.GT.AND P0, PT, R12, -0x1, PT ;  /* 0xffffffff0c00780c */ /* 0x001fe40003f04270 */
[----:B------:R-:W-:Y:S02]  /*5ab0*/  LOP3.LUT R13, R10, R13, RZ, 0xfc, !PT ;  /* 0x0000000d0a0d7212 */ /* 0x000fe400078efcff */
[----:B------:R-:W-:-:S04]  /*5ac0*/  ISETP.GT.AND P0, PT, R9, RZ, P0 ;  /* 0x000000ff0900720c */ /* 0x000fc80000704270 */
[----:B------:R-:W-:-:S04]  /*5ad0*/  ISETP.GT.AND P0, PT, R13, -0x1, P0 ;  /* 0xffffffff0d00780c */ /* 0x000fc80000704270 */
[----:B------:R-:W-:-:S13]  /*5ae0*/  PLOP3.LUT P0, PT, P0, P1, PT, 0x80, 0x8 ;  /* 0x000000000008781c */ /* 0x000fda0000703070 */
[----:B------:R-:W-:Y:S05]  /*5af0*/  @!P0 BRA `(.L_x_714) ;  /* 0x00000004002c8947 */ /* 0x000fea0003800000 */
[----:B-1----:R-:W0:Y:S01]  /*5b00*/  LDC.64 R16, c[0x0][0x3a0] ;  /* 0x0000e800ff107b82 */ /* 0x002e220000000a00 */
        /* <DEDUP_REMOVED lines=8> */
.L_x_721:
        /* <DEDUP_REMOVED lines=32> */
.L_x_718:
[----:B------:R-:W-:Y:S01]  /*5d90*/  FMUL.FTZ R26, R23, R16 ;  /* 0x00000010171a7220 */ /* 0x000fe20000410000 */
[----:B------:R-:W-:-:S03]  /*5da0*/  FMUL.FTZ R0, R16, 0.5 ;  /* 0x3f00000010007820 */ /* 0x000fc60000410000 */
[----:B------:R-:W-:-:S04]  /*5db0*/  FFMA R15, -R26, R26, R23 ;  /* 0x0000001a1a0f7223 */ /* 0x000fc80000000117 */
[----:B------:R-:W-:-:S07]  /*5dc0*/  FFMA R26, R15, R0, R26 ;  /* 0x000000000f1a7223 */ /* 0x000fce000000001a */
.L_x_719:
[----:B------:R-:W-:Y:S05]  /*5dd0*/  BSYNC.RECONVERGENT B2 ;  /* 0x0000000000027941 */ /* 0x000fea0003800200 */
.L_x_717:
        /* <DEDUP_REMOVED lines=10> */
.L_x_720:
        /* <DEDUP_REMOVED lines=17> */
.L_x_716:
[----:B------:R-:W-:Y:S05]  /*5f90*/  BSYNC.RECONVERGENT B1 ;  /* 0x0000000000017941 */ /* 0x000fea0003800200 */
.L_x_715:
[----:B------:R-:W-:Y:S05]  /*5fa0*/  @P0 BRA `(.L_x_721) ;  /* 0xfffffff800f80947 */ /* 0x000fea000383ffff */
.L_x_714:
[----:B------:R-:W-:Y:S05]  /*5fb0*/  BSYNC.RECONVERGENT B0 ;  /* 0x0000000000007941 */ /* 0x000fea0003800200 */
.L_x_713:
[----:B------:R-:W2:Y:S01]  /*5fc0*/  LDCU.64 UR12, c[0x0][0x3b8] ;  /* 0x00007700ff0c77ac */ /* 0x000ea20008000a00 */
[----:B------:R-:W-:Y:S01]  /*5fd0*/  BSSY.RECONVERGENT B0, `(.L_x_722) ;  /* 0x0000051000007945 */ /* 0x000fe20003800200 */
[----:B--2---:R-:W-:-:S04]  /*5fe0*/  LOP3.LUT R13, R9, UR12, RZ, 0xfc, !PT ;  /* 0x0000000c090d7c12 */ /* 0x004fc8000f8efcff */
[----:B-1----:R-:W-:-:S04]  /*5ff0*/  LOP3.LUT R0, R13, UR13, R10, 0xfe, !PT ;  /* 0x0000000d0d007c12 */ /* 0x002fc8000f8efe0a */
[----:B------:R-:W-:-:S13]  /*6000*/  ISETP.LT.OR P0, PT, R0, RZ, !P1 ;  /* 0x000000ff0000720c */ /* 0x000fda0004f01670 */
[----:B------:R-:W-:Y:S05]  /*6010*/  @P0 BRA `(.L_x_723) ;  /* 0x0000000400300947 */ /* 0x000fea0003800000 */
[----:B------:R-:W1:Y:S01]  /*6020*/  LDC.64 R14, c[0x0][0x3a0] ;  /* 0x0000e800ff0e7b82 */ /* 0x000e620000000a00 */
[----:B------:R-:W-:-:S07]  /*6030*/  IMAD R17, R6, UR12, R9 ;  /* 0x0000000c06117c24 */ /* 0x000fce000f8e0209 */
[----:B0-----:R-:W0:Y:S01]  /*6040*/  LDC.64 R12, c[0x0][0x3a8] ;  /* 0x0000ea00ff0c7b82 */ /* 0x001e220000000a00 */
[----:B-1----:R-:W-:-:S06]  /*6050*/  IMAD.WIDE R14, R17, 0x4, R14 ;  /* 0x00000004110e7825 */ /* 0x002fcc00078e020e */
[----:B------:R-:W2:Y:S01]  /*6060*/  LDG.E.CONSTANT R15, desc[UR6][R14.64] ;  /* 0x000000060e0f7981 */ /* 0x000ea2000c1e9900 */
[----:B0-----:R-:W-:-:S05]  /*6070*/  IMAD.WIDE R12, R17, 0x4, R12 ;  /* 0x00000004110c7825 */ /* 0x001fca00078e020c */
[----:B------:R-:W2:Y:S02]  /*6080*/  LDG.E.CONSTANT R8, desc[UR6][R12.64] ;  /* 0x000000060c087981 */ /* 0x000ea4000c1e9900 */
[----:B--2---:R-:W-:-:S13]  /*6090*/  ISETP.GE.AND P0, PT, R15, R8, PT ;  /* 0x000000080f00720c */ /* 0x004fda0003f06270 */
[----:B------:R-:W-:Y:S05]  /*60a0*/  @P0 BRA `(.L_x_723) ;  /* 0x00000004000c0947 */ /* 0x000fea0003800000 */
[----:B------:R-:W-:-:S07]  /*60b0*/  MOV R13, R15 ;  /* 0x0000000f000d7202 */ /* 0x000fce0000000f00 */
.L_x_730:
[----:B-1----:R-:W0:Y:S02]  /*60c0*/  LDC.64 R14, c[0x0][0x398] ;  /* 0x0000e600ff0e7b82 */ /* 0x002e240000000a00 */
        /* <DEDUP_REMOVED lines=31> */
.L_x_727:
[----:B-1----:R-:W-:Y:S01]  /*62c0*/  FMUL.FTZ R26, R23, R16 ;  /* 0x00000010171a7220 */ /* 0x002fe20000410000 */
[----:B------:R-:W-:-:S03]  /*62d0*/  FMUL.FTZ R0, R16, 0.5 ;  /* 0x3f00000010007820 */ /* 0x000fc60000410000 */
[----:B------:R-:W-:-:S04]  /*62e0*/  FFMA R15, -R26, R26, R23 ;  /* 0x0000001a1a0f7223 */ /* 0x000fc80000000117 */
[----:B------:R-:W-:-:S07]  /*62f0*/  FFMA R26, R15, R0, R26 ;  /* 0x000000000f1a7223 */ /* 0x000fce000000001a */
.L_x_728:
[----:B------:R-:W-:Y:S05]  /*6300*/  BSYNC.RECONVERGENT B2 ;  /* 0x0000000000027941 */ /* 0x000fea0003800200 */
.L_x_726:
        /* <DEDUP_REMOVED lines=10> */
.L_x_729:
[----:B01----:R-:W-:-:S04]  /*63b0*/  IADD3 R12, PT, PT, R14, -0x2, RZ ;  /* 0xfffffffe0e0c7810 */ /* 0x003fc80007ffe0ff */
[----:B------:R-:W-:-:S05]  /*63c0*/  LEA R15, R12, UR14, 0x2 ;  /* 0x0000000e0c0f7c11 */ /* 0x000fca000f8e10ff */
[----:B------:R-:W2:Y:S02]  /*63d0*/  LDL R23, [R15] ;  /* 0x000000000f177983 */ /* 0x000ea40000100800 */
[----:B--2--5:R-:W-:-:S13]  /*63e0*/  FSETP.GEU.AND P2, PT, R0, R23, PT ;  /* 0x000000170000720b */ /* 0x024fda0003f4e000 */
[----:B------:R-:W-:Y:S05]  /*63f0*/  @P2 BRA `(.L_x_725) ;  /* 0x0000000000302947 */ /* 0x000fea0003800000 */
[----:B------:R-:W-:Y:S02]  /*6400*/  IADD3 R18, PT, PT, R14, -0x1, RZ ;  /* 0xffffffff0e127810 */ /* 0x000fe40007ffe0ff */
[----:B------:R-:W-:Y:S02]  /*6410*/  LEA R17, R12, R3, 0x2 ;  /* 0x000000030c117211 */ /* 0x000fe400078e10ff */
[----:B------:R-:W-:-:S05]  /*6420*/  LEA R19, R18, UR14, 0x2 ;  /* 0x0000000e12137c11 */ /* 0x000fca000f8e10ff */
[----:B------:R1:W-:Y:S04]  /*6430*/  STL [R19], R23 ;  /* 0x0000001713007387 */ /* 0x0003e80000100800 */
[----:B------:R-:W2:Y:S04]  /*6440*/  LDL R16, [R17] ;  /* 0x0000000011107983 */ /* 0x000ea80000100800 */
[----:B------:R-:W3:Y:S01]  /*6450*/  LDL R12, [R19+0x80] ;  /* 0x00008000130c7983 */ /* 0x000ee20000100800 */
[----:B------:R-:W-:Y:S01]  /*6460*/  ISETP.GT.AND P2, PT, R14, 0x2, PT ;  /* 0x000000020e00780c */ /* 0x000fe20003f44270 */
[----:B------:R-:W-:-:S02]  /*6470*/  IMAD.MOV.U32 R14, RZ, RZ, R18 ;  /* 0x000000ffff0e7224 */ /* 0x000fc400078e0012 */
[----:B--2---:R1:W-:Y:S04]  /*6480*/  STL [R19+0x80], R16 ;  /* 0x0000801013007387 */ /* 0x0043e80000100800 */
[----:B------:R1:W-:Y:S04]  /*6490*/  STL [R15], R0 ;  /* 0x000000000f007387 */ /* 0x0003e80000100800 */
[----:B---3--:R1:W-:Y:S02]  /*64a0*/  STL [R17], R12 ;  /* 0x0000000c11007387 */ /* 0x0083e40000100800 */
[----:B------:R-:W-:Y:S05]  /*64b0*/  @P2 BRA `(.L_x_729) ;  /* 0xfffffffc00bc2947 */ /* 0x000fea000383ffff */
.L_x_725:
[----:B------:R-:W-:Y:S05]  /*64c0*/  BSYNC.RECONVERGENT B1 ;  /* 0x0000000000017941 */ /* 0x000fea0003800200 */
.L_x_724:
[----:B------:R-:W-:Y:S05]  /*64d0*/  @P0 BRA `(.L_x_730) ;  /* 0xfffffff800f80947 */ /* 0x000fea000383ffff */
.L_x_723:
[----:B------:R-:W-:Y:S05]  /*64e0*/  BSYNC.RECONVERGENT B0 ;  /* 0x0000000000007941 */ /* 0x000fea0003800200 */
.L_x_722:
[----:B------:R-:W1:Y:S01]  /*64f0*/  LDCU.64 UR12, c[0x0][0x3b8] ;  /* 0x00007700ff0c77ac */ /* 0x000e620008000a00 */
[----:B------:R-:W-:Y:S01]  /*6500*/  BSSY.RECONVERGENT B0, `(.L_x_731) ;  /* 0x0000053000007945 */ /* 0x000fe20003800200 */
[----:B-1----:R-:W-:-:S04]  /*6510*/  LOP3.LUT R0, R10, UR13, RZ, 0xfc, !PT ;  /* 0x0000000d0a007c12 */ /* 0x002fc8000f8efcff */
[----:B------:R-:W-:-:S04]  /*6520*/  ISETP.GT.AND P0, PT, R0, -0x1, PT ;  /* 0xffffffff0000780c */ /* 0x000fc80003f04270 */
[----:B------:R-:W-:-:S04]  /*6530*/  ISETP.GT.AND P0, PT, R9, -0x2, P0 ;  /* 0xfffffffe0900780c */ /* 0x000fc80000704270 */
[----:B------:R-:W-:-:S04]  /*6540*/  ISETP.LT.AND P0, PT, R4, UR12, P0 ;  /* 0x0000000c04007c0c */ /* 0x000fc80008701270 */
[----:B------:R-:W-:-:S13]  /*6550*/  PLOP3.LUT P0, PT, P0, P1, PT, 0x80, 0x8 ;  /* 0x000000000008781c */ /* 0x000fda0000703070 */
[----:B------:R-:W-:Y:S05]  /*6560*/  @!P0 BRA `(.L_x_732) ;  /* 0x0000000400308947 */ /* 0x000fea0003800000 */
        /* <DEDUP_REMOVED lines=10> */
.L_x_739:
        /* <DEDUP_REMOVED lines=32> */
.L_x_736:
[----:B-1----:R-:W-:Y:S01]  /*6810*/  FMUL.FTZ R26, R23, R16 ;  /* 0x00000010171a7220 */ /* 0x002fe20000410000 */
[----:B------:R-:W-:-:S03]  /*6820*/  FMUL.FTZ R0, R16, 0.5 ;  /* 0x3f00000010007820 */ /* 0x000fc60000410000 */
[----:B------:R-:W-:-:S04]  /*6830*/  FFMA R15, -R26, R26, R23 ;  /* 0x0000001a1a0f7223 */ /* 0x000fc80000000117 */
[----:B------:R-:W-:-:S07]  /*6840*/  FFMA R26, R15, R0, R26 ;  /* 0x000000000f1a7223 */ /* 0x000fce000000001a */
.L_x_737:
[----:B------:R-:W-:Y:S05]  /*6850*/  BSYNC.RECONVERGENT B2 ;  /* 0x0000000000027941 */ /* 0x000fea0003800200 */
.L_x_735:
        /* <DEDUP_REMOVED lines=10> */
.L_x_738:
        /* <DEDUP_REMOVED lines=17> */
.L_x_734:
[----:B------:R-:W-:Y:S05]  /*6a10*/  BSYNC.RECONVERGENT B1 ;  /* 0x0000000000017941 */ /* 0x000fea0003800200 */
.L_x_733:
[----:B------:R-:W-:Y:S05]  /*6a20*/  @P0 BRA `(.L_x_739) ;  /* 0xfffffff800f80947 */ /* 0x000fea000383ffff */
.L_x_732:
[----:B------:R-:W-:Y:S05]  /*6a30*/  BSYNC.RECONVERGENT B0 ;  /* 0x0000000000007941 */ /* 0x000fea0003800200 */
.L_x_731:
[----:B------:R-:W-:Y:S01]  /*6a40*/  PLOP3.LUT P0, PT, P4, P1, PT, 0x80, 0x8 ;  /* 0x000000000008781c */ /* 0x000fe20002703070 */
[----:B------:R-:W-:Y:S01]  /*6a50*/  BSSY.RECONVERGENT B0, `(.L_x_740) ;  /* 0x0000050000007945 */ /* 0x000fe20003800200 */
[----:B------:R-:W-:-:S11]  /*6a60*/  IADD3 R6, PT, PT, R6, 0x1, RZ ;  /* 0x0000000106067810 */ /* 0x000fd60007ffe0ff */
[----:B------:R-:W-:Y:S05]  /*6a70*/  @!P0 BRA `(.L_x_741) ;  /* 0x0000000400348947 */ /* 0x000fea0003800000 */
[----:B-1----:R-:W1:Y:S01]  /*6a80*/  LDC.64 R14, c[0x0][0x3a0] ;  /* 0x0000e800ff0e7b82 */ /* 0x002e620000000a00 */
[----:B------:R-:W2:Y:S07]  /*6a90*/  LDCU UR12, c[0x0][0x3b8] ;  /* 0x00007700ff0c77ac */ /* 0x000eae0008000800 */
[----:B0-----:R-:W0:Y:S01]  /*6aa0*/  LDC.64 R12, c[0x0][0x3a8] ;  /* 0x0000ea00ff0c7b82 */ /* 0x001e220000000a00 */
[----:B--2---:R-:W-:-:S04]  /*6ab0*/  IMAD R17, R6, UR12, R7 ;  /* 0x0000000c06117c24 */ /* 0x004fc8000f8e0207 */
[----:B-1----:R-:W-:-:S06]  /*6ac0*/  IMAD.WIDE R14, R17, 0x4, R14 ;  /* 0x00000004110e7825 */ /* 0x002fcc00078e020e */
[----:B------:R-:W2:Y:S01]  /*6ad0*/  LDG.E.CONSTANT R15, desc[UR6][R14.64] ;  /* 0x000000060e0f7981 */ /* 0x000ea2000c1e9900 */
[----:B0-----:R-:W-:-:S05]  /*6ae0*/  IMAD.WIDE R12, R17, 0x4, R12 ;  /* 0x00000004110c7825 */ /* 0x001fca00078e020c */
[----:B------:R-:W2:Y:S02]  /*6af0*/  LDG.E.CONSTANT R8, desc[UR6][R12.64] ;  /* 0x000000060c087981 */ /* 0x000ea4000c1e9900 */
[----:B--2---:R-:W-:-:S13]  /*6b00*/  ISETP.GE.AND P0, PT, R15, R8, PT ;  /* 0x000000080f00720c */ /* 0x004fda0003f06270 */
[----:B------:R-:W-:Y:S05]  /*6b10*/  @P0 BRA `(.L_x_741) ;  /* 0x00000004000c0947 */ /* 0x000fea0003800000 */
[----:B------:R-:W-:-:S07]  /*6b20*/  MOV R13, R15 ;  /* 0x0000000f000d7202 */ /* 0x000fce0000000f00 */
.L_x_748:
        /* <DEDUP_REMOVED lines=32> */
.L_x_745:
[----:B-1----:R-:W-:Y:S01]  /*6d30*/  FMUL.FTZ R26, R23, R16 ;  /* 0x00000010171a7220 */ /* 0x002fe20000410000 */
[----:B------:R-:W-:-:S03]  /*6d40*/  FMUL.FTZ R0, R16, 0.5 ;  /* 0x3f00000010007820 */ /* 0x000fc60000410000 */
[----:B------:R-:W-:-:S04]  /*6d50*/  FFMA R15, -R26, R26, R23 ;  /* 0x0000001a1a0f7223 */ /* 0x000fc80000000117 */
[----:B------:R-:W-:-:S07]  /*6d60*/  FFMA R26, R15, R0, R26 ;  /* 0x000000000f1a7223 */ /* 0x000fce000000001a */
.L_x_746:
[----:B------:R-:W-:Y:S05]  /*6d70*/  BSYNC.RECONVERGENT B2 ;  /* 0x0000000000027941 */ /* 0x000fea0003800200 */
.L_x_744:
        /* <DEDUP_REMOVED lines=9> */
[----:B------:R-:W-:-:S07]  /*6e10*/  IMAD.U32 R14, RZ, RZ, UR8 ;  /* 0x00000008ff0e7e24 */ /* 0x000fce000f8e00ff */
.L_x_747:
        /* <DEDUP_REMOVED lines=17> */
.L_x_743:
[----:B------:R-:W-:Y:S05]  /*6f30*/  BSYNC.RECONVERGENT B1 ;  /* 0x0000000000017941 */ /* 0x000fea0003800200 */
.L_x_742:
[----:B------:R-:W-:Y:S05]  /*6f40*/  @P0 BRA `(.L_x_748) ;  /* 0xfffffff800f80947 */ /* 0x000fea000383ffff */
.L_x_741:
[----:B------:R-:W-:Y:S05]  /*6f50*/  BSYNC.RECONVERGENT B0 ;  /* 0x0000000000007941 */ /* 0x000fea0003800200 */
.L_x_740:
[----:B------:R-:W1:Y:S01]  /*6f60*/  LDCU.64 UR12, c[0x0][0x3b8] ;  /* 0x00007700ff0c77ac */ /* 0x000e620008000a00 */
[----:B------:R-:W-:Y:S01]  /*6f70*/  BSSY.RECONVERGENT B0, `(.L_x_749) ;  /* 0x0000054000007945 */ /* 0x000fe20003800200 */
[----:B-1----:R-:W-:-:S04]  /*6f80*/  LOP3.LUT R0, R9, UR12, RZ, 0xfc, !PT ;  /* 0x0000000c09007c12 */ /* 0x002fc8000f8efcff */
[----:B------:R-:W-:Y:S02]  /*6f90*/  ISETP.GT.AND P0, PT, R0, -0x1, PT ;  /* 0xffffffff0000780c */ /* 0x000fe40003f04270 */
[C---:B------:R-:W-:Y:S02]  /*6fa0*/  IADD3 R0, PT, PT, R10.reuse, 0x1, RZ ;  /* 0x000000010a007810 */ /* 0x040fe40007ffe0ff */
        /* <DEDUP_REMOVED lines=14> */
.L_x_757:
        /* <DEDUP_REMOVED lines=32> */
.L_x_754:
[----:B-1----:R-:W-:Y:S01]  /*7290*/  FMUL.FTZ R26, R23, R16 ;  /* 0x00000010171a7220 */ /* 0x002fe20000410000 */
[----:B------:R-:W-:-:S03]  /*72a0*/  FMUL.FTZ R0, R16, 0.5 ;  /* 0x3f00000010007820 */ /* 0x000fc60000410000 */
[----:B------:R-:W-:-:S04]  /*72b0*/  FFMA R15, -R26, R26, R23 ;  /* 0x0000001a1a0f7223 */ /* 0x000fc80000000117 */
[----:B------:R-:W-:-:S07]  /*72c0*/  FFMA R26, R15, R0, R26 ;  /* 0x000000000f1a7223 */ /* 0x000fce000000001a */
.L_x_755:
[----:B------:R-:W-:Y:S05]  /*72d0*/  BSYNC.RECONVERGENT B2 ;  /* 0x0000000000027941 */ /* 0x000fea0003800200 */
.L_x_753:
        /* <DEDUP_REMOVED lines=10> */
.L_x_756:
        /* <DEDUP_REMOVED lines=17> */
.L_x_752:
[----:B------:R-:W-:Y:S05]  /*7490*/  BSYNC.RECONVERGENT B1 ;  /* 0x0000000000017941 */ /* 0x000fea0003800200 */
.L_x_751:
[----:B------:R-:W-:Y:S05]  /*74a0*/  @P0 BRA `(.L_x_757) ;  /* 0xfffffff800f80947 */ /* 0x000fea000383ffff */
.L_x_750:
[----:B------:R-:W-:Y:S05]  /*74b0*/  BSYNC.RECONVERGENT B0 ;  /* 0x0000000000007941 */ /* 0x000fea0003800200 */
.L_x_749:
[----:B------:R-:W-:Y:S01]  /*74c0*/  PLOP3.LUT P1, PT, P3, P1, PT, 0x80, 0x8 ;  /* 0x000000000008781c */ /* 0x000fe20001f23070 */
[----:B------:R-:W-:-:S12]  /*74d0*/  BSSY.RECONVERGENT B0, `(.L_x_758) ;  /* 0x000004f000007945 */ /* 0x000fd80003800200 */
        /* <DEDUP_REMOVED lines=11> */
[----:B------:R-:W-:-:S07]  /*7590*/  IMAD.MOV.U32 R13, RZ, RZ, R15 ;  /* 0x000000ffff0d7224 */ /* 0x000fce00078e000f */
.L_x_766:
        /* <DEDUP_REMOVED lines=32> */
.L_x_763:
[----:B-1----:R-:W-:Y:S01]  /*77a0*/  FMUL.FTZ R26, R23, R12 ;  /* 0x0000000c171a7220 */ /* 0x002fe20000410000 */
[----:B------:R-:W-:-:S03]  /*77b0*/  FMUL.FTZ R0, R12, 0.5 ;  /* 0x3f0000000c007820 */ /* 0x000fc60000410000 */
[----:B------:R-:W-:-:S04]  /*77c0*/  FFMA R15, -R26, R26, R23 ;  /* 0x0000001a1a0f7223 */ /* 0x000fc80000000117 */
[----:B------:R-:W-:-:S07]  /*77d0*/  FFMA R26, R15, R0, R26 ;  /* 0x000000000f1a7223 */ /* 0x000fce000000001a */
.L_x_764:
[----:B------:R-:W-:Y:S05]  /*77e0*/  BSYNC.RECONVERGENT B2 ;  /* 0x0000000000027941 */ /* 0x000fea0003800200 */
.L_x_762:
        /* <DEDUP_REMOVED lines=10> */
.L_x_765:
        /* <DEDUP_REMOVED lines=17> */
.L_x_761:
[----:B------:R-:W-:Y:S05]  /*79a0*/  BSYNC.RECONVERGENT B1 ;  /* 0x0000000000017941 */ /* 0x000fea0003800200 */
.L_x_760:
[----:B------:R-:W-:Y:S05]  /*79b0*/  @P0 BRA `(.L_x_766) ;  /* 0xfffffff800f80947 */ /* 0x000fea000383ffff */
.L_x_759:
[----:B------:R-:W-:Y:S05]  /*79c0*/  BSYNC.RECONVERGENT B0 ;  /* 0x0000000000007941 */ /* 0x000fea0003800200 */
.L_x_758:
[----:B------:R-:W-:Y:S05]  /*79d0*/  BRA.U UP0, `(.L_x_767) ;  /* 0xffffffcd00f87547 */ /* 0x000fea000b83ffff */
.L_x_684:
[----:B------:R-:W2:Y:S01]  /*79e0*/  LDCU UR4, c[0x0][0x3dc] ;  /* 0x00007b80ff0477ac */ /* 0x000ea20008000800 */
[----:B------:R-:W-:Y:S01]  /*79f0*/  HFMA2 R4, -RZ, RZ, 0, 0 ;  /* 0x00000000ff047431 */ /* 0x000fe200000001ff */
[----:B------:R-:W-:Y:S01]  /*7a00*/  MOV R6, RZ ;  /* 0x000000ff00067202 */ /* 0x000fe20000000f00 */
[----:B--2---:R-:W-:-:S09]  /*7a10*/  UISETP.GE.AND UP0, UPT, UR4, 0x1, UPT ;  /* 0x000000010400788c */ /* 0x004fd2000bf06270 */
[----:B------:R-:W-:Y:S05]  /*7a20*/  BRA.U !UP0, `(.L_x_768) ;  /* 0x0000000108347547 */ /* 0x000fea000b800000 */
[----:B------:R-:W-:Y:S01]  /*7a30*/  BSSY.RECONVERGENT B0, `(.L_x_768) ;  /* 0x000000c000007945 */ /* 0x000fe20003800200 */
[----:B------:R-:W-:Y:S02]  /*7a40*/  MOV R6, RZ ;  /* 0x000000ff00067202 */ /* 0x000fe40000000f00 */
[----:B------:R-:W-:-:S07]  /*7a50*/  MOV R4, RZ ;  /* 0x000000ff00047202 */ /* 0x000fce0000000f00 */
.L_x_770:
[----:B-1----:R-:W-:-:S05]  /*7a60*/  LEA R0, R4, UR14, 0x2 ;  /* 0x0000000e04007c11 */ /* 0x002fca000f8e10ff */
[----:B------:R-:W2:Y:S02]  /*7a70*/  LDL R2, [R0+0x80] ;  /* 0x0000800000027983 */ /* 0x000ea40000100800 */
[----:B--2---:R-:W-:-:S13]  /*7a80*/  ISETP.NE.AND P0, PT, R2, -0x1, PT ;  /* 0xffffffff0200780c */ /* 0x004fda0003f05270 */
[----:B-----5:R-:W-:Y:S05]  /*7a90*/  @!P0 BRA `(.L_x_769) ;  /* 0x0000000000148947 */ /* 0x020fea0003800000 */
[----:B------:R2:W5:Y:S01]  /*7aa0*/  LDL R6, [R0] ;  /* 0x0000000000067983 */ /* 0x0005620000100800 */
[----:B------:R-:W-:-:S04]  /*7ab0*/  IADD3 R4, PT, PT, R4, 0x1, RZ ;  /* 0x0000000104047810 */ /* 0x000fc80007ffe0ff */
[----:B------:R-:W-:-:S13]  /*7ac0*/  ISETP.NE.AND P0, PT, R4, UR8, PT ;  /* 0x0000000804007c0c */ /* 0x000fda000bf05270 */
[----:B--2---:R-:W-:Y:S05]  /*7ad0*/  @P0 BRA `(.L_x_770) ;  /* 0xfffffffc00e00947 */ /* 0x004fea000383ffff */
[----:B------:R-:W-:-:S07]  /*7ae0*/  MOV R4, UR8 ;  /* 0x0000000800047c02 */ /* 0x000fce0008000f00 */
.L_x_769:
[----:B------:R-:W-:Y:S05]  /*7af0*/  BSYNC.RECONVERGENT B0 ;  /* 0x0000000000007941 */ /* 0x000fea0003800200 */
.L_x_768:
[----:B------:R-:W-:-:S13]  /*7b00*/  ISETP.NE.AND P0, PT, R4, RZ, PT ;  /* 0x000000ff0400720c */ /* 0x000fda0003f05270 */
[----:B------:R-:W-:Y:S05]  /*7b10*/  @!P0 BRA `(.L_x_771) ;  /* 0x0000002800d88947 */ /* 0x000fea0003800000 */
[C---:B------:R-:W-:Y:S01]  /*7b20*/  ISETP.GE.U32.AND P0, PT, R4.reuse, 0x10, PT ;  /* 0x000000100400780c */ /* 0x040fe20003f06070 */
[----:B------:R-:W-:Y:S01]  /*7b30*/  BSSY.RECONVERGENT B0, `(.L_x_772) ;  /* 0x0000032000007945 */ /* 0x000fe20003800200 */
[----:B------:R-:W-:Y:S01]  /*7b40*/  LOP3.LUT R3, R4, 0xf, RZ, 0xc0, !PT ;  /* 0x0000000f04037812 */ /* 0x000fe200078ec0ff */
[----:B-1----:R-:W-:Y:S02]  /*7b50*/  HFMA2 R0, -RZ, RZ, 0, 0 ;  /* 0x00000000ff007431 */ /* 0x002fe400000001ff */
[----:B------:R-:W-:Y:S01]  /*7b60*/  IMAD.MOV.U32 R2, RZ, RZ, RZ ;  /* 0x000000ffff027224 */ /* 0x000fe200078e00ff */
[----:B------:R-:W-:-:S07]  /*7b70*/  ISETP.NE.AND P1, PT, R3, RZ, PT ;  /* 0x000000ff0300720c */ /* 0x000fce0003f25270 */
[----:B------:R-:W-:Y:S06]  /*7b80*/  @!P0 BRA `(.L_x_773) ;  /* 0x0000000000b08947 */ /* 0x000fec0003800000 */
[----:B------:R-:W-:Y:S02]  /*7b90*/  LOP3.LUT R2, R4, 0xfffffff0, RZ, 0xc0, !PT ;  /* 0xfffffff004027812 */ /* 0x000fe400078ec0ff */
[----:B------:R-:W-:Y:S02]  /*7ba0*/  IADD3 R7, PT, PT, R1, 0x20, RZ ;  /* 0x0000002001077810 */ /* 0x000fe40007ffe0ff */
[----:B------:R-:W-:Y:S02]  /*7bb0*/  MOV R0, RZ ;  /* 0x000000ff00007202 */ /* 0x000fe40000000f00 */
[----:B------:R-:W-:-:S07]  /*7bc0*/  IADD3 R24, PT, PT, -R2, RZ, RZ ;  /* 0x000000ff02187210 */ /* 0x000fce0007ffe1ff */
.L_x_774:
[----:B------:R-:W2:Y:S04]  /*7bd0*/  LDL.128 R8, [R7+-0x20] ;  /* 0xffffe00007087983 */ /* 0x000ea80000100c00 */
[----:B0--3--:R-:W3:Y:S04]  /*7be0*/  LDL.128 R12, [R7+-0x10] ;  /* 0xfffff000070c7983 */ /* 0x009ee80000100c00 */
[----:B----4-:R-:W4:Y:S04]  /*7bf0*/  LDL.128 R16, [R7] ;  /* 0x0000000007107983 */ /* 0x010f280000100c00 */
[----:B-----5:R0:W4:Y:S01]  /*7c00*/  LDL.128 R20, [R7+0x10] ;  /* 0x0000100007147983 */ /* 0x0201220000100c00 */
[----:B------:R-:W-:-:S04]  /*7c10*/  IADD3 R24, PT, PT, R24, 0x10, RZ ;  /* 0x0000001018187810 */ /* 0x000fc80007ffe0ff */
[----:B------:R-:W-:Y:S02]  /*7c20*/  ISETP.NE.AND P0, PT, R24, RZ, PT ;  /* 0x000000ff1800720c */ /* 0x000fe40003f05270 */
[----:B0-----:R-:W-:Y:S02]  /*7c30*/  IADD3 R7, PT, PT, R7, 0x40, RZ ;  /* 0x0000004007077810 */ /* 0x001fe40007ffe0ff */
[-C--:B--2---:R-:W-:Y:S02]  /*7c40*/  FMNMX R25, R8, R6.reuse, !PT ;  /* 0x0000000608197209 */ /* 0x084fe40007800000 */
[-C--:B------:R-:W-:Y:S02]  /*7c50*/  FMNMX R8, R9, R6.reuse, !PT ;  /* 0x0000000609087209 */ /* 0x080fe40007800000 */
[-C--:B------:R-:W-:Y:S01]  /*7c60*/  FMNMX R9, R10, R6.reuse, !PT ;  /* 0x000000060a097209 */ /* 0x080fe20007800000 */
[----:B------:R-:W-:Y:S01]  /*7c70*/  FADD R25, R25, R0 ;  /* 0x0000000019197221 */ /* 0x000fe20000000000 */
[----:B------:R-:W-:-:S02]  /*7c80*/  FMNMX R11, R11, R6, !PT ;  /* 0x000000060b0b7209 */ /* 0x000fc40007800000 */
[-C--:B---3--:R-:W-:Y:S01]  /*7c90*/  FMNMX R13, R13, R6.reuse, !PT ;  /* 0x000000060d0d7209 */ /* 0x088fe20007800000 */
[----:B------:R-:W-:Y:S01]  /*7ca0*/  FADD R8, R25, R8 ;  /* 0x0000000819087221 */ /* 0x000fe20000000000 */
[-C--:B------:R-:W-:Y:S02]  /*7cb0*/  FMNMX R15, R15, R6.reuse, !PT ;  /* 0x000000060f0f7209 */ /* 0x080fe40007800000 */
[-C--:B----4-:R-:W-:Y:S01]  /*7cc0*/  FMNMX R17, R17, R6.reuse, !PT ;  /* 0x0000000611117209 */ /* 0x090fe20007800000 */
[----:B------:R-:W-:Y:S01]  /*7cd0*/  FADD R8, R8, R9 ;  /* 0x0000000908087221 */ /* 0x000fe20000000000 */
[-C--:B------:R-:W-:Y:S02]  /*7ce0*/  FMNMX R9, R12, R6.reuse, !PT ;  /* 0x000000060c097209 */ /* 0x080fe40007800000 */
[-C--:B------:R-:W-:Y:S01]  /*7cf0*/  FMNMX R19, R19, R6.reuse, !PT ;  /* 0x0000000613137209 */ /* 0x080fe20007800000 */
[----:B------:R-:W-:Y:S01]  /*7d00*/  FADD R8, R8, R11 ;  /* 0x0000000b08087221 */ /* 0x000fe20000000000 */
[----:B------:R-:W-:-:S02]  /*7d10*/  FMNMX R21, R21, R6, !PT ;  /* 0x0000000615157209 */ /* 0x000fc40007800000 */
[-C--:B------:R-:W-:Y:S01]  /*7d20*/  FMNMX R23, R23, R6.reuse, !PT ;  /* 0x0000000617177209 */ /* 0x080fe20007800000 */
[----:B------:R-:W-:Y:S01]  /*7d30*/  FADD R8, R8, R9 ;  /* 0x0000000908087221 */ /* 0x000fe20000000000 */
[----:B------:R-:W-:-:S03]  /*7d40*/  FMNMX R9, R14, R6, !PT ;  /* 0x000000060e097209 */ /* 0x000fc60007800000 */
[----:B------:R-:W-:-:S04]  /*7d50*/  FADD R8, R8, R13 ;  /* 0x0000000d08087221 */ /* 0x000fc80000000000 */
        /* <DEDUP_REMOVED lines=12> */
[----:B------:R-:W-:-:S04]  /*7e20*/  FADD R8, R8, R9 ;  /* 0x0000000908087221 */ /* 0x000fc80000000000 */
[----:B------:R-:W-:Y:S01]  /*7e30*/  FADD R0, R8, R23 ;  /* 0x0000001708007221 */ /* 0x000fe20000000000 */
[----:B------:R-:W-:Y:S06]  /*7e40*/  @P0 BRA `(.L_x_774) ;  /* 0xfffffffc00600947 */ /* 0x000fec000383ffff */
.L_x_773:
[----:B------:R-:W-:Y:S05]  /*7e50*/  BSYNC.RECONVERGENT B0 ;  /* 0x0000000000007941 */ /* 0x000fea0003800200 */
.L_x_772:
[----:B------:R-:W-:Y:S04]  /*7e60*/  BSSY.RECONVERGENT B0, `(.L_x_775) ;  /* 0x0000039000007945 */ /* 0x000fe80003800200 */
[----:B------:R-:W-:Y:S05]  /*7e70*/  @!P1 BRA `(.L_x_776) ;  /* 0x0000000000dc9947 */ /* 0x000fea0003800000 */
[----:B------:R-:W-:Y:S01]  /*7e80*/  ISETP.GE.U32.AND P0, PT, R3, 0x8, PT ;  /* 0x000000080300780c */ /* 0x000fe20003f06070 */
[----:B------:R-:W-:Y:S01]  /*7e90*/  BSSY.RECONVERGENT B1, `(.L_x_777) ;  /* 0x0000018000017945 */ /* 0x000fe20003800200 */
[----:B0---4-:R-:W-:-:S04]  /*7ea0*/  LOP3.LUT R16, R4, 0x7, RZ, 0xc0, !PT ;  /* 0x0000000704107812 */ /* 0x011fc800078ec0ff */
[----:B------:R-:W-:-:S07]  /*7eb0*/  ISETP.NE.AND P1, PT, R16, RZ, PT ;  /* 0x000000ff1000720c */ /* 0x000fce0003f25270 */
[----:B------:R-:W-:Y:S06]  /*7ec0*/  @!P0 BRA `(.L_x_778) ;  /* 0x0000000000508947 */ /* 0x000fec0003800000 */
[----:B------:R-:W-:-:S05]  /*7ed0*/  LEA R7, R2, UR14, 0x2 ;  /* 0x0000000e02077c11 */ /* 0x000fca000f8e10ff */
[----:B------:R-:W2:Y:S04]  /*7ee0*/  LDL.128 R8, [R7] ;  /* 0x0000000007087983 */ /* 0x000ea80000100c00 */
[----:B---3--:R-:W3:Y:S01]  /*7ef0*/  LDL.128 R12, [R7+0x10] ;  /* 0x00001000070c7983 */ /* 0x008ee20000100c00 */
[----:B------:R-:W-:Y:S02]  /*7f00*/  IADD3 R2, PT, PT, R2, 0x8, RZ ;  /* 0x0000000802027810 */ /* 0x000fe40007ffe0ff */
[----:B--2--5:R-:W-:Y:S02]  /*7f10*/  FMNMX R17, R8, R6, !PT ;  /* 0x0000000608117209 */ /* 0x024fe40007800000 */
[C---:B------:R-:W-:Y:S02]  /*7f20*/  FMNMX R8, R6.reuse, R9, !PT ;  /* 0x0000000906087209 */ /* 0x040fe40007800000 */
[----:B------:R-:W-:Y:S01]  /*7f30*/  FMNMX R9, R6, R10, !PT ;  /* 0x0000000a06097209 */ /* 0x000fe20007800000 */
[----:B------:R-:W-:Y:S01]  /*7f40*/  FADD R17, R0, R17 ;  /* 0x0000001100117221 */ /* 0x000fe20000000000 */
[----:B------:R-:W-:-:S02]  /*7f50*/  FMNMX R11, R6, R11, !PT ;  /* 0x0000000b060b7209 */ /* 0x000fc40007800000 */
[C---:B---3--:R-:W-:Y:S01]  /*7f60*/  FMNMX R13, R6.reuse, R13, !PT ;  /* 0x0000000d060d7209 */ /* 0x048fe20007800000 */
[----:B------:R-:W-:Y:S01]  /*7f70*/  FADD R8, R17, R8 ;  /* 0x0000000811087221 */ /* 0x000fe20000000000 */
[C---:B------:R-:W-:Y:S02]  /*7f80*/  FMNMX R7, R6.reuse, R14, !PT ;  /* 0x0000000e06077209 */ /* 0x040fe40007800000 */
[----:B------:R-:W-:Y:S01]  /*7f90*/  FMNMX R0, R6, R15, !PT ;  /* 0x0000000f06007209 */ /* 0x000fe20007800000 */
[----:B------:R-:W-:Y:S01]  /*7fa0*/  FADD R8, R8, R9 ;  /* 0x0000000908087221 */ /* 0x000fe20000000000 */
[----:B------:R-:W-:-:S03]  /*7fb0*/  FMNMX R9, R12, R6, !PT ;  /* 0x000000060c097209 */ /* 0x000fc60007800000 */
[----:B------:R-:W-:-:S04]  /*7fc0*/  FADD R8, R8, R11 ;  /* 0x0000000b08087221 */ /* 0x000fc80000000000 */
[----:B------:R-:W-:-:S04]  /*7fd0*/  FADD R8, R8, R9 ;  /* 0x0000000908087221 */ /* 0x000fc80000000000 */
[----:B------:R-:W-:-:S04]  /*7fe0*/  FADD R8, R8, R13 ;  /* 0x0000000d08087221 */ /* 0x000fc80000000000 */
[----:B------:R-:W-:-:S04]  /*7ff0*/  FADD R7, R8, R7 ;  /* 0x0000000708077221 */ /* 0x000fc80000000000 */
[----:B------:R-:W-:-:S07]  /*8000*/  FADD R0, R7, R0 ;  /* 0x0000000007007221 */ /* 0x000fce0000000000 */
.L_x_778:
[----:B------:R-:W-:Y:S05]  /*8010*/  BSYNC.RECONVERGENT B1 ;  /* 0x0000000000017941 */ /* 0x000fea0003800200 */
.L_x_777:
[----:B------:R-:W-:Y:S05]  /*8020*/  @!P1 BRA `(.L_x_776) ;  /* 0x0000000000709947 */ /* 0x000fea0003800000 */
[----:B------:R-:W-:Y:S01]  /*8030*/  ISETP.GE.U32.AND P0, PT, R16, 0x4, PT ;  /* 0x000000041000780c */ /* 0x000fe20003f06070 */
[----:B------:R-:W-:Y:S01]  /*8040*/  BSSY.RECONVERGENT B1, `(.L_x_779) ;  /* 0x000000f000017945 */ /* 0x000fe20003800200 */
[----:B------:R-:W-:-:S04]  /*8050*/  LOP3.LUT R7, R4, 0x3, RZ, 0xc0, !PT ;  /* 0x0000000304077812 */ /* 0x000fc800078ec0ff */
[----:B------:R-:W-:-:S07]  /*8060*/  ISETP.NE.AND P1, PT, R7, RZ, PT ;  /* 0x000000ff0700720c */ /* 0x000fce0003f25270 */
[----:B------:R-:W-:Y:S06]  /*8070*/  @!P0 BRA `(.L_x_780) ;  /* 0x00000000002c8947 */ /* 0x000fec0003800000 */
[----:B------:R-:W-:-:S06]  /*8080*/  LEA R8, R2, UR14, 0x2 ;  /* 0x0000000e02087c11 */ /* 0x000fcc000f8e10ff */
[----:B------:R-:W2:Y:S01]  /*8090*/  LDL.128 R8, [R8] ;  /* 0x0000000008087983 */ /* 0x000ea20000100c00 */
[----:B------:R-:W-:Y:S02]  /*80a0*/  IADD3 R2, PT, PT, R2, 0x4, RZ ;  /* 0x0000000402027810 */ /* 0x000fe40007ffe0ff */
[----:B--2--5:R-:W-:Y:S02]  /*80b0*/  FMNMX R13, R8, R6, !PT ;  /* 0x00000006080d7209 */ /* 0x024fe40007800000 */
[C---:B------:R-:W-:Y:S02]  /*80c0*/  FMNMX R12, R6.reuse, R9, !PT ;  /* 0x00000009060c7209 */ /* 0x040fe40007800000 */
[----:B------:R-:W-:Y:S01]  /*80d0*/  FMNMX R9, R6, R10, !PT ;  /* 0x0000000a06097209 */ /* 0x000fe20007800000 */
[----:B------:R-:W-:Y:S01]  /*80e0*/  FADD R13, R0, R13 ;  /* 0x0000000d000d7221 */ /* 0x000fe20000000000 */
[----:B------:R-:W-:-:S03]  /*80f0*/  FMNMX R0, R6, R11, !PT ;  /* 0x0000000b06007209 */ /* 0x000fc60007800000 */
[----:B------:R-:W-:-:S04]  /*8100*/  FADD R12, R13, R12 ;  /* 0x0000000c0d0c7221 */ /* 0x000fc80000000000 */
[----:B------:R-:W-:-:S04]  /*8110*/  FADD R9, R12, R9 ;  /* 0x000000090c097221 */ /* 0x000fc80000000000 */
[----:B------:R-:W-:-:S07]  /*8120*/  FADD R0, R9, R0 ;  /* 0x0000000009007221 */ /* 0x000fce0000000000 */
.L_x_780:
[----:B------:R-:W-:Y:S05]  /*8130*/  BSYNC.RECONVERGENT B1 ;  /* 0x0000000000017941 */ /* 0x000fea0003800200 */
.L_x_779:
[----:B------:R-:W-:Y:S05]  /*8140*/  @!P1 BRA `(.L_x_776) ;  /* 0x0000000000289947 */ /* 0x000fea0003800000 */
[----:B------:R-:W-:Y:S02]  /*8150*/  MOV R9, 0x4 ;  /* 0x0000000400097802 */ /* 0x000fe40000000f00 */
[----:B------:R-:W-:-:S03]  /*8160*/  IADD3 R7, PT, PT, -R7, RZ, RZ ;  /* 0x000000ff07077210 */ /* 0x000fc60007ffe1ff */
[----:B------:R-:W-:-:S07]  /*8170*/  IMAD R2, R2, R9, UR14 ;  /* 0x0000000e02027e24 */ /* 0x000fce000f8e0209 */
.L_x_781:
[----:B------:R0:W2:Y:S01]  /*8180*/  LDL R9, [R2] ;  /* 0x0000000002097983 */ /* 0x0000a20000100800 */
[----:B------:R-:W-:-:S04]  /*8190*/  IADD3 R7, PT, PT, R7, 0x1, RZ ;  /* 0x0000000107077810 */ /* 0x000fc80007ffe0ff */
[----:B------:R-:W-:Y:S02]  /*81a0*/  ISETP.NE.AND P0, PT, R7, RZ, PT ;  /* 0x000000ff0700720c */ /* 0x000fe40003f05270 */
[----:B0-----:R-:W-:Y:S02]  /*81b0*/  IADD3 R2, PT, PT, R2, 0x4, RZ ;  /* 0x0000000402027810 */ /* 0x001fe40007ffe0ff */
[----:B--2--5:R-:W-:-:S05]  /*81c0*/  FMNMX R9, R9, R6, !PT ;  /* 0x0000000609097209 */ /* 0x024fca0007800000 */
[----:B------:R-:W-:-:S04]  /*81d0*/  FADD R0, R9, R0 ;  /* 0x0000000009007221 */ /* 0x000fc80000000000 */
[----:B------:R-:W-:Y:S05]  /*81e0*/  @P0 BRA `(.L_x_781) ;  /* 0xfffffffc00e40947 */ /* 0x000fea000383ffff */
.L_x_776:
[----:B------:R-:W-:Y:S05]  /*81f0*/  BSYNC.RECONVERGENT B0 ;  /* 0x0000000000007941 */ /* 0x000fea0003800200 */
.L_x_775:
[----:B------:R-:W-:Y:S01]  /*8200*/  FADD R9, R0, 9.9999999747524270788e-07 ;  /* 0x358637bd00097421 */ /* 0x000fe20000000000 */
[----:B------:R-:W-:Y:S01]  /*8210*/  I2FP.F32.U32 R0, R4 ;  /* 0x0000000400007245 */ /* 0x000fe20000201000 */
[----:B------:R-:W-:Y:S02]  /*8220*/  BSSY.RECONVERGENT B2, `(.L_x_782) ;  /* 0x000000e000027945 */ /* 0x000fe40003800200 */
[----:B------:R-:W1:Y:S08]  /*8230*/  MUFU.RCP R2, R9 ;  /* 0x0000000900027308 */ /* 0x000e700000001000 */
[----:B------:R-:W2:Y:S01]  /*8240*/  FCHK P0, R0, R9 ;  /* 0x0000000900007302 */ /* 0x000ea20000000000 */
[----:B-1----:R-:W-:-:S04]  /*8250*/  FFMA R7, -R9, R2, 1 ;  /* 0x3f80000009077423 */ /* 0x002fc80000000102 */
[----:B------:R-:W-:-:S04]  /*8260*/  FFMA R7, R2, R7, R2 ;  /* 0x0000000702077223 */ /* 0x000fc80000000002 */
[----:B-----5:R-:W-:-:S04]  /*8270*/  FFMA R6, R0, R7, RZ ;  /* 0x0000000700067223 */ /* 0x020fc800000000ff */
[----:B------:R-:W-:-:S04]  /*8280*/  FFMA R2, -R9, R6, R0 ;  /* 0x0000000609027223 */ /* 0x000fc80000000100 */
[----:B------:R-:W-:Y:S01]  /*8290*/  FFMA R6, R7, R2, R6 ;  /* 0x0000000207067223 */ /* 0x000fe20000000006 */
[----:B--2---:R-:W-:Y:S06]  /*82a0*/  @!P0 BRA `(.L_x_783) ;  /* 0x0000000000148947 */ /* 0x004fec0003800000 */
[----:B------:R-:W-:Y:S02]  /*82b0*/  MOV R18, R9 ;  /* 0x0000000900127202 */ /* 0x000fe40000000f00 */
[----:B------:R-:W-:Y:S02]  /*82c0*/  MOV R2, R0 ;  /* 0x0000000000027202 */ /* 0x000fe40000000f00 */
[----:B0---4-:R-:W-:-:S07]  /*82d0*/  MOV R16, 0x82f0 ;  /* 0x000082f000107802 */ /* 0x011fce0000000f00 */
[----:B---3--:R-:W-:Y:S05]  /*82e0*/  CALL.REL.NOINC `($__internal_3_$__cuda_sm3x_div_rn_noftz_f32_slowpath) ;  /* 0x0000002400587944 */ /* 0x008fea0003c00000 */
[----:B------:R-:W-:-:S07]  /*82f0*/  MOV R6, R2 ;  /* 0x0000000200067202 */ /* 0x000fce0000000f00 */
.L_x_783:
[----:B------:R-:W-:Y:S05]  /*8300*/  BSYNC.RECONVERGENT B2 ;  /* 0x0000000000027941 */ /* 0x000fea0003800200 */
.L_x_782:
[----:B------:R-:W1:Y:S01]  /*8310*/  LDC.64 R8, c[0x0][0x3d0] ;  /* 0x0000f400ff087b82 */ /* 0x000e620000000a00 */
[----:B------:R-:W-:Y:S01]  /*8320*/  FSETP.GT.AND P0, PT, R6, 9.9999999747524270788e-07, PT ;  /* 0x358637bd0600780b */ /* 0x000fe20003f04000 */
[----:B------:R-:W-:Y:S01]  /*8330*/  BSSY.RECONVERGENT B2, `(.L_x_784) ;  /* 0x000022e000027945 */ /* 0x000fe20003800200 */
[----:B------:R-:W-:Y:S02]  /*8340*/  HFMA2 R7, -RZ, RZ, 1.875, 0 ;  /* 0x3f800000ff077431 */ /* 0x000fe400000001ff */
[----:B-1----:R-:W-:-:S05]  /*8350*/  IMAD.WIDE R8, R5, 0x4, R8 ;  /* 0x0000000405087825 */ /* 0x002fca00078e0208 */
[----:B------:R1:W-:Y:S04]  /*8360*/  STG.E desc[UR6][R8.64], R6 ;  /* 0x0000000608007986 */ /* 0x0003e8000c101906 */
[----:B------:R-:W-:Y:S05]  /*8370*/  @!P0 BRA `(.L_x_785) ;  /* 0x0000002000a48947 */ /* 0x000fea0003800000 */
[----:B------:R-:W-:Y:S01]  /*8380*/  ISETP.GE.U32.AND P0, PT, R4, 0x10, PT ;  /* 0x000000100400780c */ /* 0x000fe20003f06070 */
[----:B------:R-:W-:Y:S01]  /*8390*/  BSSY.RECONVERGENT B3, `(.L_x_786) ;  /* 0x0000111000037945 */ /* 0x000fe20003800200 */
[----:B------:R-:W-:Y:S01]  /*83a0*/  I2FP.F32.S32 R7, UR8 ;  /* 0x0000000800077c45 */ /* 0x000fe20008201400 */
[----:B------:R-:W-:Y:S01]  /*83b0*/  IMAD.MOV.U32 R23, RZ, RZ, RZ ;  /* 0x000000ffff177224 */ /* 0x000fe200078e00ff */
[----:B0-----:R-:W-:-:S09]  /*83c0*/  MOV R12, RZ ;  /* 0x000000ff000c7202 */ /* 0x001fd20000000f00 */
[----:B------:R-:W-:Y:S05]  /*83d0*/  @!P0 BRA `(.L_x_787) ;  /* 0x0000001000308947 */ /* 0x000fea0003800000 */
[----:B------:R-:W-:Y:S02]  /*83e0*/  LOP3.LUT R12, R4, 0xfffffff0, RZ, 0xc0, !PT ;  /* 0xfffffff0040c7812 */ /* 0x000fe400078ec0ff */
[----:B------:R-:W-:Y:S02]  /*83f0*/  IADD3 R13, PT, PT, R1, 0x20, RZ ;  /* 0x00000020010d7810 */ /* 0x000fe40007ffe0ff */
[----:B------:R-:W-:Y:S02]  /*8400*/  MOV R23, RZ ;  /* 0x000000ff00177202 */ /* 0x000fe40000000f00 */
[----:B---3--:R-:W-:-:S07]  /*8410*/  IADD3 R14, PT, PT, -R12, RZ, RZ ;  /* 0x000000ff0c0e7210 */ /* 0x008fce0007ffe1ff */
.L_x_820:
[----:B-1----:R-:W4:Y:S01]  /*8420*/  LDL.128 R8, [R13+-0x20] ;  /* 0xffffe0000d087983 */ /* 0x002f220000100c00 */
[----:B------:R-:W-:Y:S01]  /*8430*/  IADD3 R14, PT, PT, R14, 0x10, RZ ;  /* 0x000000100e0e7810 */ /* 0x000fe20007ffe0ff */
[----:B------:R-:W-:Y:S03]  /*8440*/  BSSY.RECONVERGENT B4, `(.L_x_788) ;  /* 0x000000f000047945 */ /* 0x000fe60003800200 */
[----:B------:R-:W-:Y:S01]  /*8450*/  ISETP.NE.AND P2, PT, R14, RZ, PT ;  /* 0x000000ff0e00720c */ /* 0x000fe20003f45270 */
[----:B----4-:R-:W-:-:S04]  /*8460*/  FFMA R17, R7, R8, 9.9999999747524270788e-07 ;  /* 0x358637bd07117423 */ /* 0x010fc80000000008 */
[----:B------:R-:W0:Y:S08]  /*8470*/  MUFU.RCP R2, R17 ;  /* 0x0000001100027308 */ /* 0x000e300000001000 */
[----:B------:R-:W1:Y:S01]  /*8480*/  FCHK P0, R0, R17 ;  /* 0x0000001100007302 */ /* 0x000e620000000000 */
[----:B0-----:R-:W-:-:S04]  /*8490*/  FFMA R15, -R17, R2, 1 ;  /* 0x3f800000110f7423 */ /* 0x001fc80000000102 */
[----:B------:R-:W-:-:S04]  /*84a0*/  FFMA R15, R2, R15, R2 ;  /* 0x0000000f020f7223 */ /* 0x000fc80000000002 */
[----:B------:R-:W-:-:S04]  /*84b0*/  FFMA R2, R0, R15, RZ ;  /* 0x0000000f00027223 */ /* 0x000fc800000000ff */
[----:B------:R-:W-:-:S04]  /*84c0*/  FFMA R8, -R17, R2, R0 ;  /* 0x0000000211087223 */ /* 0x000fc80000000100 */
[----:B------:R-:W-:Y:S01]  /*84d0*/  FFMA R2, R15, R8, R2 ;  /* 0x000000080f027223 */ /* 0x000fe20000000002 */
[----:B-1----:R-:W-:Y:S06]  /*84e0*/  @!P0 BRA `(.L_x_789) ;  /* 0x0000000000108947 */ /* 0x002fec0003800000 */
[----:B------:R-:W-:Y:S02]  /*84f0*/  MOV R18, R17 ;  /* 0x0000001100127202 */ /* 0x000fe40000000f00 */
[----:B------:R-:W-:Y:S02]  /*8500*/  MOV R2, R0 ;  /* 0x0000000000027202 */ /* 0x000fe40000000f00 */
[----:B------:R-:W-:-:S07]  /*8510*/  MOV R16, 0x8530 ;  /* 0x0000853000107802 */ /* 0x000fce0000000f00 */
[----:B------:R-:W-:Y:S05]  /*8520*/  CALL.REL.NOINC `($__internal_3_$__cuda_sm3x_div_rn_noftz_f32_slowpath) ;  /* 0x0000002000c87944 */ /* 0x000fea0003c00000 */
.L_x_789:
[----:B------:R-:W-:Y:S05]  /*8530*/  BSYNC.RECONVERGENT B4 ;  /* 0x0000000000047941 */ /* 0x000fea0003800200 */
.L_x_788:
[----:B------:R-:W-:Y:S01]  /*8540*/  FFMA R17, R7, R9, 9.9999999747524270788e-07 ;  /* 0x358637bd07117423 */ /* 0x000fe20000000009 */
[----:B------:R-:W-:Y:S01]  /*8550*/  BSSY.RECONVERGENT B4, `(.L_x_790) ;  /* 0x000000e000047945 */ /* 0x000fe20003800200 */
[----:B------:R-:W-:Y:S02]  /*8560*/  FADD R23, R2, R23 ;  /* 0x0000001702177221 */ /* 0x000fe40000000000 */
        /* <DEDUP_REMOVED lines=12> */
.L_x_791:
[----:B------:R-:W-:Y:S05]  /*8630*/  BSYNC.RECONVERGENT B4 ;  /* 0x0000000000047941 */ /* 0x000fea0003800200 */
.L_x_790:
        /* <DEDUP_REMOVED lines=15> */
.L_x_793:
[----:B------:R-:W-:Y:S05]  /*8730*/  BSYNC.RECONVERGENT B4 ;  /* 0x0000000000047941 */ /* 0x000fea0003800200 */
.L_x_792:
        /* <DEDUP_REMOVED lines=15> */
.L_x_795:
[----:B------:R-:W-:Y:S05]  /*8830*/  BSYNC.RECONVERGENT B4 ;  /* 0x0000000000047941 */ /* 0x000fea0003800200 */
.L_x_794:
[----:B------:R-:W2:Y:S01]  /*8840*/  LDL.128 R8, [R13+-0x10] ;  /* 0xfffff0000d087983 */ /* 0x000ea20000100c00 */
[----:B------:R-:W-:Y:S01]  /*8850*/  BSSY.RECONVERGENT B4, `(.L_x_796) ;  /* 0x000000f000047945 */ /* 0x000fe20003800200 */
[----:B------:R-:W-:Y:S01]  /*8860*/  FADD R22, R22, R2 ;  /* 0x0000000216167221 */ /* 0x000fe20000000000 */
[----:B--2---:R-:W-:-:S04]  /*8870*/  FFMA R17, R7, R8, 9.9999999747524270788e-07 ;  /* 0x358637bd07117423 */ /* 0x004fc80000000008 */
        /* <DEDUP_REMOVED lines=12> */
.L_x_797:
[----:B------:R-:W-:Y:S05]  /*8940*/  BSYNC.RECONVERGENT B4 ;  /* 0x0000000000047941 */ /* 0x000fea0003800200 */
.L_x_796:
        /* <DEDUP_REMOVED lines=11> */
[----:B------:R-:W-:Y:S01]  /*8a00*/  IMAD.MOV.U32 R18, RZ, RZ, R17 ;  /* 0x000000ffff127224 */ /* 0x000fe200078e0011 */
[----:B------:R-:W-:Y:S02]  /*8a10*/  MOV R2, R0 ;  /* 0x0000000000027202 */ /* 0x000fe40000000f00 */
[----:B------:R-:W-:-:S07]  /*8a20*/  MOV R16, 0x8a40 ;  /* 0x00008a4000107802 */ /* 0x000fce0000000f00 */
[----:B------:R-:W-:Y:S05]  /*8a30*/  CALL.REL.NOINC `($__internal_3_$__cuda_sm3x_div_rn_noftz_f32_slowpath) ;  /* 0x0000001c00847944 */ /* 0x000fea0003c00000 */
.L_x_799:
[----:B------:R-:W-:Y:S05]  /*8a40*/  BSYNC.RECONVERGENT B4 ;  /* 0x0000000000047941 */ /* 0x000fea0003800200 */
.L_x_798:
        /* <DEDUP_REMOVED lines=15> */
.L_x_801:
[----:B------:R-:W-:Y:S05]  /*8b40*/  BSYNC.RECONVERGENT B4 ;  /* 0x0000000000047941 */ /* 0x000fea0003800200 */
.L_x_800:
        /* <DEDUP_REMOVED lines=15> */
.L_x_803:
[----:B------:R-:W-:Y:S05]  /*8c40*/  BSYNC.RECONVERGENT B4 ;  /* 0x0000000000047941 */ /* 0x000fea0003800200 */
.L_x_802:
[----:B------:R-:W2:Y:S01]  /*8c50*/  LDL.128 R8, [R13] ;  /* 0x000000000d087983 */ /* 0x000ea20000100c00 */
        /* <DEDUP_REMOVED lines=15> */
.L_x_805:
[----:B------:R-:W-:Y:S05]  /*8d50*/  BSYNC.RECONVERGENT B4 ;  /* 0x0000000000047941 */ /* 0x000fea0003800200 */
.L_x_804:
        /* <DEDUP_REMOVED lines=15> */
.L_x_807:
[----:B------:R-:W-:Y:S05]  /*8e50*/  BSYNC.RECONVERGENT B4 ;  /* 0x0000000000047941 */ /* 0x000fea0003800200 */
.L_x_806:
        /* <DEDUP_REMOVED lines=15> */
.L_x_809:
[----:B------:R-:W-:Y:S05]  /*8f50*/  BSYNC.RECONVERGENT B4 ;  /* 0x0000000000047941 */ /* 0x000fea0003800200 */
.L_x_808:
        /* <DEDUP_REMOVED lines=15> */
.L_x_811:
[----:B------:R-:W-:Y:S05]  /*9050*/  BSYNC.RECONVERGENT B4 ;  /* 0x0000000000047941 */ /* 0x000fea0003800200 */
.L_x_810:
[----:B------:R-:W2:Y:S01]  /*9060*/  LDL.128 R8, [R13+0x10] ;  /* 0x000010000d087983 */ /* 0x000ea20000100c00 */
        /* <DEDUP_REMOVED lines=15> */
.L_x_813:
[----:B------:R-:W-:Y:S05]  /*9160*/  BSYNC.RECONVERGENT B4 ;  /* 0x0000000000047941 */ /* 0x000fea0003800200 */
.L_x_812:
        /* <DEDUP_REMOVED lines=15> */
.L_x_815:
[----:B------:R-:W-:Y:S05]  /*9260*/  BSYNC.RECONVERGENT B4 ;  /* 0x0000000000047941 */ /* 0x000fea0003800200 */
.L_x_814:
        /* <DEDUP_REMOVED lines=15> */
.L_x_817:
[----:B------:R-:W-:Y:S05]  /*9360*/  BSYNC.RECONVERGENT B4 ;  /* 0x0000000000047941 */ /* 0x000fea0003800200 */
.L_x_816:
        /* <DEDUP_REMOVED lines=15> */
.L_x_819:
[----:B------:R-:W-:Y:S05]  /*9460*/  BSYNC.RECONVERGENT B4 ;  /* 0x0000000000047941 */ /* 0x000fea0003800200 */
.L_x_818:
[----:B------:R-:W-:Y:S01]  /*9470*/  FADD R23, R22, R2 ;  /* 0x0000000216177221 */ /* 0x000fe20000000000 */
[----:B------:R-:W-:Y:S01]  /*9480*/  IADD3 R13, PT, PT, R13, 0x40, RZ ;  /* 0x000000400d0d7810 */ /* 0x000fe20007ffe0ff */
[----:B------:R-:W-:Y:S06]  /*9490*/  @P2 BRA `(.L_x_820) ;  /* 0xffffffec00e02947 */ /* 0x000fec000383ffff */
.L_x_787:
[----:B------:R-:W-:Y:S05]  /*94a0*/  BSYNC.RECONVERGENT B3 ;  /* 0x0000000000037941 */ /* 0x000fea0003800200 */
.L_x_786:
[----:B------:R-:W-:Y:S01]  /*94b0*/  ISETP.NE.AND P0, PT, R3, RZ, PT ;  /* 0x000000ff0300720c */ /* 0x000fe20003f05270 */
[----:B------:R-:W-:-:S12]  /*94c0*/  BSSY.RECONVERGENT B4, `(.L_x_821) ;  /* 0x00000f8000047945 */ /* 0x000fd80003800200 */
[----:B------:R-:W-:Y:S05]  /*94d0*/  @!P0 BRA `(.L_x_822) ;  /* 0x0000000c00d88947 */ /* 0x000fea0003800000 */
[----:B------:R-:W-:Y:S01]  /*94e0*/  ISETP.GE.U32.AND P0, PT, R3, 0x8, PT ;  /* 0x000000080300780c */ /* 0x000fe20003f06070 */
[----:B------:R-:W-:Y:S01]  /*94f0*/  BSSY.RECONVERGENT B3, `(.L_x_823) ;  /* 0x000008d000037945 */ /* 0x000fe20003800200 */
[----:B------:R-:W-:-:S11]  /*9500*/  LOP3.LUT R3, R4, 0x7, RZ, 0xc0, !PT ;  /* 0x0000000704037812 */ /* 0x000fd600078ec0ff */
[----:B------:R-:W-:Y:S05]  /*9510*/  @!P0 BRA `(.L_x_824) ;  /* 0x0000000800288947 */ /* 0x000fea0003800000 */
[----:B-1----:R-:W-:-:S05]  /*9520*/  LEA R9, R12, UR14, 0x2 ;  /* 0x0000000e0c097c11 */ /* 0x002fca000f8e10ff */
[----:B------:R-:W2:Y:S01]  /*9530*/  LDL R2, [R9] ;  /* 0x0000000009027983 */ /* 0x000ea20000100800 */
[----:B------:R-:W-:Y:S01]  /*9540*/  BSSY.RECONVERGENT B5, `(.L_x_825) ;  /* 0x000000e000057945 */ /* 0x000fe20003800200 */
        /* <DEDUP_REMOVED lines=11> */
[----:B----4-:R-:W-:-:S07]  /*9600*/  MOV R16, 0x9620 ;  /* 0x0000962000107802 */ /* 0x010fce0000000f00 */
[----:B---3--:R-:W-:Y:S05]  /*9610*/  CALL.REL.NOINC `($__internal_3_$__cuda_sm3x_div_rn_noftz_f32_slowpath) ;  /* 0x00000010008c7944 */ /* 0x008fea0003c00000 */
.L_x_826:
[----:B------:R-:W-:Y:S05]  /*9620*/  BSYNC.RECONVERGENT B5 ;  /* 0x0000000000057941 */ /* 0x000fea0003800200 */
.L_x_825:
[----:B------:R-:W3:Y:S01]  /*9630*/  LDL R8, [R9+0x4] ;  /* 0x0000040009087983 */ /* 0x000ee20000100800 */
[----:B------:R-:W-:Y:S01]  /*9640*/  BSSY.RECONVERGENT B5, `(.L_x_827) ;  /* 0x000000f000057945 */ /* 0x000fe20003800200 */
[----:B------:R-:W-:Y:S01]  /*9650*/  FADD R10, R23, R2 ;  /* 0x00000002170a7221 */ /* 0x000fe20000000000 */
[----:B---3--:R-:W-:-:S04]  /*9660*/  FFMA R15, R7, R8, 9.9999999747524270788e-07 ;  /* 0x358637bd070f7423 */ /* 0x008fc80000000008 */
        /* <DEDUP_REMOVED lines=11> */
[----:B------:R-:W-:Y:S05]  /*9720*/  CALL.REL.NOINC `($__internal_3_$__cuda_sm3x_div_rn_noftz_f32_slowpath) ;  /* 0x0000001000487944 */ /* 0x000fea0003c00000 */
.L_x_828:
[----:B------:R-:W-:Y:S05]  /*9730*/  BSYNC.RECONVERGENT B5 ;  /* 0x0000000000057941 */ /* 0x000fea0003800200 */
.L_x_827:
[----:B------:R-:W2:Y:S01]  /*9740*/  LDL R8, [R9+0x8] ;  /* 0x0000080009087983 */ /* 0x000ea20000100800 */
        /* <DEDUP_REMOVED lines=15> */
.L_x_830:
[----:B------:R-:W-:Y:S05]  /*9840*/  BSYNC.RECONVERGENT B5 ;  /* 0x0000000000057941 */ /* 0x000fea0003800200 */
.L_x_829:
        /* <DEDUP_REMOVED lines=16> */
.L_x_832:
[----:B------:R-:W-:Y:S05]  /*9950*/  BSYNC.RECONVERGENT B5 ;  /* 0x0000000000057941 */ /* 0x000fea0003800200 */
.L_x_831:
        /* <DEDUP_REMOVED lines=12> */
[----:B------:R-:W-:Y:S01]  /*9a20*/  MOV R18, R15 ;  /* 0x0000000f00127202 */ /* 0x000fe20000000f00 */
[----:B------:R-:W-:Y:S01]  /*9a30*/  IMAD.MOV.U32 R2, RZ, RZ, R0 ;  /* 0x000000ffff027224 */ /* 0x000fe200078e0000 */
[----:B----4-:R-:W-:-:S07]  /*9a40*/  MOV R16, 0x9a60 ;  /* 0x00009a6000107802 */ /* 0x010fce0000000f00 */
[----:B------:R-:W-:Y:S05]  /*9a50*/  CALL.REL.NOINC `($__internal_3_$__cuda_sm3x_div_rn_noftz_f32_slowpath) ;  /* 0x0000000c007c7944 */ /* 0x000fea0003c00000 */
.L_x_834:
[----:B------:R-:W-:Y:S05]  /*9a60*/  BSYNC.RECONVERGENT B5 ;  /* 0x0000000000057941 */ /* 0x000fea0003800200 */
.L_x_833:
        /* <DEDUP_REMOVED lines=16> */
.L_x_836:
[----:B------:R-:W-:Y:S05]  /*9b70*/  BSYNC.RECONVERGENT B5 ;  /* 0x0000000000057941 */ /* 0x000fea0003800200 */
.L_x_835:
        /* <DEDUP_REMOVED lines=16> */
.L_x_838:
[----:B------:R-:W-:Y:S05]  /*9c80*/  BSYNC.RECONVERGENT B5 ;  /* 0x0000000000057941 */ /* 0x000fea0003800200 */
.L_x_837:
        /* <DEDUP_REMOVED lines=16> */
.L_x_840:
[----:B------:R-:W-:Y:S05]  /*9d90*/  BSYNC.RECONVERGENT B5 ;  /* 0x0000000000057941 */ /* 0x000fea0003800200 */
.L_x_839:
[----:B------:R-:W-:Y:S01]  /*9da0*/  FADD R23, R10, R2 ;  /* 0x000000020a177221 */ /* 0x000fe20000000000 */
[----:B------:R-:W-:-:S07]  /*9db0*/  IADD3 R12, PT, PT, R12, 0x8, RZ ;  /* 0x000000080c0c7810 */ /* 0x000fce0007ffe0ff */
.L_x_824:
[----:B------:R-:W-:Y:S05]  /*9dc0*/  BSYNC.RECONVERGENT B3 ;  /* 0x0000000000037941 */ /* 0x000fea0003800200 */
.L_x_823:
[----:B------:R-:W-:-:S13]  /*9dd0*/  ISETP.NE.AND P0, PT, R3, RZ, PT ;  /* 0x000000ff0300720c */ /* 0x000fda0003f05270 */
[----:B------:R-:W-:Y:S05]  /*9de0*/  @!P0 BRA `(.L_x_822) ;  /* 0x0000000400948947 */ /* 0x000fea0003800000 */
[----:B------:R-:W-:Y:S01]  /*9df0*/  ISETP.GE.U32.AND P0, PT, R3, 0x4, PT ;  /* 0x000000040300780c */ /* 0x000fe20003f06070 */
[----:B------:R-:W-:Y:S01]  /*9e00*/  BSSY.RECONVERGENT B3, `(.L_x_841) ;  /* 0x0000049000037945 */ /* 0x000fe20003800200 */
[----:B------:R-:W-:-:S11]  /*9e10*/  LOP3.LUT R4, R4, 0x3, RZ, 0xc0, !PT ;  /* 0x0000000304047812 */ /* 0x000fd600078ec0ff */
[----:B------:R-:W-:Y:S05]  /*9e20*/  @!P0 BRA `(.L_x_842) ;  /* 0x0000000400188947 */ /* 0x000fea0003800000 */
[----:B------:R-:W-:-:S05]  /*9e30*/  LEA R3, R12, UR14, 0x2 ;  /* 0x0000000e0c037c11 */ /* 0x000fca000f8e10ff */
[----:B------:R-:W2:Y:S01]  /*9e40*/  LDL R2, [R3] ;  /* 0x0000000003027983 */ /* 0x000ea20000100800 */
[----:B------:R-:W-:Y:S01]  /*9e50*/  BSSY.RECONVERGENT B5, `(.L_x_843) ;  /* 0x000000e000057945 */ /* 0x000fe20003800200 */
[----:B--2---:R-:W-:-:S04]  /*9e60*/  FFMA R11, R7, R2, 9.9999999747524270788e-07 ;  /* 0x358637bd070b7423 */ /* 0x004fc80000000002 */
[----:B------:R-:W1:Y:S08]  /*9e70*/  MUFU.RCP R2, R11 ;  /* 0x0000000b00027308 */ /* 0x000e700000001000 */
[----:B------:R-:W0:Y:S01]  /*9e80*/  FCHK P0, R0, R11 ;  /* 0x0000000b00007302 */ /* 0x000e220000000000 */
[----:B-1----:R-:W-:-:S04]  /*9e90*/  FFMA R9, -R11, R2, 1 ;  /* 0x3f8000000b097423 */ /* 0x002fc80000000102 */
[----:B------:R-:W-:-:S04]  /*9ea0*/  FFMA R9, R2, R9, R2 ;  /* 0x0000000902097223 */ /* 0x000fc80000000002 */
[----:B------:R-:W-:-:S04]  /*9eb0*/  FFMA R2, R0, R9, RZ ;  /* 0x0000000900027223 */ /* 0x000fc800000000ff */
[----:B------:R-:W-:-:S04]  /*9ec0*/  FFMA R8, -R11, R2, R0 ;  /* 0x000000020b087223 */ /* 0x000fc80000000100 */
[----:B------:R-:W-:Y:S01]  /*9ed0*/  FFMA R2, R9, R8, R2 ;  /* 0x0000000809027223 */ /* 0x000fe20000000002 */
[----:B0-----:R-:W-:Y:S06]  /*9ee0*/  @!P0 BRA `(.L_x_844) ;  /* 0x0000000000108947 */ /* 0x001fec0003800000 */
[----:B------:R-:W-:Y:S02]  /*9ef0*/  MOV R18, R11 ;  /* 0x0000000b00127202 */ /* 0x000fe40000000f00 */
[----:B------:R-:W-:Y:S02]  /*9f00*/  MOV R2, R0 ;  /* 0x0000000000027202 */ /* 0x000fe40000000f00 */
[----:B----4-:R-:W-:-:S07]  /*9f10*/  MOV R16, 0x9f30 ;  /* 0x00009f3000107802 */ /* 0x010fce0000000f00 */
[----:B---3--:R-:W-:Y:S05]  /*9f20*/  CALL.REL.NOINC `($__internal_3_$__cuda_sm3x_div_rn_noftz_f32_slowpath) ;  /* 0x0000000800487944 */ /* 0x008fea0003c00000 */
.L_x_844:
[----:B------:R-:W-:Y:S05]  /*9f30*/  BSYNC.RECONVERGENT B5 ;  /* 0x0000000000057941 */ /* 0x000fea0003800200 */
.L_x_843:
[----:B------:R-:W2:Y:S01]  /*9f40*/  LDL R8, [R3+0x4] ;  /* 0x0000040003087983 */ /* 0x000ea20000100800 */
[----:B------:R-:W-:Y:S01]  /*9f50*/  BSSY.RECONVERGENT B5, `(.L_x_845) ;  /* 0x000000f000057945 */ /* 0x000fe20003800200 */
[----:B--2---:R-:W-:-:S04]  /*9f60*/  FFMA R13, R7, R8, 9.9999999747524270788e-07 ;  /* 0x358637bd070d7423 */ /* 0x004fc80000000008 */
[----:B------:R-:W0:Y:S08]  /*9f70*/  MUFU.RCP R8, R13 ;  /* 0x0000000d00087308 */ /* 0x000e300000001000 */
[----:B------:R-:W1:Y:S01]  /*9f80*/  FCHK P0, R0, R13 ;  /* 0x0000000d00007302 */ /* 0x000e620000000000 */
[----:B0-----:R-:W-:-:S04]  /*9f90*/  FFMA R9, -R13, R8, 1 ;  /* 0x3f8000000d097423 */ /* 0x001fc80000000108 */
[----:B------:R-:W-:Y:S01]  /*9fa0*/  FFMA R11, R8, R9, R8 ;  /* 0x00000009080b7223 */ /* 0x000fe20000000008 */
[----:B------:R-:W-:-:S03]  /*9fb0*/  FADD R9, R23, R2 ;  /* 0x0000000217097221 */ /* 0x000fc60000000000 */
        /* <DEDUP_REMOVED lines=8> */
.L_x_846:
[----:B------:R-:W-:Y:S05]  /*a040*/  BSYNC.RECONVERGENT B5 ;  /* 0x0000000000057941 */ /* 0x000fea0003800200 */
.L_x_845:
        /* <DEDUP_REMOVED lines=16> */
.L_x_848:
[----:B------:R-:W-:Y:S05]  /*a150*/  BSYNC.RECONVERGENT B5 ;  /* 0x0000000000057941 */ /* 0x000fea0003800200 */
.L_x_847:
        /* <DEDUP_REMOVED lines=16> */
.L_x_850:
[----:B------:R-:W-:Y:S05]  /*a260*/  BSYNC.RECONVERGENT B5 ;  /* 0x0000000000057941 */ /* 0x000fea0003800200 */
.L_x_849:
[----:B------:R-:W-:Y:S01]  /*a270*/  FADD R23, R9, R2 ;  /* 0x0000000209177221 */ /* 0x000fe20000000000 */
[----:B------:R-:W-:-:S07]  /*a280*/  VIADD R12, R12, 0x4 ;  /* 0x000000040c0c7836 */ /* 0x000fce0000000000 */
.L_x_842:
[----:B------:R-:W-:Y:S05]  /*a290*/  BSYNC.RECONVERGENT B3 ;  /* 0x0000000000037941 */ /* 0x000fea0003800200 */
.L_x_841:
[----:B------:R-:W-:-:S13]  /*a2a0*/  ISETP.NE.AND P0, PT, R4, RZ, PT ;  /* 0x000000ff0400720c */ /* 0x000fda0003f05270 */
[----:B------:R-:W-:Y:S05]  /*a2b0*/  @!P0 BRA `(.L_x_822) ;  /* 0x0000000000608947 */ /* 0x000fea0003800000 */
[----:B------:R-:W-:Y:S01]  /*a2c0*/  HFMA2 R3, -RZ, RZ, 0, 2.384185791015625e-07 ;  /* 0x00000004ff037431 */ /* 0x000fe200000001ff */
[----:B------:R-:W-:-:S04]  /*a2d0*/  IADD3 R4, PT, PT, -R4, RZ, RZ ;  /* 0x000000ff04047210 */ /* 0x000fc80007ffe1ff */
[----:B------:R-:W-:-:S07]  /*a2e0*/  IMAD R12, R12, R3, UR14 ;  /* 0x0000000e0c0c7e24 */ /* 0x000fce000f8e0203 */
.L_x_853:
[----:B------:R-:W1:Y:S01]  /*a2f0*/  LDL R2, [R12] ;  /* 0x000000000c027983 */ /* 0x000e620000100800 */
[----:B------:R-:W-:Y:S01]  /*a300*/  IADD3 R4, PT, PT, R4, 0x1, RZ ;  /* 0x0000000104047810 */ /* 0x000fe20007ffe0ff */
[----:B------:R-:W-:Y:S03]  /*a310*/  BSSY.RECONVERGENT B3, `(.L_x_851) ;  /* 0x000000f000037945 */ /* 0x000fe60003800200 */
[----:B------:R-:W-:Y:S01]  /*a320*/  ISETP.NE.AND P2, PT, R4, RZ, PT ;  /* 0x000000ff0400720c */ /* 0x000fe20003f45270 */
[----:B-1----:R-:W-:-:S04]  /*a330*/  FFMA R9, R7, R2, 9.9999999747524270788e-07 ;  /* 0x358637bd07097423 */ /* 0x002fc80000000002 */
        /* <DEDUP_REMOVED lines=12> */
.L_x_852:
[----:B------:R-:W-:Y:S05]  /*a400*/  BSYNC.RECONVERGENT B3 ;  /* 0x0000000000037941 */ /* 0x000fea0003800200 */
.L_x_851:
[----:B------:R-:W-:Y:S01]  /*a410*/  FADD R23, R2, R23 ;  /* 0x0000001702177221 */ /* 0x000fe20000000000 */
[----:B------:R-:W-:Y:S01]  /*a420*/  IADD3 R12, PT, PT, R12, 0x4, RZ ;  /* 0x000000040c0c7810 */ /* 0x000fe20007ffe0ff */
[----:B------:R-:W-:Y:S06]  /*a430*/  @P2 BRA `(.L_x_853) ;  /* 0xfffffffc00ac2947 */ /* 0x000fec000383ffff */
.L_x_822:
[----:B------:R-:W-:Y:S05]  /*a440*/  BSYNC.RECONVERGENT B4 ;  /* 0x0000000000047941 */ /* 0x000fea0003800200 */
.L_x_821:
[----:B------:R-:W0:Y:S01]  /*a450*/  MUFU.RCP R3, R0 ;  /* 0x0000000000037308 */ /* 0x000e220000001000 */
[----:B------:R-:W-:Y:S07]  /*a460*/  BSSY.RECONVERGENT B3, `(.L_x_854) ;  /* 0x000000c000037945 */ /* 0x000fee0003800200 */
[----:B------:R-:W2:Y:S01]  /*a470*/  FCHK P0, R23, R0 ;  /* 0x0000000017007302 */ /* 0x000ea20000000000 */
[----:B0-----:R-:W-:-:S04]  /*a480*/  FFMA R2, -R0, R3, 1 ;  /* 0x3f80000000027423 */ /* 0x001fc80000000103 */
[----:B------:R-:W-:-:S04]  /*a490*/  FFMA R2, R3, R2, R3 ;  /* 0x0000000203027223 */ /* 0x000fc80000000003 */
[----:B------:R-:W-:-:S04]  /*a4a0*/  FFMA R3, R2, R23, RZ ;  /* 0x0000001702037223 */ /* 0x000fc800000000ff */
[----:B------:R-:W-:-:S04]  /*a4b0*/  FFMA R4, -R0, R3, R23 ;  /* 0x0000000300047223 */ /* 0x000fc80000000117 */
[----:B------:R-:W-:Y:S01]  /*a4c0*/  FFMA R2, R2, R4, R3 ;  /* 0x0000000402027223 */ /* 0x000fe20000000003 */
[----:B--2---:R-:W-:Y:S06]  /*a4d0*/  @!P0 BRA `(.L_x_855) ;  /* 0x0000000000108947 */ /* 0x004fec0003800000 */
[----:B------:R-:W-:Y:S02]  /*a4e0*/  MOV R2, R23 ;  /* 0x0000001700027202 */ /* 0x000fe40000000f00 */
[----:B------:R-:W-:Y:S02]  /*a4f0*/  MOV R18, R0 ;  /* 0x0000000000127202 */ /* 0x000fe40000000f00 */
[----:B----4-:R-:W-:-:S07]  /*a500*/  MOV R16, 0xa520 ;  /* 0x0000a52000107802 */ /* 0x010fce0000000f00 */
[----:B-1-3--:R-:W-:Y:S05]  /*a510*/  CALL.REL.NOINC `($__internal_3_$__cuda_sm3x_div_rn_noftz_f32_slowpath) ;  /* 0x0000000000cc7944 */ /* 0x00afea0003c00000 */
.L_x_855:
[----:B------:R-:W-:Y:S05]  /*a520*/  BSYNC.RECONVERGENT B3 ;  /* 0x0000000000037941 */ /* 0x000fea0003800200 */
.L_x_854:
[----:B------:R-:W0:Y:S01]  /*a530*/  MUFU.RCP R3, R6 ;  /* 0x0000000600037308 */ /* 0x000e220000001000 */
[----:B------:R-:W-:Y:S07]  /*a540*/  BSSY.RECONVERGENT B3, `(.L_x_785) ;  /* 0x000000c000037945 */ /* 0x000fee0003800200 */
[----:B------:R-:W2:Y:S01]  /*a550*/  FCHK P0, R2, R6 ;  /* 0x0000000602007302 */ /* 0x000ea20000000000 */
[----:B0-----:R-:W-:-:S04]  /*a560*/  FFMA R0, R3, -R6, 1 ;  /* 0x3f80000003007423 */ /* 0x001fc80000000806 */
[----:B------:R-:W-:-:S04]  /*a570*/  FFMA R0, R3, R0, R3 ;  /* 0x0000000003007223 */ /* 0x000fc80000000003 */
[----:B------:R-:W-:-:S04]  /*a580*/  FFMA R3, R0, R2, RZ ;  /* 0x0000000200037223 */ /* 0x000fc800000000ff */
[----:B------:R-:W-:-:S04]  /*a590*/  FFMA R4, R3, -R6, R2 ;  /* 0x8000000603047223 */ /* 0x000fc80000000002 */
[----:B------:R-:W-:Y:S01]  /*a5a0*/  FFMA R7, R0, R4, R3 ;  /* 0x0000000400077223 */ /* 0x000fe20000000003 */
[----:B--2---:R-:W-:Y:S06]  /*a5b0*/  @!P0 BRA `(.L_x_856) ;  /* 0x0000000000108947 */ /* 0x004fec0003800000 */
[----:B------:R-:W-:Y:S02]  /*a5c0*/  MOV R18, R6 ;  /* 0x0000000600127202 */ /* 0x000fe40000000f00 */
[----:B----4-:R-:W-:-:S07]  /*a5d0*/  MOV R16, 0xa5f0 ;  /* 0x0000a5f000107802 */ /* 0x010fce0000000f00 */
[----:B-1-3--:R-:W-:Y:S05]  /*a5e0*/  CALL.REL.NOINC `($__internal_3_$__cuda_sm3x_div_rn_noftz_f32_slowpath) ;  /* 0x0000000000987944 */ /* 0x00afea0003c00000 */
[----:B------:R-:W-:-:S07]  /*a5f0*/  MOV R7, R2 ;  /* 0x0000000200077202 */ /* 0x000fce0000000f00 */
.L_x_856:
[----:B------:R-:W-:Y:S05]  /*a600*/  BSYNC.RECONVERGENT B3 ;  /* 0x0000000000037941 */ /* 0x000fea0003800200 */
.L_x_785:
[----:B------:R-:W-:Y:S05]  /*a610*/  BSYNC.RECONVERGENT B2 ;  /* 0x0000000000027941 */ /* 0x000fea0003800200 */
.L_x_784:
[----:B------:R-:W2:Y:S01]  /*a620*/  LDC.64 R2, c[0x0][0x3c8] ;  /* 0x0000f200ff027b82 */ /* 0x000ea20000000a00 */
[----:B------:R-:W-:-:S04]  /*a630*/  FMNMX R7, R7, 0.10000000149011611938, !PT ;  /* 0x3dcccccd07077809 */ /* 0x000fc80007800000 */
[----:B------:R-:W-:Y:S01]  /*a640*/  FMNMX R7, R7, 10, PT ;  /* 0x4120000007077809 */ /* 0x000fe20003800000 */
[----:B--2---:R-:W-:-:S05]  /*a650*/  IMAD.WIDE R2, R5, 0x4, R2 ;  /* 0x0000000405027825 */ /* 0x004fca00078e0202 */
[----:B------:R-:W-:Y:S01]  /*a660*/  STG.E desc[UR6][R2.64], R7 ;  /* 0x0000000702007986 */ /* 0x000fe2000c101906 */
[----:B------:R-:W-:Y:S05]  /*a670*/  EXIT ;  /* 0x000000000000794d */ /* 0x000fea0003800000 */
.L_x_771:
[----:B------:R-:W2:Y:S01]  /*a680*/  LDC.64 R2, c[0x0][0x3c8] ;  /* 0x0000f200ff027b82 */ /* 0x000ea20000000a00 */
[----:B------:R-:W-:-:S07]  /*a690*/  HFMA2 R9, -RZ, RZ, 1.875, 0 ;  /* 0x3f800000ff097431 */ /* 0x000fce00000001ff */
[----:B-----5:R-:W0:Y:S01]  /*a6a0*/  LDC.64 R6, c[0x0][0x3d0] ;  /* 0x0000f400ff067b82 */ /* 0x020e220000000a00 */
[----:B--2---:R-:W-:-:S05]  /*a6b0*/  IMAD.WIDE R2, R5, 0x4, R2 ;  /* 0x0000000405027825 */ /* 0x004fca00078e0202 */
[----:B------:R-:W-:Y:S01]  /*a6c0*/  STG.E desc[UR6][R2.64], R9 ;  /* 0x0000000902007986 */ /* 0x000fe2000c101906 */
[----:B0-----:R-:W-:-:S05]  /*a6d0*/  IMAD.WIDE R6, R5, 0x4, R6 ;  /* 0x0000000405067825 */ /* 0x001fca00078e0206 */
[----:B------:R-:W-:Y:S01]  /*a6e0*/  STG.E desc[UR6][R6.64], RZ ;  /* 0x000000ff06007986 */ /* 0x000fe2000c101906 */
[----:B------:R-:W-:Y:S05]  /*a6f0*/  EXIT ;  /* 0x000000000000794d */ /* 0x000fea0003800000 */
        .weak           $__internal_2_$__cuda_sm20_sqrt_rn_f32_slowpath
        .type           $__internal_2_$__cuda_sm20_sqrt_rn_f32_slowpath,@function
        .size           $__internal_2_$__cuda_sm20_sqrt_rn_f32_slowpath,($__internal_3_$__cuda_sm3x_div_rn_noftz_f32_slowpath - $__internal_2_$__cuda_sm20_sqrt_rn_f32_slowpath)
$__internal_2_$__cuda_sm20_sqrt_rn_f32_slowpath:
[----:B------:R-:W-:-:S13]  /*a700*/  LOP3.LUT P2, RZ, R0, 0x7fffffff, RZ, 0xc0, !PT ;  /* 0x7fffffff00ff7812 */ /* 0x000fda000784c0ff */
[----:B------:R-:W-:Y:S01]  /*a710*/  @!P2 MOV R26, R0 ;  /* 0x00000000001aa202 */ /* 0x000fe20000000f00 */
[----:B------:R-:W-:Y:S06]  /*a720*/  @!P2 BRA `(.L_x_857) ;  /* 0x000000000040a947 */ /* 0x000fec0003800000 */
[----:B------:R-:W-:-:S13]  /*a730*/  FSETP.GEU.FTZ.AND P2, PT, R0, RZ, PT ;  /* 0x000000ff0000720b */ /* 0x000fda0003f5e000 */
[----:B------:R-:W-:Y:S01]  /*a740*/  @!P2 MOV R26, 0x7fffffff ;  /* 0x7fffffff001aa802 */ /* 0x000fe20000000f00 */
[----:B------:R-:W-:Y:S06]  /*a750*/  @!P2 BRA `(.L_x_857) ;  /* 0x000000000034a947 */ /* 0x000fec0003800000 */
[----:B------:R-:W-:-:S13]  /*a760*/  FSETP.GTU.FTZ.AND P2, PT, |R0|, +INF , PT ;  /* 0x7f8000000000780b */ /* 0x000fda0003f5c200 */
[----:B------:R-:W-:Y:S01]  /*a770*/  @P2 FADD.FTZ R26, R0, 1 ;  /* 0x3f800000001a2421 */ /* 0x000fe20000010000 */
[----:B------:R-:W-:Y:S06]  /*a780*/  @P2 BRA `(.L_x_857) ;  /* 0x0000000000282947 */ /* 0x000fec0003800000 */
[----:B------:R-:W-:-:S13]  /*a790*/  FSETP.NEU.FTZ.AND P2, PT, |R0|, +INF , PT ;  /* 0x7f8000000000780b */ /* 0x000fda0003f5d200 */
[----:B------:R-:W-:-:S04]  /*a7a0*/  @P2 FFMA R23, R0, 1.84467440737095516160e+19, RZ ;  /* 0x5f80000000172823 */ /* 0x000fc800000000ff */
[----:B------:R-:W0:Y:S02]  /*a7b0*/  @P2 MUFU.RSQ R26, R23 ;  /* 0x00000017001a2308 */ /* 0x000e240000001400 */
[----:B0-----:R-:W-:Y:S01]  /*a7c0*/  @P2 FMUL.FTZ R28, R23, R26 ;  /* 0x0000001a171c2220 */ /* 0x001fe20000410000 */
[----:B------:R-:W-:-:S03]  /*a7d0*/  @P2 FMUL.FTZ R26, R26, 0.5 ;  /* 0x3f0000001a1a2820 */ /* 0x000fc60000410000 */
[----:B------:R-:W-:-:S04]  /*a7e0*/  @P2 FADD.FTZ R25, -R28, -RZ ;  /* 0x800000ff1c192221 */ /* 0x000fc80000010100 */
[----:B------:R-:W-:-:S04]  /*a7f0*/  @P2 FFMA R25, R28, R25, R23 ;  /* 0x000000191c192223 */ /* 0x000fc80000000017 */
[----:B------:R-:W-:Y:S01]  /*a800*/  @P2 FFMA R25, R25, R26, R28 ;  /* 0x0000001a19192223 */ /* 0x000fe2000000001c */
[----:B------:R-:W-:-:S03]  /*a810*/  @!P2 MOV R26, R0 ;  /* 0x00000000001aa202 */ /* 0x000fc60000000f00 */
[----:B------:R-:W-:-:S07]  /*a820*/  @P2 FMUL.FTZ R26, R25, 2.3283064365386962891e-10 ;  /* 0x2f800000191a2820 */ /* 0x000fce0000410000 */
.L_x_857:
[----:B------:R-:W-:-:S04]  /*a830*/  HFMA2 R25, -RZ, RZ, 0, 0 ;  /* 0x00000000ff197431 */ /* 0x000fc800000001ff */
[----:B------:R-:W-:Y:S05]  /*a840*/  RET.REL.NODEC R24 `(compute_lof_kernel) ;  /* 0xffffff5418ec7950 */ /* 0x000fea0003c3ffff */
        .weak           $__internal_3_$__cuda_sm3x_div_rn_noftz_f32_slowpath
        .type           $__internal_3_$__cuda_sm3x_div_rn_noftz_f32_slowpath,@function
        .size           $__internal_3_$__cuda_sm3x_div_rn_noftz_f32_slowpath,(.L_x_1214 - $__internal_3_$__cuda_sm3x_div_rn_noftz_f32_slowpath)
$__internal_3_$__cuda_sm3x_div_rn_noftz_f32_slowpath:
[----:B------:R-:W-:Y:S01]  /*a850*/  SHF.R.U32.HI R8, RZ, 0x17, R18 ;  /* 0x00000017ff087819 */ /* 0x000fe20000011612 */
[----:B------:R-:W-:Y:S01]  /*a860*/  BSSY.RECONVERGENT B0, `(.L_x_858) ;  /* 0x0000062000007945 */ /* 0x000fe20003800200 */
[----:B------:R-:W-:Y:S02]  /*a870*/  SHF.R.U32.HI R19, RZ, 0x17, R2 ;  /* 0x00000017ff137819 */ /* 0x000fe40000011602 */
[----:B------:R-:W-:Y:S02]  /*a880*/  LOP3.LUT R8, R8, 0xff, RZ, 0xc0, !PT ;  /* 0x000000ff08087812 */ /* 0x000fe400078ec0ff */
[----:B------:R-:W-:-:S03]  /*a890*/  LOP3.LUT R19, R19, 0xff, RZ, 0xc0, !PT ;  /* 0x000000ff13137812 */ /* 0x000fc600078ec0ff */
[----:B------:R-:W-:Y:S01]  /*a8a0*/  VIADD R15, R8, 0xffffffff ;  /* 0xffffffff080f7836 */ /* 0x000fe20000000000 */
[----:B------:R-:W-:-:S04]  /*a8b0*/  IADD3 R17, PT, PT, R19, -0x1, RZ ;  /* 0xffffffff13117810 */ /* 0x000fc80007ffe0ff */
[----:B------:R-:W-:-:S04]  /*a8c0*/  ISETP.GT.U32.AND P0, PT, R15, 0xfd, PT ;  /* 0x000000fd0f00780c */ /* 0x000fc80003f04070 */
        /* <DEDUP_REMOVED lines=9> */
[----:B------:R-:W-:Y:S02]  /*a960*/  FSETP.NEU.FTZ.AND P1, PT, |R2|, +INF , PT ;  /* 0x7f8000000200780b */ /* 0x000fe40003f3d200 */
        /* <DEDUP_REMOVED lines=16> */
.L_x_859:
        /* <DEDUP_REMOVED lines=32> */
[----:B------:R-:W-:Y:S02]  /*ac70*/  IADD3 R15, PT, PT, R8, 0x20, RZ ;  /* 0x00000020080f7810 */ /* 0x000fe40007ffe0ff */
[----:B------:R-:W-:Y:S02]  /*ac80*/  LOP3.LUT R18, R18, 0x7fffff, RZ, 0xc0, !PT ;  /* 0x007fffff12127812 */ /* 0x000fe400078ec0ff */
[----:B------:R-:W-:Y:S02]  /*ac90*/  ISETP.NE.AND P3, PT, R8, RZ, PT ;  /* 0x000000ff0800720c */ /* 0x000fe40003f65270 */
        /* <DEDUP_REMOVED lines=16> */
.L_x_866:
[----:B------:R-:W-:-:S04]  /*ada0*/  LOP3.LUT R2, R2, 0x80000000, RZ, 0xc0, !PT ;  /* 0x8000000002027812 */ /* 0x000fc800078ec0ff */
[----:B------:R-:W-:Y:S01]  /*adb0*/  LOP3.LUT R2, R2, 0x7f800000, RZ, 0xfc, !PT ;  /* 0x7f80000002027812 */ /* 0x000fe200078efcff */
[----:B------:R-:W-:Y:S06]  /*adc0*/  BRA `(.L_x_867) ;  /* 0x0000000000047947 */ /* 0x000fec0003800000 */
.L_x_865:
[----:B------:R-:W-:-:S07]  /*add0*/  LEA R2, R21, R2, 0x17 ;  /* 0x0000000215027211 */ /* 0x000fce00078eb8ff */
.L_x_867:
[----:B------:R-:W-:Y:S05]  /*ade0*/  BSYNC.RECONVERGENT B1 ;  /* 0x0000000000017941 */ /* 0x000fea0003800200 */
.L_x_864:
[----:B------:R-:W-:Y:S05]  /*adf0*/  BRA `(.L_x_868) ;  /* 0x0000000000207947 */ /* 0x000fea0003800000 */
.L_x_863:
[----:B------:R-:W-:-:S04]  /*ae00*/  LOP3.LUT R2, R18, 0x80000000, R2, 0x48, !PT ;  /* 0x8000000012027812 */ /* 0x000fc800078e4802 */
[----:B------:R-:W-:Y:S01]  /*ae10*/  LOP3.LUT R2, R2, 0x7f800000, RZ, 0xfc, !PT ;  /* 0x7f80000002027812 */ /* 0x000fe200078efcff */
[----:B------:R-:W-:Y:S06]  /*ae20*/  BRA `(.L_x_868) ;  /* 0x0000000000147947 */ /* 0x000fec0003800000 */
.L_x_862:
[----:B------:R-:W-:Y:S01]  /*ae30*/  LOP3.LUT R2, R18, 0x80000000, R2, 0x48, !PT ;  /* 0x8000000012027812 */ /* 0x000fe200078e4802 */
[----:B------:R-:W-:Y:S06]  /*ae40*/  BRA `(.L_x_868) ;  /* 0x00000000000c7947 */ /* 0x000fec0003800000 */
.L_x_861:
[----:B------:R-:W0:Y:S01]  /*ae50*/  MUFU.RSQ R2, -QNAN ;  /* 0xffc0000000027908 */ /* 0x000e220000001400 */
[----:B------:R-:W-:Y:S05]  /*ae60*/  BRA `(.L_x_868) ;  /* 0x0000000000047947 */ /* 0x000fea0003800000 */
.L_x_860:
[----:B------:R-:W-:-:S07]  /*ae70*/  FADD.FTZ R2, R2, R18 ;  /* 0x0000001202027221 */ /* 0x000fce0000010000 */
.L_x_868:
[----:B------:R-:W-:Y:S05]  /*ae80*/  BSYNC.RECONVERGENT B0 ;  /* 0x0000000000007941 */ /* 0x000fea0003800200 */
.L_x_858:
[----:B------:R-:W-:-:S04]  /*ae90*/  HFMA2 R17, -RZ, RZ, 0, 0 ;  /* 0x00000000ff117431 */ /* 0x000fc800000001ff */
[----:B0-----:R-:W-:Y:S05]  /*aea0*/  RET.REL.NODEC R16 `(compute_lof_kernel) ;  /* 0xffffff5010547950 */ /* 0x001fea0003c3ffff */
.L_x_869:
        /* <DEDUP_REMOVED lines=13> */
.L_x_1214:


//--------------------- .text.compute_inertia_kernel --------------------------
	.section	.text.compute_inertia_kernel,"ax",@progbits
	.align	128
        .global         compute_inertia_kernel
        .type           compute_inertia_kernel,@function
        .size           compute_inertia_kernel,(.L_x_1242 - compute_inertia_kernel)
        .other          compute_inertia_kernel,@"STO_CUDA_ENTRY STV_DEFAULT"
compute_inertia_kernel:
.text.compute_inertia_kernel:
[----:B------:R-:W-:Y:S01]  /*0000*/  LDC R1, c[0x0][0x37c] ;  /* 0x0000df00ff017b82 */ /* 0x000fe20000000800 */
[----:B------:R-:W0:Y:S07]  /*0010*/  S2R R10, SR_TID.X ;  /* 0x00000000000a7919 */ /* 0x000e2e0000002100 */
[----:B------:R-:W1:Y:S01]  /*0020*/  S2UR UR5, SR_CgaCtaId ;  /* 0x00000000000579c3 */ /* 0x000e620000008800 */
[----:B------:R-:W2:Y:S01]  /*0030*/  LDCU UR8, c[0x0][0x3c0] ;  /* 0x00007800ff0877ac */ /* 0x000ea20008000800 */
[----:B------:R-:W-:Y:S01]  /*0040*/  BSSY.RECONVERGENT B0, `(.L_x_870) ;  /* 0x00000bf000007945 */ /* 0x000fe20003800200 */
[----:B------:R-:W3:Y:S01]  /*0050*/  S2R R0, SR_CTAID.X ;  /* 0x0000000000007919 */ /* 0x000ee20000002500 */
[----:B------:R-:W-:Y:S01]  /*0060*/  UMOV UR4, 0x400 ;  /* 0x0000040000047882 */ /* 0x000fe20000000000 */
[----:B------:R-:W4:Y:S03]  /*0070*/  LDCU.64 UR6, c[0x0][0x358] ;  /* 0x00006b00ff0677ac */ /* 0x000f260008000a00 */
[----:B------:R-:W3:Y:S01]  /*0080*/  LDC R3, c[0x0][0x360] ;  /* 0x0000d800ff037b82 */ /* 0x000ee20000000800 */
[----:B------:R-:W0:Y:S01]  /*0090*/  LDCU.64 UR10, c[0x0][0x390] ;  /* 0x00007200ff0a77ac */ /* 0x000e220008000a00 */
[----:B------:R-:W0:Y:S01]  /*00a0*/  LDCU.128 UR12, c[0x0][0x380] ;  /* 0x00007000ff0c77ac */ /* 0x000e220008000c00 */
[----:B-1----:R-:W-:-:S06]  /*00b0*/  ULEA UR4, UR5, UR4, 0x18 ;  /* 0x0000000405047291 */ /* 0x002fcc000f8ec0ff */
[----:B0-----:R-:W-:Y:S01]  /*00c0*/  LEA R2, R10, UR4, 0x2 ;  /* 0x000000040a027c11 */ /* 0x001fe2000f8e10ff */
[----:B---3--:R-:W-:-:S04]  /*00d0*/  IMAD R4, R0, R3, R3 ;  /* 0x0000000300047224 */ /* 0x008fc800078e0203 */
[----:B------:R0:W-:Y:S01]  /*00e0*/  STS [R2], RZ ;  /* 0x000000ff02007388 */ /* 0x0001e20000000800 */
[----:B------:R-:W-:Y:S01]  /*00f0*/  IMAD R27, R0, R3, R10 ;  /* 0x00000003001b7224 */ /* 0x000fe200078e020a */
[----:B------:R-:W1:Y:S01]  /*0100*/  LDCU.64 UR4, c[0x0][0x3b0] ;  /* 0x00007600ff0477ac */ /* 0x000e620008000a00 */
[----:B--2---:R-:W-:-:S04]  /*0110*/  VIMNMX R4, PT, PT, R4, UR8, PT ;  /* 0x0000000804047c48 */ /* 0x004fc8000bfe0100 */
[----:B------:R-:W-:-:S13]  /*0120*/  ISETP.GE.AND P0, PT, R27, R4, PT ;  /* 0x000000041b00720c */ /* 0x000fda0003f06270 */
[----:B01--4-:R-:W-:Y:S05]  /*0130*/  @P0 BRA `(.L_x_871) ;  /* 0x0000000800bc0947 */ /* 0x013fea0003800000 */
[----:B------:R-:W0:Y:S01]  /*0140*/  I2F.U32.RP R8, R3 ;  /* 0x0000000300087306 */ /* 0x000e220000209000 */
[----:B------:R-:W-:Y:S01]  /*0150*/  IADD3 R5, PT, PT, R27, R3, RZ ;  /* 0x000000031b057210 */ /* 0x000fe20007ffe0ff */
[----:B------:R-:W-:Y:S01]  /*0160*/  BSSY.RECONVERGENT B1, `(.L_x_872) ;  /* 0x0000047000017945 */ /* 0x000fe20003800200 */
[----:B------:R-:W-:Y:S02]  /*0170*/  ISETP.NE.U32.AND P3, PT, R3, RZ, PT ;  /* 0x000000ff0300720c */ /* 0x000fe40003f65070 */
[----:B------:R-:W-:-:S04]  /*0180*/  VIMNMX R6, PT, PT, R4, R5, !PT ;  /* 0x0000000504067248 */ /* 0x000fc80007fe0100 */
[----:B------:R-:W-:-:S04]  /*0190*/  IADD3 R5, PT, PT, -R5, R6, RZ ;  /* 0x0000000605057210 */ /* 0x000fc80007ffe1ff */
[C---:B------:R-:W-:Y:S01]  /*01a0*/  ISETP.NE.AND P0, PT, R5.reuse, RZ, PT ;  /* 0x000000ff0500720c */ /* 0x040fe20003f05270 */
[----:B0-----:R-:W0:Y:S02]  /*01b0*/  MUFU.RCP R8, R8 ;  /* 0x0000000800087308 */ /* 0x001e240000001000 */
[----:B0-----:R-:W-:Y:S02]  /*01c0*/  IADD3 R7, PT, PT, R8, 0xffffffe, RZ ;  /* 0x0ffffffe08077810 */ /* 0x001fe40007ffe0ff */
[----:B------:R-:W-:-:S08]  /*01d0*/  IADD3 R8, PT, PT, R5, -0x1, RZ ;  /* 0xffffffff05087810 */ /* 0x000fd00007ffe0ff */
[----:B------:R-:W-:Y:S01]  /*01e0*/  @!P0 IADD3 R8, PT, PT, R5, RZ, RZ ;  /* 0x000000ff05088210 */ /* 0x000fe20007ffe0ff */
[----:B------:R-:W0:Y:S02]  /*01f0*/  F2I.FTZ.U32.TRUNC.NTZ R7, R7 ;  /* 0x0000000700077305 */ /* 0x000e24000021f000 */
[----:B0-----:R-:W-:-:S05]  /*0200*/  IADD3 R6, PT, PT, RZ, -R7, RZ ;  /* 0x80000007ff067210 */ /* 0x001fca0007ffe0ff */
[----:B------:R-:W-:Y:S02]  /*0210*/  IMAD R9, R6, R3, RZ ;  /* 0x0000000306097224 */ /* 0x000fe400078e02ff */
[----:B------:R-:W-:-:S05]  /*0220*/  HFMA2 R6, -RZ, RZ, 0, 0 ;  /* 0x00000000ff067431 */ /* 0x000fca00000001ff */
[----:B------:R-:W-:-:S06]  /*0230*/  IMAD.HI.U32 R9, R7, R9, R6 ;  /* 0x0000000907097227 */ /* 0x000fcc00078e0006 */
[----:B------:R-:W-:-:S05]  /*0240*/  IMAD.HI.U32 R6, R9, R8, RZ ;  /* 0x0000000809067227 */ /* 0x000fca00078e00ff */
[----:B------:R-:W-:-:S05]  /*0250*/  IADD3 R5, PT, PT, -R6, RZ, RZ ;  /* 0x000000ff06057210 */ /* 0x000fca0007ffe1ff */
[----:B------:R-:W-:Y:S01]  /*0260*/  IMAD R8, R3, R5, R8 ;  /* 0x0000000503087224 */ /* 0x000fe200078e0208 */
[----:B------:R-:W-:-:S04]  /*0270*/  SEL R5, RZ, 0x1, !P0 ;  /* 0x00000001ff057807 */ /* 0x000fc80004000000 */
[----:B------:R-:W-:-:S13]  /*0280*/  ISETP.GE.U32.AND P1, PT, R8, R3, PT ;  /* 0x000000030800720c */ /* 0x000fda0003f26070 */
[-C--:B------:R-:W-:Y:S02]  /*0290*/  @P1 IADD3 R8, PT, PT, R8, -R3.reuse, RZ ;  /* 0x8000000308081210 */ /* 0x080fe40007ffe0ff */
[----:B------:R-:W-:Y:S02]  /*02a0*/  @P1 IADD3 R6, PT, PT, R6, 0x1, RZ ;  /* 0x0000000106061810 */ /* 0x000fe40007ffe0ff */
[----:B------:R-:W-:-:S13]  /*02b0*/  ISETP.GE.U32.AND P2, PT, R8, R3, PT ;  /* 0x000000030800720c */ /* 0x000fda0003f46070 */
[----:B------:R-:W-:Y:S02]  /*02c0*/  @P2 IADD3 R6, PT, PT, R6, 0x1, RZ ;  /* 0x0000000106062810 */ /* 0x000fe40007ffe0ff */
[----:B------:R-:W-:-:S04]  /*02d0*/  @!P3 LOP3.LUT R6, RZ, R3, RZ, 0x33, !PT ;  /* 0x00000003ff06b212 */ /* 0x000fc800078e33ff */
[----:B------:R-:W-:-:S04]  /*02e0*/  IADD3 R14, PT, PT, R5, R6, RZ ;  /* 0x00000006050e7210 */ /* 0x000fc80007ffe0ff */
[C---:B------:R-:W-:Y:S02]  /*02f0*/  LOP3.LUT R5, R14.reuse, 0x3, RZ, 0xc0, !PT ;  /* 0x000000030e057812 */ /* 0x040fe400078ec0ff */
[----:B------:R-:W-:Y:S02]  /*0300*/  ISETP.GE.U32.AND P0, PT, R14, 0x3, PT ;  /* 0x000000030e00780c */ /* 0x000fe40003f06070 */
[----:B------:R-:W-:Y:S02]  /*0310*/  ISETP.NE.AND P1, PT, R5, 0x3, PT ;  /* 0x000000030500780c */ /* 0x000fe40003f25270 */
[----:B------:R-:W-:-:S11]  /*0320*/  MOV R5, RZ ;  /* 0x000000ff00057202 */ /* 0x000fd60000000f00 */
[----:B------:R-:W-:Y:S05]  /*0330*/  @!P1 BRA `(.L_x_873) ;  /* 0x0000000000a49947 */ /* 0x000fea0003800000 */
[----:B------:R-:W0:Y:S01]  /*0340*/  LDC.64 R6, c[0x0][0x3a0] ;  /* 0x0000e800ff067b82 */ /* 0x000e220000000a00 */
[----:B------:R-:W-:Y:S02]  /*0350*/  MOV R11, RZ ;  /* 0x000000ff000b7202 */ /* 0x000fe40000000f00 */
[----:B------:R-:W-:Y:S01]  /*0360*/  IADD3 R5, PT, PT, R14, 0x1, RZ ;  /* 0x000000010e057810 */ /* 0x000fe20007ffe0ff */
[----:B------:R-:W-:-:S03]  /*0370*/  IMAD.WIDE.U32 R28, R0, R3, R10 ;  /* 0x00000003001c7225 */ /* 0x000fc600078e000a */
[----:B------:R-:W-:Y:S01]  /*0380*/  LOP3.LUT R26, R5, 0x3, RZ, 0xc0, !PT ;  /* 0x00000003051a7812 */ /* 0x000fe200078ec0ff */
[----:B------:R-:W1:Y:S01]  /*0390*/  LDC.64 R8, c[0x0][0x3a8] ;  /* 0x0000ea00ff087b82 */ /* 0x000e620000000a00 */
[----:B------:R-:W-:Y:S02]  /*03a0*/  MOV R5, RZ ;  /* 0x000000ff00057202 */ /* 0x000fe40000000f00 */
[C---:B------:R-:W-:Y:S02]  /*03b0*/  SHF.L.U64.HI R29, R28.reuse, 0x2, R29 ;  /* 0x000000021c1d7819 */ /* 0x040fe4000001021d */
[----:B------:R-:W-:Y:S02]  /*03c0*/  SHF.L.U32 R28, R28, 0x2, RZ ;  /* 0x000000021c1c7819 */ /* 0x000fe400000006ff */
[----:B------:R-:W-:Y:S01]  /*03d0*/  IADD3 R26, PT, PT, -R26, RZ, RZ ;  /* 0x000000ff1a1a7210 */ /* 0x000fe20007ffe1ff */
[----:B------:R-:W2:Y:S06]  /*03e0*/  LDC.64 R12, c[0x0][0x398] ;  /* 0x0000e600ff0c7b82 */ /* 0x000eac0000000a00 */
.L_x_874:
[----:B------:R-:W-:-:S04]  /*03f0*/  IADD3 R22, P1, PT, R28, UR4, RZ ;  /* 0x000000041c167c10 */ /* 0x000fc8000ff3e0ff */
[----:B------:R-:W-:-:S06]  /*0400*/  IADD3.X R23, PT, PT, R29, UR5, RZ, P1, !PT ;  /* 0x000000051d177c10 */ /* 0x000fcc0008ffe4ff */
[----:B------:R-:W0:Y:S01]  /*0410*/  LDG.E.CONSTANT R23, desc[UR6][R22.64] ;  /* 0x0000000616177981 */ /* 0x000e22000c1e9900 */
[C---:B------:R-:W-:Y:S02]  /*0420*/  IADD3 R16, P2, PT, R28.reuse, UR14, RZ ;  /* 0x0000000e1c107c10 */ /* 0x040fe4000ff5e0ff */
[C---:B------:R-:W-:Y:S02]  /*0430*/  IADD3 R24, P1, PT, R28.reuse, UR12, RZ ;  /* 0x0000000c1c187c10 */ /* 0x040fe4000ff3e0ff */
[C---:B------:R-:W-:Y:S02]  /*0440*/  IADD3.X R17, PT, PT, R29.reuse, UR15, RZ, P2, !PT ;  /* 0x0000000f1d117c10 */ /* 0x040fe400097fe4ff */
[C---:B------:R-:W-:Y:S02]  /*0450*/  IADD3.X R25, PT, PT, R29.reuse, UR13, RZ, P1, !PT ;  /* 0x0000000d1d197c10 */ /* 0x040fe40008ffe4ff */
[----:B------:R-:W-:Y:S01]  /*0460*/  IADD3 R14, P1, PT, R28, UR10, RZ ;  /* 0x0000000a1c0e7c10 */ /* 0x000fe2000ff3e0ff */
[----:B------:R-:W3:Y:S03]  /*0470*/  LDG.E.CONSTANT R16, desc[UR6][R16.64] ;  /* 0x0000000610107981 */ /* 0x000ee6000c1e9900 */
[----:B------:R-:W-:Y:S01]  /*0480*/  IADD3.X R15, PT, PT, R29, UR11, RZ, P1, !PT ;  /* 0x0000000b1d0f7c10 */ /* 0x000fe20008ffe4ff */
[----:B------:R3:W4:Y:S04]  /*0490*/  LDG.E.CONSTANT R24, desc[UR6][R24.64] ;  /* 0x0000000618187981 */ /* 0x000728000c1e9900 */
[----:B------:R-:W5:Y:S01]  /*04a0*/  LDG.E.CONSTANT R14, desc[UR6][R14.64] ;  /* 0x000000060e0e7981 */ /* 0x000f62000c1e9900 */
[----:B0-----:R-:W-:-:S04]  /*04b0*/  IMAD.WIDE R18, R23, 0x4, R6 ;  /* 0x0000000417127825 */ /* 0x001fc800078e0206 */
[C---:B--2---:R-:W-:Y:S02]  /*04c0*/  IMAD.WIDE R20, R23.reuse, 0x4, R12 ;  /* 0x0000000417147825 */ /* 0x044fe400078e020c */
[----:B------:R-:W3:Y:S02]  /*04d0*/  LDG.E.CONSTANT R19, desc[UR6][R18.64] ;  /* 0x0000000612137981 */ /* 0x000ee4000c1e9900 */
[----:B-1----:R-:W-:Y:S02]  /*04e0*/  IMAD.WIDE R22, R23, 0x4, R8 ;  /* 0x0000000417167825 */ /* 0x002fe400078e0208 */
[----:B------:R-:W4:Y:S04]  /*04f0*/  LDG.E.CONSTANT R21, desc[UR6][R20.64] ;  /* 0x0000000614157981 */ /* 0x000f28000c1e9900 */
[----:B------:R-:W5:Y:S01]  /*0500*/  LDG.E.CONSTANT R23, desc[UR6][R22.64] ;  /* 0x0000000616177981 */ /* 0x000f62000c1e9900 */
[----:B------:R-:W-:-:S04]  /*0510*/  IADD3 R26, PT, PT, R26, 0x1, RZ ;  /* 0x000000011a1a7810 */ /* 0x000fc80007ffe0ff */
[----:B------:R-:W-:Y:S01]  /*0520*/  ISETP.NE.AND P1, PT, R26, RZ, PT ;  /* 0x000000ff1a00720c */ /* 0x000fe20003f25270 */
[C---:B------:R-:W-:Y:S01]  /*0530*/  IMAD.WIDE.U32 R28, R3.reuse, 0x4, R28 ;  /* 0x00000004031c7825 */ /* 0x040fe200078e001c */
[----:B------:R-:W-:-:S03]  /*0540*/  IADD3 R27, PT, PT, R3, R27, RZ ;  /* 0x0000001b031b7210 */ /* 0x000fc60007ffe0ff */
[----:B---3--:R-:W-:Y:S01]  /*0550*/  FADD R25, R16, -R19 ;  /* 0x8000001310197221 */ /* 0x008fe20000000000 */
[----:B----4-:R-:W-:-:S03]  /*0560*/  FADD R24, R24, -R21 ;  /* 0x8000001518187221 */ /* 0x010fc60000000000 */
[----:B------:R-:W-:Y:S01]  /*0570*/  FMUL R25, R25, R25 ;  /* 0x0000001919197220 */ /* 0x000fe20000400000 */
[----:B-----5:R-:W-:-:S03]  /*0580*/  FADD R16, R14, -R23 ;  /* 0x800000170e107221 */ /* 0x020fc60000000000 */
[----:B------:R-:W-:-:S04]  /*0590*/  FFMA R25, R24, R24, R25 ;  /* 0x0000001818197223 */ /* 0x000fc80000000019 */
[----:B------:R-:W-:-:S04]  /*05a0*/  FFMA R16, R16, R16, R25 ;  /* 0x0000001010107223 */ /* 0x000fc80000000019 */
[----:B------:R-:W-:Y:S01]  /*05b0*/  FADD R5, R16, R5 ;  /* 0x0000000510057221 */ /* 0x000fe20000000000 */
[----:B------:R-:W-:Y:S06]  /*05c0*/  @P1 BRA `(.L_x_874) ;  /* 0xfffffffc00881947 */ /* 0x000fec000383ffff */
.L_x_873:
[----:B------:R-:W-:Y:S05]  /*05d0*/  BSYNC.RECONVERGENT B1 ;  /* 0x0000000000017941 */ /* 0x000fea0003800200 */
.L_x_872:
[----:B------:R-:W-:Y:S04]  /*05e0*/  BSSY.RECONVERGENT B1, `(.L_x_875) ;  /* 0x0000063000017945 */ /* 0x000fe80003800200 */
[----:B------:R-:W-:Y:S05]  /*05f0*/  @!P0 BRA `(.L_x_876) ;  /* 0x0000000400848947 */ /* 0x000fea0003800000 */
.L_x_877:
[----:B------:R-:W0:Y:S08]  /*0600*/  LDC.64 R12, c[0x0][0x3b0] ;  /* 0x0000ec00ff0c7b82 */ /* 0x000e300000000a00 */
[----:B------:R-:W1:Y:S08]  /*0610*/  LDC.64 R20, c[0x0][0x380] ;  /* 0x0000e000ff147b82 */ /* 0x000e700000000a00 */
[----:B------:R-:W2:Y:S01]  /*0620*/  LDC.64 R18, c[0x0][0x388] ;  /* 0x0000e200ff127b82 */ /* 0x000ea20000000a00 */
[----:B0-----:R-:W-:-:S07]  /*0630*/  IMAD.WIDE.U32 R28, R27, 0x4, R12 ;  /* 0x000000041b1c7825 */ /* 0x001fce00078e000c */
[----:B------:R-:W0:Y:S01]  /*0640*/  LDC.64 R22, c[0x0][0x3a0] ;  /* 0x0000e800ff167b82 */ /* 0x000e220000000a00 */
[----:B------:R-:W0:Y:S01]  /*0650*/  LDG.E.CONSTANT R17, desc[UR6][R28.64] ;  /* 0x000000061c117981 */ /* 0x000e22000c1e9900 */
[----:B-1----:R-:W-:-:S06]  /*0660*/  IMAD.WIDE.U32 R14, R27, 0x4, R20 ;  /* 0x000000041b0e7825 */ /* 0x002fcc00078e0014 */
[----:B------:R-:W1:Y:S01]  /*0670*/  LDC.64 R24, c[0x0][0x398] ;  /* 0x0000e600ff187b82 */ /* 0x000e620000000a00 */
[----:B------:R-:W3:Y:S01]  /*0680*/  LDG.E.CONSTANT R16, desc[UR6][R14.64] ;  /* 0x000000060e107981 */ /* 0x000ee2000c1e9900 */
[----:B--2---:R-:W-:-:S06]  /*0690*/  IMAD.WIDE.U32 R8, R27, 0x4, R18 ;  /* 0x000000041b087825 */ /* 0x004fcc00078e0012 */
[----:B------:R2:W4:Y:S02]  /*06a0*/  LDG.E.CONSTANT R8, desc[UR6][R8.64] ;  /* 0x0000000608087981 */ /* 0x000524000c1e9900 */
[----:B--2---:R-:W-:-:S05]  /*06b0*/  IADD3 R9, PT, PT, R3, R27, RZ ;  /* 0x0000001b03097210 */ /* 0x004fca0007ffe0ff */
[----:B------:R-:W-:-:S06]  /*06c0*/  IMAD.WIDE.U32 R28, R9, 0x4, R12 ;  /* 0x00000004091c7825 */ /* 0x000fcc00078e000c */
[----:B------:R-:W2:Y:S01]  /*06d0*/  LDG.E.CONSTANT R29, desc[UR6][R28.64] ;  /* 0x000000061c1d7981 */ /* 0x000ea2000c1e9900 */
[----:B0-----:R-:W-:-:S04]  /*06e0*/  IMAD.WIDE R6, R17, 0x4, R22 ;  /* 0x0000000411067825 */ /* 0x001fc800078e0216 */
[----:B-1----:R-:W-:Y:S02]  /*06f0*/  IMAD.WIDE R14, R17, 0x4, R24 ;  /* 0x00000004110e7825 */ /* 0x002fe400078e0218 */
[----:B------:R-:W4:Y:S04]  /*0700*/  LDG.E.CONSTANT R7, desc[UR6][R6.64] ;  /* 0x0000000606077981 */ /* 0x000f28000c1e9900 */
[----:B------:R-:W3:Y:S01]  /*0710*/  LDG.E.CONSTANT R26, desc[UR6][R14.64] ;  /* 0x000000060e1a7981 */ /* 0x000ee2000c1e9900 */
[----:B----4-:R-:W-:Y:S01]  /*0720*/  FADD R8, R8, -R7 ;  /* 0x8000000708087221 */ /* 0x010fe20000000000 */
[----:B------:R-:W-:-:S04]  /*0730*/  IMAD.WIDE.U32 R6, R9, 0x4, R20 ;  /* 0x0000000409067825 */ /* 0x000fc800078e0014 */
[----:B---3--:R-:W-:Y:S01]  /*0740*/  FADD R26, R16, -R26 ;  /* 0x8000001a101a7221 */ /* 0x008fe20000000000 */
[----:B------:R-:W-:Y:S01]  /*0750*/  FMUL R15, R8, R8 ;  /* 0x00000008080f7220 */ /* 0x000fe20000400000 */
[----:B------:R0:W3:Y:S03]  /*0760*/  LDG.E.CONSTANT R16, desc[UR6][R6.64] ;  /* 0x0000000606107981 */ /* 0x0000e6000c1e9900 */
[----:B------:R-:W-:Y:S01]  /*0770*/  FFMA R8, R26, R26, R15 ;  /* 0x0000001a1a087223 */ /* 0x000fe2000000000f */
[----:B--2---:R-:W-:-:S05]  /*0780*/  IMAD.WIDE R14, R29, 0x4, R24 ;  /* 0x000000041d0e7825 */ /* 0x004fca00078e0218 */
[----:B------:R-:W3:Y:S01]  /*0790*/  LDG.E.CONSTANT R26, desc[UR6][R14.64] ;  /* 0x000000060e1a7981 */ /* 0x000ee2000c1e9900 */
[----:B0-----:R-:W-:-:S05]  /*07a0*/  IMAD.WIDE.U32 R6, R9, 0x4, R18 ;  /* 0x0000000409067825 */ /* 0x001fca00078e0012 */
[----:B------:R0:W2:Y:S02]  /*07b0*/  LDG.E.CONSTANT R28, desc[UR6][R6.64] ;  /* 0x00000006061c7981 */ /* 0x0000a4000c1e9900 */
[----:B0-----:R-:W-:-:S05]  /*07c0*/  IMAD.WIDE R6, R29, 0x4, R22 ;  /* 0x000000041d067825 */ /* 0x001fca00078e0216 */
[----:B------:R-:W2:Y:S02]  /*07d0*/  LDG.E.CONSTANT R15, desc[UR6][R6.64] ;  /* 0x00000006060f7981 */ /* 0x000ea4000c1e9900 */
[----:B--2---:R-:W-:Y:S02]  /*07e0*/  FADD R28, R28, -R15 ;  /* 0x8000000f1c1c7221 */ /* 0x004fe40000000000 */
[----:B------:R-:W0:Y:S01]  /*07f0*/  LDC.64 R14, c[0x0][0x3a8] ;  /* 0x0000ea00ff0e7b82 */ /* 0x000e220000000a00 */
[----:B---3--:R-:W-:Y:S01]  /*0800*/  FADD R26, R16, -R26 ;  /* 0x8000001a101a7221 */ /* 0x008fe20000000000 */
[----:B------:R-:W-:-:S04]  /*0810*/  FMUL R28, R28, R28 ;  /* 0x0000001c1c1c7220 */ /* 0x000fc80000400000 */
[----:B------:R-:W-:Y:S01]  /*0820*/  FFMA R26, R26, R26, R28 ;  /* 0x0000001a1a1a7223 */ /* 0x000fe2000000001c */
[----:B0-----:R-:W-:-:S05]  /*0830*/  IMAD.WIDE R16, R17, 0x4, R14 ;  /* 0x0000000411107825 */ /* 0x001fca00078e020e */
[----:B------:R0:W2:Y:S02]  /*0840*/  LDG.E.CONSTANT R28, desc[UR6][R16.64] ;  /* 0x00000006101c7981 */ /* 0x0000a4000c1e9900 */
[----:B0-----:R-:W0:Y:S02]  /*0850*/  LDC.64 R16, c[0x0][0x390] ;  /* 0x0000e400ff107b82 */ /* 0x001e240000000a00 */
[----:B0-----:R-:W-:-:S05]  /*0860*/  IMAD.WIDE.U32 R6, R27, 0x4, R16 ;  /* 0x000000041b067825 */ /* 0x001fca00078e0010 */
[----:B------:R0:W2:Y:S02]  /*0870*/  LDG.E.CONSTANT R27, desc[UR6][R6.64] ;  /* 0x00000006061b7981 */ /* 0x0000a4000c1e9900 */
[----:B0-----:R-:W-:-:S04]  /*0880*/  IMAD.WIDE R6, R29, 0x4, R14 ;  /* 0x000000041d067825 */ /* 0x001fc800078e020e */
[----:B--2---:R-:W-:-:S04]  /*0890*/  FADD R27, R27, -R28 ;  /* 0x8000001c1b1b7221 */ /* 0x004fc80000000000 */
[----:B------:R-:W-:Y:S02]  /*08a0*/  FFMA R8, R27, R27, R8 ;  /* 0x0000001b1b087223 */ /* 0x000fe40000000008 */
[----:B------:R0:W2:Y:S01]  /*08b0*/  LDG.E.CONSTANT R27, desc[UR6][R6.64] ;  /* 0x00000006061b7981 */ /* 0x0000a2000c1e9900 */
[----:B------:R-:W-:-:S04]  /*08c0*/  IMAD.WIDE.U32 R28, R9, 0x4, R16 ;  /* 0x00000004091c7825 */ /* 0x000fc800078e0010 */
[----:B------:R-:W-:Y:S02]  /*08d0*/  FADD R5, R8, R5 ;  /* 0x0000000508057221 */ /* 0x000fe40000000000 */
[----:B------:R-:W2:Y:S01]  /*08e0*/  LDG.E.CONSTANT R28, desc[UR6][R28.64] ;  /* 0x000000061c1c7981 */ /* 0x000ea2000c1e9900 */
[----:B0-----:R-:W-:-:S05]  /*08f0*/  IADD3 R6, PT, PT, R9, R3, RZ ;  /* 0x0000000309067210 */ /* 0x001fca0007ffe0ff */
[----:B------:R-:W-:-:S05]  /*0900*/  IMAD.WIDE.U32 R8, R6, 0x4, R12 ;  /* 0x0000000406087825 */ /* 0x000fca00078e000c */
[----:B------:R-:W3:Y:S01]  /*0910*/  LDG.E.CONSTANT R7, desc[UR6][R8.64] ;  /* 0x0000000608077981 */ /* 0x000ee2000c1e9900 */
[----:B--2---:R-:W-:Y:S01]  /*0920*/  FADD R27, R28, -R27 ;  /* 0x8000001b1c1b7221 */ /* 0x004fe20000000000 */
[----:B------:R-:W-:-:S04]  /*0930*/  IMAD.WIDE.U32 R28, R6, 0x4, R20 ;  /* 0x00000004061c7825 */ /* 0x000fc800078e0014 */
[----:B------:R-:W-:Y:S02]  /*0940*/  FFMA R27, R27, R27, R26 ;  /* 0x0000001b1b1b7223 */ /* 0x000fe4000000001a */
[----:B------:R0:W2:Y:S01]  /*0950*/  LDG.E.CONSTANT R26, desc[UR6][R28.64] ;  /* 0x000000061c1a7981 */ /* 0x0000a2000c1e9900 */
[----:B---3--:R-:W-:-:S06]  /*0960*/  IMAD.WIDE R8, R7, 0x4, R24 ;  /* 0x0000000407087825 */ /* 0x008fcc00078e0218 */
[----:B------:R-:W2:Y:S01]  /*0970*/  LDG.E.CONSTANT R9, desc[UR6][R8.64] ;  /* 0x0000000608097981 */ /* 0x000ea2000c1e9900 */
[----:B0-----:R-:W-:-:S06]  /*0980*/  IMAD.WIDE.U32 R28, R6, 0x4, R18 ;  /* 0x00000004061c7825 */ /* 0x001fcc00078e0012 */
[----:B------:R-:W3:Y:S01]  /*0990*/  LDG.E.CONSTANT R28, desc[UR6][R28.64] ;  /* 0x000000061c1c7981 */ /* 0x000ee2000c1e9900 */
[----:B--2---:R-:W-:Y:S01]  /*09a0*/  FADD R26, R26, -R9 ;  /* 0x800000091a1a7221 */ /* 0x004fe20000000000 */
[----:B------:R-:W-:-:S06]  /*09b0*/  IMAD.WIDE R8, R7, 0x4, R22 ;  /* 0x0000000407087825 */ /* 0x000fcc00078e0216 */
[----:B------:R0:W3:Y:S02]  /*09c0*/  LDG.E.CONSTANT R9, desc[UR6][R8.64] ;  /* 0x0000000608097981 */ /* 0x0000e4000c1e9900 */
[----:B0-----:R-:W-:-:S05]  /*09d0*/  IADD3 R8, PT, PT, R6, R3, RZ ;  /* 0x0000000306087210 */ /* 0x001fca0007ffe0ff */
[----:B------:R-:W-:-:S06]  /*09e0*/  IMAD.WIDE.U32 R12, R8, 0x4, R12 ;  /* 0x00000004080c7825 */ /* 0x000fcc00078e000c */
[----:B------:R-:W2:Y:S01]  /*09f0*/  LDG.E.CONSTANT R13, desc[UR6][R12.64] ;  /* 0x000000060c0d7981 */ /* 0x000ea2000c1e9900 */
[----:B------:R-:W-:-:S04]  /*0a00*/  IMAD.WIDE.U32 R18, R8, 0x4, R18 ;  /* 0x0000000408127825 */ /* 0x000fc800078e0012 */
[----:B------:R-:W-:Y:S01]  /*0a10*/  FADD R5, R5, R27 ;  /* 0x0000001b05057221 */ /* 0x000fe20000000000 */
[----:B------:R-:W-:Y:S01]  /*0a20*/  IMAD.WIDE.U32 R20, R8, 0x4, R20 ;  /* 0x0000000408147825 */ /* 0x000fe200078e0014 */
[----:B------:R-:W4:Y:S05]  /*0a30*/  LDG.E.CONSTANT R18, desc[UR6][R18.64] ;  /* 0x0000000612127981 */ /* 0x000f2a000c1e9900 */
[----:B------:R-:W5:Y:S01]  /*0a40*/  LDG.E.CONSTANT R20, desc[UR6][R20.64] ;  /* 0x0000000614147981 */ /* 0x000f62000c1e9900 */
[----:B---3--:R-:W-:Y:S01]  /*0a50*/  FADD R27, R28, -R9 ;  /* 0x800000091c1b7221 */ /* 0x008fe20000000000 */
[----:B------:R-:W-:-:S04]  /*0a60*/  IMAD.WIDE.U32 R28, R6, 0x4, R16 ;  /* 0x00000004061c7825 */ /* 0x000fc800078e0010 */
[----:B------:R-:W-:Y:S02]  /*0a70*/  IMAD.WIDE R6, R7, 0x4, R14 ;  /* 0x0000000407067825 */ /* 0x000fe400078e020e */
[----:B------:R-:W3:Y:S02]  /*0a80*/  LDG.E.CONSTANT R28, desc[UR6][R28.64] ;  /* 0x000000061c1c7981 */ /* 0x000ee4000c1e9900 */
[----:B------:R-:W-:Y:S02]  /*0a90*/  IMAD.WIDE.U32 R16, R8, 0x4, R16 ;  /* 0x0000000408107825 */ /* 0x000fe400078e0010 */
[----:B------:R-:W3:Y:S04]  /*0aa0*/  LDG.E.CONSTANT R7, desc[UR6][R6.64] ;  /* 0x0000000606077981 */ /* 0x000ee8000c1e9900 */
[----:B------:R-:W5:Y:S01]  /*0ab0*/  LDG.E.CONSTANT R16, desc[UR6][R16.64] ;  /* 0x0000000610107981 */ /* 0x000f62000c1e9900 */
[----:B--2---:R-:W-:-:S04]  /*0ac0*/  IMAD.WIDE R22, R13, 0x4, R22 ;  /* 0x000000040d167825 */ /* 0x004fc800078e0216 */
[C---:B------:R-:W-:Y:S02]  /*0ad0*/  IMAD.WIDE R24, R13.reuse, 0x4, R24 ;  /* 0x000000040d187825 */ /* 0x040fe400078e0218 */
[----:B------:R-:W4:Y:S02]  /*0ae0*/  LDG.E.CONSTANT R23, desc[UR6][R22.64] ;  /* 0x0000000616177981 */ /* 0x000f24000c1e9900 */
[----:B------:R-:W-:Y:S02]  /*0af0*/  IMAD.WIDE R14, R13, 0x4, R14 ;  /* 0x000000040d0e7825 */ /* 0x000fe400078e020e */
[----:B------:R-:W5:Y:S04]  /*0b00*/  LDG.E.CONSTANT R25, desc[UR6][R24.64] ;  /* 0x0000000618197981 */ /* 0x000f68000c1e9900 */
[----:B------:R-:W2:Y:S01]  /*0b10*/  LDG.E.CONSTANT R15, desc[UR6][R14.64] ;  /* 0x000000060e0f7981 */ /* 0x000ea2000c1e9900 */
[----:B------:R-:W-:-:S04]  /*0b20*/  FMUL R27, R27, R27 ;  /* 0x0000001b1b1b7220 */ /* 0x000fc80000400000 */
[----:B------:R-:W-:Y:S01]  /*0b30*/  FFMA R26, R26, R26, R27 ;  /* 0x0000001a1a1a7223 */ /* 0x000fe2000000001b */
[----:B------:R-:W-:-:S04]  /*0b40*/  IADD3 R27, PT, PT, R8, R3, RZ ;  /* 0x00000003081b7210 */ /* 0x000fc80007ffe0ff */
[----:B------:R-:W-:Y:S01]  /*0b50*/  ISETP.GE.AND P0, PT, R27, R4, PT ;  /* 0x000000041b00720c */ /* 0x000fe20003f06270 */
[----:B---3--:R-:W-:-:S04]  /*0b60*/  FADD R9, R28, -R7 ;  /* 0x800000071c097221 */ /* 0x008fc80000000000 */
[----:B------:R-:W-:Y:S01]  /*0b70*/  FFMA R26, R9, R9, R26 ;  /* 0x00000009091a7223 */ /* 0x000fe2000000001a */
[----:B----4-:R-:W-:Y:S01]  /*0b80*/  FADD R18, R18, -R23 ;  /* 0x8000001712127221 */ /* 0x010fe20000000000 */
[----:B-----5:R-:W-:-:S03]  /*0b90*/  FADD R20, R20, -R25 ;  /* 0x8000001914147221 */ /* 0x020fc60000000000 */
[----:B------:R-:W-:Y:S01]  /*0ba0*/  FMUL R13, R18, R18 ;  /* 0x00000012120d7220 */ /* 0x000fe20000400000 */
[----:B--2---:R-:W-:-:S03]  /*0bb0*/  FADD R6, R16, -R15 ;  /* 0x8000000f10067221 */ /* 0x004fc60000000000 */
[----:B------:R-:W-:Y:S01]  /*0bc0*/  FFMA R13, R20, R20, R13 ;  /* 0x00000014140d7223 */ /* 0x000fe2000000000d */
[----:B------:R-:W-:-:S03]  /*0bd0*/  FADD R5, R5, R26 ;  /* 0x0000001a05057221 */ /* 0x000fc60000000000 */
[----:B------:R-:W-:-:S04]  /*0be0*/  FFMA R6, R6, R6, R13 ;  /* 0x0000000606067223 */ /* 0x000fc8000000000d */
[----:B------:R-:W-:Y:S01]  /*0bf0*/  FADD R5, R5, R6 ;  /* 0x0000000605057221 */ /* 0x000fe20000000000 */
[----:B------:R-:W-:Y:S06]  /*0c00*/  @!P0 BRA `(.L_x_877) ;  /* 0xfffffff8007c8947 */ /* 0x000fec000383ffff */
.L_x_876:
[----:B------:R-:W-:Y:S05]  /*0c10*/  BSYNC.RECONVERGENT B1 ;  /* 0x0000000000017941 */ /* 0x000fea0003800200 */
.L_x_875:
[----:B------:R0:W-:Y:S02]  /*0c20*/  STS [R2], R5 ;  /* 0x0000000502007388 */ /* 0x0001e40000000800 */
.L_x_871:
[----:B------:R-:W-:Y:S05]  /*0c30*/  BSYNC.RECONVERGENT B0 ;  /* 0x0000000000007941 */ /* 0x000fea0003800200 */
.L_x_870:
[----:B------:R-:W-:Y:S01]  /*0c40*/  BAR.SYNC.DEFER_BLOCKING 0x0 ;  /* 0x0000000000007b1d */ /* 0x000fe20000010000 */
[----:B------:R-:W-:Y:S02]  /*0c50*/  ISETP.GE.U32.AND P0, PT, R3, 0x2, PT ;  /* 0x000000020300780c */ /* 0x000fe40003f06070 */
[----:B------:R-:W-:-:S11]  /*0c60*/  ISETP.NE.AND P1, PT, R10, RZ, PT ;  /* 0x000000ff0a00720c */ /* 0x000fd60003f25270 */
[----:B------:R-:W-:Y:S05]  /*0c70*/  @!P0 BRA `(.L_x_878) ;  /* 0x0000000000388947 */ /* 0x000fea0003800000 */
[----:B------:R-:W-:-:S07]  /*0c80*/  MOV R4, R3 ;  /* 0x0000000300047202 */ /* 0x000fce0000000f00 */
.L_x_879:
[----:B------:R-:W-:-:S04]  /*0c90*/  SHF.R.U32.HI R9, RZ, 0x1, R4 ;  /* 0x00000001ff097819 */ /* 0x000fc80000011604 */
[----:B------:R-:W-:-:S04]  /*0ca0*/  IADD3 R6, PT, PT, R9, R10, RZ ;  /* 0x0000000a09067210 */ /* 0x000fc80007ffe0ff */
[----:B------:R-:W-:-:S04]  /*0cb0*/  ISETP.GE.U32.AND P0, PT, R6, R3, PT ;  /* 0x000000030600720c */ /* 0x000fc80003f06070 */
[----:B------:R-:W-:-:S13]  /*0cc0*/  ISETP.GE.U32.OR P0, PT, R10, R9, P0 ;  /* 0x000000090a00720c */ /* 0x000fda0000706470 */
[----:B0-----:R-:W-:Y:S01]  /*0cd0*/  @!P0 LEA R5, R9, R2, 0x2 ;  /* 0x0000000209058211 */ /* 0x001fe200078e10ff */
[----:B------:R-:W-:Y:S05]  /*0ce0*/  @!P0 LDS R6, [R2] ;  /* 0x0000000002068984 */ /* 0x000fea0000000800 */
[----:B------:R-:W0:Y:S02]  /*0cf0*/  @!P0 LDS R5, [R5] ;  /* 0x0000000005058984 */ /* 0x000e240000000800 */
[----:B0-----:R-:W-:-:S05]  /*0d00*/  @!P0 FADD R7, R5, R6 ;  /* 0x0000000605078221 */ /* 0x001fca0000000000 */
[----:B------:R1:W-:Y:S01]  /*0d10*/  @!P0 STS [R2], R7 ;  /* 0x0000000702008388 */ /* 0x0003e20000000800 */
[----:B------:R-:W-:Y:S01]  /*0d20*/  BAR.SYNC.DEFER_BLOCKING 0x0 ;  /* 0x0000000000007b1d */ /* 0x000fe20000010000 */
[----:B------:R-:W-:Y:S02]  /*0d30*/  ISETP.GT.U32.AND P0, PT, R4, 0x3, PT ;  /* 0x000000030400780c */ /* 0x000fe40003f04070 */
[----:B------:R-:W-:-:S11]  /*0d40*/  MOV R4, R9 ;  /* 0x0000000900047202 */ /* 0x000fd60000000f00 */
[----:B-1----:R-:W-:Y:S05]  /*0d50*/  @P0 BRA `(.L_x_879) ;  /* 0xfffffffc00cc0947 */ /* 0x002fea000383ffff */
.L_x_878:
[----:B------:R-:W-:Y:S05]  /*0d60*/  @P1 EXIT ;  /* 0x000000000000194d */ /* 0x000fea0003800000 */
[----:B------:R-:W1:Y:S01]  /*0d70*/  S2UR UR5, SR_CgaCtaId ;  /* 0x00000000000579c3 */ /* 0x000e620000008800 */
[----:B------:R-:W-:-:S07]  /*0d80*/  UMOV UR4, 0x400 ;  /* 0x0000040000047882 */ /* 0x000fce0000000000 */
[----:B0-----:R-:W0:Y:S01]  /*0d90*/  LDC.64 R2, c[0x0][0x3b8] ;  /* 0x0000ee00ff027b82 */ /* 0x001e220000000a00 */
[----:B-1----:R-:W-:Y:S01]  /*0da0*/  ULEA UR4, UR5, UR4, 0x18 ;  /* 0x0000000405047291 */ /* 0x002fe2000f8ec0ff */
[----:B0-----:R-:W-:-:S08]  /*0db0*/  IMAD.WIDE.U32 R2, R0, 0x4, R2 ;  /* 0x0000000400027825 */ /* 0x001fd000078e0002 */
[----:B------:R-:W0:Y:S04]  /*0dc0*/  LDS R5, [UR4] ;  /* 0x00000004ff057984 */ /* 0x000e280008000800 */
[----:B0-----:R-:W-:Y:S01]  /*0dd0*/  STG.E desc[UR6][R2.64], R5 ;  /* 0x0000000502007986 */ /* 0x001fe2000c101906 */
[----:B------:R-:W-:Y:S05]  /*0de0*/  EXIT ;  /* 0x000000000000794d */ /* 0x000fea0003800000 */
.L_x_880:
        /* <DEDUP_REMOVED lines=9> */
.L_x_1242:


//--------------------- .text.update_centroids_kernel --------------------------
	.section	.text.update_centroids_kernel,"ax",@progbits
	.align	128
        .global         update_centroids_kernel
        .type           update_centroids_kernel,@function
        .size           update_centroids_kernel,(.L_x_1215 - update_centroids_kernel)
        .other          update_centroids_kernel,@"STO_CUDA_ENTRY STV_DEFAULT"
update_centroids_kernel:
.text.update_centroids_kernel:
[----:B------:R-:W-:Y:S01]  /*0000*/  LDC R1, c[0x0][0x37c] ;  /* 0x0000df00ff017b82 */ /* 0x000fe20000000800 */
[----:B------:R-:W0:Y:S01]  /*0010*/  S2R R0, SR_CTAID.X ;  /* 0x0000000000007919 */ /* 0x000e220000002500 */
[----:B------:R-:W0:Y:S02]  /*0020*/  LDCU UR4, c[0x0][0x3c4] ;  /* 0x00007880ff0477ac */ /* 0x000e240008000800 */
[----:B0-----:R-:W-:-:S13]  /*0030*/  ISETP.GE.AND P0, PT, R0, UR4, PT ;  /* 0x0000000400007c0c */ /* 0x001fda000bf06270 */
[----:B------:R-:W-:Y:S05]  /*0040*/  @P0 EXIT ;  /* 0x000000000000094d */ /* 0x000fea0003800000 */
[----:B------:R-:W0:Y:S01]  /*0050*/  S2R R5, SR_CgaCtaId ;  /* 0x0000000000057919 */ /* 0x000e220000008800 */
[----:B------:R-:W1:Y:S01]  /*0060*/  LDCU UR4, c[0x0][0x360] ;  /* 0x00006c00ff0477ac */ /* 0x000e620008000800 */
[----:B------:R-:W-:Y:S01]  /*0070*/  MOV R4, 0x400 ;  /* 0x0000040000047802 */ /* 0x000fe20000000f00 */
[----:B------:R-:W-:Y:S01]  /*0080*/  BSSY.RECONVERGENT B0, `(.L_x_881) ;  /* 0x00000b7000007945 */ /* 0x000fe20003800200 */
[----:B------:R-:W2:Y:S01]  /*0090*/  S2R R2, SR_TID.X ;  /* 0x0000000000027919 */ /* 0x000ea20000002100 */
[----:B------:R-:W3:Y:S01]  /*00a0*/  LDCU.64 UR6, c[0x0][0x358] ;  /* 0x00006b00ff0677ac */ /* 0x000ee20008000a00 */
[----:B------:R-:W4:Y:S01]  /*00b0*/  LDCU UR5, c[0x0][0x3c0] ;  /* 0x00007800ff0577ac */ /* 0x000f220008000800 */
[----:B------:R-:W0:Y:S01]  /*00c0*/  LDCU.64 UR8, c[0x0][0x398] ;  /* 0x00007300ff0877ac */ /* 0x000e220008000a00 */
[----:B------:R-:W0:Y:S01]  /*00d0*/  LDCU.64 UR10, c[0x0][0x390] ;  /* 0x00007200ff0a77ac */ /* 0x000e220008000a00 */
[----:B-1----:R-:W-:Y:S01]  /*00e0*/  IMAD.U32 R3, RZ, RZ, UR4 ;  /* 0x00000004ff037e24 */ /* 0x002fe2000f8e00ff */
[----:B------:R-:W1:Y:S03]  /*00f0*/  LDCU UR4, c[0x0][0x3c0] ;  /* 0x00007800ff0477ac */ /* 0x000e660008000800 */
[----:B------:R-:W-:Y:S01]  /*0100*/  IMAD.MOV.U32 R9, RZ, RZ, R3 ;  /* 0x000000ffff097224 */ /* 0x000fe200078e0003 */
[----:B------:R-:W-:Y:S01]  /*0110*/  MOV R11, R3 ;  /* 0x00000003000b7202 */ /* 0x000fe20000000f00 */
[----:B------:R-:W3:Y:S01]  /*0120*/  LDCU.128 UR12, c[0x0][0x380] ;  /* 0x00007000ff0c77ac */ /* 0x000ee20008000c00 */
[----:B0-----:R-:W-:-:S05]  /*0130*/  LEA R6, R5, R4, 0x18 ;  /* 0x0000000405067211 */ /* 0x001fca00078ec0ff */
[C---:B------:R-:W-:Y:S01]  /*0140*/  IMAD R4, R3.reuse, 0x4, R6 ;  /* 0x0000000403047824 */ /* 0x040fe200078e0206 */
[C---:B--2---:R-:W-:Y:S02]  /*0150*/  LEA R6, R2.reuse, R6, 0x2 ;  /* 0x0000000602067211 */ /* 0x044fe400078e10ff */
[C---:B-1----:R-:W-:Y:S01]  /*0160*/  ISETP.GE.AND P0, PT, R2.reuse, UR4, PT ;  /* 0x0000000402007c0c */ /* 0x042fe2000bf06270 */
[----:B------:R-:W-:Y:S02]  /*0170*/  IMAD R8, R2, 0x4, R4 ;  /* 0x0000000402087824 */ /* 0x000fe400078e0204 */
[C---:B------:R-:W-:Y:S01]  /*0180*/  IMAD R5, R3.reuse, 0x8, R6 ;  /* 0x0000000803057824 */ /* 0x040fe200078e0206 */
[----:B------:R0:W-:Y:S01]  /*0190*/  STS [R6], RZ ;  /* 0x000000ff06007388 */ /* 0x0001e20000000800 */
[C---:B------:R-:W-:Y:S01]  /*01a0*/  IMAD R10, R3.reuse, 0x4, R4 ;  /* 0x00000004030a7824 */ /* 0x040fe200078e0204 */
[C---:B------:R-:W-:Y:S02]  /*01b0*/  LEA R7, R3.reuse, R8, 0x3 ;  /* 0x0000000803077211 */ /* 0x040fe400078e18ff */
[----:B------:R0:W-:Y:S01]  /*01c0*/  STS [R8], RZ ;  /* 0x000000ff08007388 */ /* 0x0001e20000000800 */
[----:B------:R-:W-:-:S03]  /*01d0*/  IMAD R18, R3, 0x4, R10 ;  /* 0x0000000403127824 */ /* 0x000fc600078e020a */
[----:B------:R0:W-:Y:S04]  /*01e0*/  STS [R5], RZ ;  /* 0x000000ff05007388 */ /* 0x0001e80000000800 */
[----:B------:R0:W-:Y:S01]  /*01f0*/  STS [R7], RZ ;  /* 0x000000ff07007388 */ /* 0x0001e20000000800 */
[----:B---34-:R-:W-:Y:S05]  /*0200*/  @P0 BRA `(.L_x_882) ;  /* 0x0000000800780947 */ /* 0x018fea0003800000 */
[----:B------:R-:W1:Y:S01]  /*0210*/  I2F.U32.RP R16, R3 ;  /* 0x0000000300107306 */ /* 0x000e620000209000 */
[C-C-:B------:R-:W-:Y:S01]  /*0220*/  IMAD.IADD R14, R3.reuse, 0x1, R2.reuse ;  /* 0x00000001030e7824 */ /* 0x140fe200078e0202 */
[----:B------:R-:W-:Y:S01]  /*0230*/  IADD3 R17, PT, PT, RZ, -R3, RZ ;  /* 0x80000003ff117210 */ /* 0x000fe20007ffe0ff */
[----:B------:R-:W-:Y:S01]  /*0240*/  BSSY.RECONVERGENT B1, `(.L_x_883) ;  /* 0x0000041000017945 */ /* 0x000fe20003800200 */
[----:B------:R-:W-:Y:S01]  /*0250*/  ISETP.NE.U32.AND P2, PT, R3, RZ, PT ;  /* 0x000000ff0300720c */ /* 0x000fe20003f45070 */
[----:B------:R-:W-:Y:S01]  /*0260*/  HFMA2 R19, -RZ, RZ, 0, 0 ;  /* 0x00000000ff137431 */ /* 0x000fe200000001ff */
[C---:B------:R-:W-:Y:S02]  /*0270*/  ISETP.GE.U32.AND P0, PT, R14.reuse, UR4, PT ;  /* 0x000000040e007c0c */ /* 0x040fe4000bf06070 */
[----:B------:R-:W-:Y:S02]  /*0280*/  CS2R R20, SRZ ;  /* 0x0000000000147805 */ /* 0x000fe4000001ff00 */
[----:B------:R-:W-:Y:S01]  /*0290*/  VIMNMX.U32 R15, PT, PT, R14, UR4, !PT ;  /* 0x000000040e0f7c48 */ /* 0x000fe2000ffe0000 */
[----:B------:R-:W-:Y:S01]  /*02a0*/  IMAD.MOV.U32 R22, RZ, RZ, RZ ;  /* 0x000000ffff167224 */ /* 0x000fe200078e00ff */
[----:B------:R-:W-:Y:S01]  /*02b0*/  SEL R26, RZ, 0x1, P0 ;  /* 0x00000001ff1a7807 */ /* 0x000fe20000000000 */
[----:B------:R-:W-:-:S03]  /*02c0*/  IMAD.MOV.U32 R23, RZ, RZ, R2 ;  /* 0x000000ffff177224 */ /* 0x000fc600078e0002 */
[----:B------:R-:W-:Y:S01]  /*02d0*/  IADD3 R14, PT, PT, R15, -R14, -R26 ;  /* 0x8000000e0f0e7210 */ /* 0x000fe20007ffe81a */
[----:B-1----:R-:W1:Y:S02]  /*02e0*/  MUFU.RCP R16, R16 ;  /* 0x0000001000107308 */ /* 0x002e640000001000 */
[----:B-1----:R-:W-:-:S06]  /*02f0*/  VIADD R12, R16, 0xffffffe ;  /* 0x0ffffffe100c7836 */ /* 0x002fcc0000000000 */
[----:B------:R1:W2:Y:S02]  /*0300*/  F2I.FTZ.U32.TRUNC.NTZ R13, R12 ;  /* 0x0000000c000d7305 */ /* 0x0002a4000021f000 */
[----:B-1----:R-:W-:Y:S02]  /*0310*/  IMAD.MOV.U32 R12, RZ, RZ, RZ ;  /* 0x000000ffff0c7224 */ /* 0x002fe400078e00ff */
[----:B--2---:R-:W-:-:S04]  /*0320*/  IMAD R17, R17, R13, RZ ;  /* 0x0000000d11117224 */ /* 0x004fc800078e02ff */
[----:B------:R-:W-:-:S06]  /*0330*/  IMAD.HI.U32 R13, R13, R17, R12 ;  /* 0x000000110d0d7227 */ /* 0x000fcc00078e000c */
[----:B------:R-:W-:-:S05]  /*0340*/  IMAD.HI.U32 R13, R13, R14, RZ ;  /* 0x0000000e0d0d7227 */ /* 0x000fca00078e00ff */
[----:B------:R-:W-:-:S05]  /*0350*/  IADD3 R12, PT, PT, -R13, RZ, RZ ;  /* 0x000000ff0d0c7210 */ /* 0x000fca0007ffe1ff */
[----:B------:R-:W-:-:S05]  /*0360*/  IMAD R14, R3, R12, R14 ;  /* 0x0000000c030e7224 */ /* 0x000fca00078e020e */
[----:B------:R-:W-:-:S13]  /*0370*/  ISETP.GE.U32.AND P0, PT, R14, R3, PT ;  /* 0x000000030e00720c */ /* 0x000fda0003f06070 */
[----:B------:R-:W-:Y:S02]  /*0380*/  @P0 IMAD.IADD R14, R14, 0x1, -R3 ;  /* 0x000000010e0e0824 */ /* 0x000fe400078e0a03 */
[----:B------:R-:W-:-:S03]  /*0390*/  @P0 VIADD R13, R13, 0x1 ;  /* 0x000000010d0d0836 */ /* 0x000fc60000000000 */
[----:B------:R-:W-:-:S13]  /*03a0*/  ISETP.GE.U32.AND P1, PT, R14, R3, PT ;  /* 0x000000030e00720c */ /* 0x000fda0003f26070 */
[----:B------:R-:W-:Y:S02]  /*03b0*/  @P1 IADD3 R13, PT, PT, R13, 0x1, RZ ;  /* 0x000000010d0d1810 */ /* 0x000fe40007ffe0ff */
[----:B------:R-:W-:-:S05]  /*03c0*/  @!P2 LOP3.LUT R13, RZ, R3, RZ, 0x33, !PT ;  /* 0x00000003ff0da212 */ /* 0x000fca00078e33ff */
[----:B------:R-:W-:-:S05]  /*03d0*/  IMAD.IADD R26, R26, 0x1, R13 ;  /* 0x000000011a1a7824 */ /* 0x000fca00078e020d */
[----:B------:R-:W-:-:S04]  /*03e0*/  LOP3.LUT R12, R26, 0x3, RZ, 0xc0, !PT ;  /* 0x000000031a0c7812 */ /* 0x000fc800078ec0ff */
[----:B------:R-:W-:-:S13]  /*03f0*/  ISETP.NE.AND P0, PT, R12, 0x3, PT ;  /* 0x000000030c00780c */ /* 0x000fda0003f05270 */
[----:B------:R-:W-:Y:S05]  /*0400*/  @!P0 BRA `(.L_x_884) ;  /* 0x0000000000908947 */ /* 0x000fea0003800000 */
[----:B------:R-:W-:Y:S01]  /*0410*/  VIADD R12, R26, 0x1 ;  /* 0x000000011a0c7836 */ /* 0x000fe20000000000 */
[----:B------:R-:W-:Y:S01]  /*0420*/  MOV R20, RZ ;  /* 0x000000ff00147202 */ /* 0x000fe20000000f00 */
[----:B------:R-:W-:Y:S02]  /*0430*/  IMAD.MOV.U32 R22, RZ, RZ, RZ ;  /* 0x000000ffff167224 */ /* 0x000fe400078e00ff */
[----:B------:R-:W-:Y:S01]  /*0440*/  IMAD.MOV.U32 R23, RZ, RZ, R2 ;  /* 0x000000ffff177224 */ /* 0x000fe200078e0002 */
[----:B------:R-:W-:Y:S01]  /*0450*/  LOP3.LUT R12, R12, 0x3, RZ, 0xc0, !PT ;  /* 0x000000030c0c7812 */ /* 0x000fe200078ec0ff */
[----:B------:R-:W-:-:S03]  /*0460*/  IMAD.WIDE.U32 R16, R2, 0x4, RZ ;  /* 0x0000000402107825 */ /* 0x000fc600078e00ff */
[----:B------:R-:W-:-:S07]  /*0470*/  IADD3 R27, PT, PT, -R12, RZ, RZ ;  /* 0x000000ff0c1b7210 */ /* 0x000fce0007ffe1ff */
.L_x_887:
[----:B------:R-:W-:-:S04]  /*0480*/  IADD3 R12, P0, PT, R16, UR8, RZ ;  /* 0x00000008100c7c10 */ /* 0x000fc8000ff1e0ff */
[----:B------:R-:W-:-:S06]  /*0490*/  IADD3.X R13, PT, PT, R17, UR9, RZ, P0, !PT ;  /* 0x00000009110d7c10 */ /* 0x000fcc00087fe4ff */
[----:B------:R-:W2:Y:S01]  /*04a0*/  LDG.E.CONSTANT R13, desc[UR6][R12.64] ;  /* 0x000000060c0d7981 */ /* 0x000ea2000c1e9900 */
[----:B------:R-:W-:Y:S01]  /*04b0*/  VIADD R27, R27, 0x1 ;  /* 0x000000011b1b7836 */ /* 0x000fe20000000000 */
[----:B------:R-:W-:Y:S01]  /*04c0*/  BSSY.RECONVERGENT B2, `(.L_x_885) ;  /* 0x0000016000027945 */ /* 0x000fe20003800200 */
[----:B------:R-:W-:-:S03]  /*04d0*/  IMAD.IADD R23, R3, 0x1, R23 ;  /* 0x0000000103177824 */ /* 0x000fc600078e0217 */
[----:B------:R-:W-:Y:S02]  /*04e0*/  ISETP.NE.AND P0, PT, R27, RZ, PT ;  /* 0x000000ff1b00720c */ /* 0x000fe40003f05270 */
[----:B--2---:R-:W-:-:S13]  /*04f0*/  ISETP.NE.AND P1, PT, R13, R0, PT ;  /* 0x000000000d00720c */ /* 0x004fda0003f25270 */
[----:B-1----:R-:W-:Y:S05]  /*0500*/  @P1 BRA `(.L_x_886) ;  /* 0x0000000000441947 */ /* 0x002fea0003800000 */
[C---:B------:R-:W-:Y:S02]  /*0510*/  IADD3 R24, P1, PT, R16.reuse, UR12, RZ ;  /* 0x0000000c10187c10 */ /* 0x040fe4000ff3e0ff */
[C---:B------:R-:W-:Y:S02]  /*0520*/  IADD3 R12, P2, PT, R16.reuse, UR10, RZ ;  /* 0x0000000a100c7c10 */ /* 0x040fe4000ff5e0ff */
[C---:B------:R-:W-:Y:S02]  /*0530*/  IADD3.X R25, PT, PT, R17.reuse, UR13, RZ, P1, !PT ;  /* 0x0000000d11197c10 */ /* 0x040fe40008ffe4ff */
[----:B------:R-:W-:Y:S02]  /*0540*/  IADD3 R14, P1, PT, R16, UR14, RZ ;  /* 0x0000000e100e7c10 */ /* 0x000fe4000ff3e0ff */
[C---:B------:R-:W-:Y:S01]  /*0550*/  IADD3.X R13, PT, PT, R17.reuse, UR11, RZ, P2, !PT ;  /* 0x0000000b110d7c10 */ /* 0x040fe200097fe4ff */
[----:B------:R-:W2:Y:S01]  /*0560*/  LDG.E.CONSTANT R24, desc[UR6][R24.64] ;  /* 0x0000000618187981 */ /* 0x000ea2000c1e9900 */
[----:B------:R-:W-:-:S04]  /*0570*/  IADD3.X R15, PT, PT, R17, UR15, RZ, P1, !PT ;  /* 0x0000000f110f7c10 */ /* 0x000fc80008ffe4ff */
[----:B------:R-:W3:Y:S04]  /*0580*/  LDG.E.CONSTANT R13, desc[UR6][R12.64] ;  /* 0x000000060c0d7981 */ /* 0x000ee8000c1e9900 */
[----:B------:R-:W4:Y:S01]  /*0590*/  LDG.E.CONSTANT R14, desc[UR6][R14.64] ;  /* 0x000000060e0e7981 */ /* 0x000f22000c1e9900 */
[----:B------:R-:W-:Y:S01]  /*05a0*/  IADD3 R22, PT, PT, R22, 0x1, RZ ;  /* 0x0000000116167810 */ /* 0x000fe20007ffe0ff */
[----:B--2---:R-:W-:Y:S01]  /*05b0*/  FADD R21, R21, R24 ;  /* 0x0000001815157221 */ /* 0x004fe20000000000 */
[----:B---3--:R-:W-:Y:S01]  /*05c0*/  FADD R20, R20, R13 ;  /* 0x0000000d14147221 */ /* 0x008fe20000000000 */
[----:B----4-:R-:W-:-:S03]  /*05d0*/  FADD R19, R19, R14 ;  /* 0x0000000e13137221 */ /* 0x010fc60000000000 */
[----:B------:R1:W-:Y:S04]  /*05e0*/  STS [R6], R21 ;  /* 0x0000001506007388 */ /* 0x0003e80000000800 */
[----:B------:R1:W-:Y:S04]  /*05f0*/  STS [R8], R19 ;  /* 0x0000001308007388 */ /* 0x0003e80000000800 */
[----:B------:R1:W-:Y:S04]  /*0600*/  STS [R5], R20 ;  /* 0x0000001405007388 */ /* 0x0003e80000000800 */
[----:B------:R1:W-:Y:S02]  /*0610*/  STS [R7], R22 ;  /* 0x0000001607007388 */ /* 0x0003e40000000800 */
.L_x_886:
[----:B------:R-:W-:Y:S05]  /*0620*/  BSYNC.RECONVERGENT B2 ;  /* 0x0000000000027941 */ /* 0x000fea0003800200 */
.L_x_885:
[----:B------:R-:W-:Y:S01]  /*0630*/  IMAD.WIDE.U32 R16, R3, 0x4, R16 ;  /* 0x0000000403107825 */ /* 0x000fe200078e0010 */
[----:B------:R-:W-:Y:S06]  /*0640*/  @P0 BRA `(.L_x_887) ;  /* 0xfffffffc008c0947 */ /* 0x000fec000383ffff */
.L_x_884:
[----:B------:R-:W-:Y:S05]  /*0650*/  BSYNC.RECONVERGENT B1 ;  /* 0x0000000000017941 */ /* 0x000fea0003800200 */
.L_x_883:
[----:B------:R-:W2:Y:S01]  /*0660*/  LDC.64 R12, c[0x0][0x398] ;  /* 0x0000e600ff0c7b82 */ /* 0x000ea20000000a00 */
[----:B------:R-:W-:-:S13]  /*0670*/  ISETP.GE.U32.AND P0, PT, R26, 0x3, PT ;  /* 0x000000031a00780c */ /* 0x000fda0003f06070 */
[----:B------:R-:W-:Y:S05]  /*0680*/  @!P0 BRA `(.L_x_882) ;  /* 0x0000000400588947 */ /* 0x000fea0003800000 */
.L_x_888:
[----:B--2---:R-:W-:Y:S01]  /*0690*/  IMAD.WIDE.U32 R26, R23, 0x4, R12 ;  /* 0x00000004171a7825 */ /* 0x004fe200078e000c */
[----:B------:R-:W2:Y:S05]  /*06a0*/  LDC.64 R14, c[0x0][0x380] ;  /* 0x0000e000ff0e7b82 */ /* 0x000eaa0000000a00 */
[----:B---3--:R-:W3:Y:S01]  /*06b0*/  LDG.E.CONSTANT R27, desc[UR6][R26.64] ;  /* 0x000000061a1b7981 */ /* 0x008ee2000c1e9900 */
[----:B------:R-:W-:-:S04]  /*06c0*/  IMAD.IADD R25, R3, 0x1, R23 ;  /* 0x0000000103197824 */ /* 0x000fc800078e0217 */
[----:B------:R-:W-:-:S06]  /*06d0*/  IMAD.WIDE.U32 R16, R25, 0x4, R12 ;  /* 0x0000000419107825 */ /* 0x000fcc00078e000c */
[----:B------:R-:W4:Y:S01]  /*06e0*/  LDG.E.CONSTANT R17, desc[UR6][R16.64] ;  /* 0x0000000610117981 */ /* 0x000f22000c1e9900 */
[-C--:B---3--:R-:W-:Y:S02]  /*06f0*/  ISETP.NE.AND P0, PT, R27, R0.reuse, PT ;  /* 0x000000001b00720c */ /* 0x088fe40003f05270 */
[----:B------:R-:W3:Y:S11]  /*0700*/  LDC.64 R26, c[0x0][0x380] ;  /* 0x0000e000ff1a7b82 */ /* 0x000ef60000000a00 */
[----:B--2---:R-:W-:Y:S01]  /*0710*/  @!P0 IMAD.WIDE.U32 R14, R23, 0x4, R14 ;  /* 0x00000004170e8825 */ /* 0x004fe200078e000e */
[----:B----4-:R-:W-:Y:S01]  /*0720*/  ISETP.NE.AND P1, PT, R17, R0, PT ;  /* 0x000000001100720c */ /* 0x010fe20003f25270 */
[----:B------:R-:W2:Y:S03]  /*0730*/  @!P0 LDC.64 R28, c[0x0][0x390] ;  /* 0x0000e400ff1c8b82 */ /* 0x000ea60000000a00 */
[----:B------:R4:W1:Y:S05]  /*0740*/  @!P0 LDG.E.CONSTANT R24, desc[UR6][R14.64] ;  /* 0x000000060e188981 */ /* 0x00086a000c1e9900 */
[----:B------:R-:W5:Y:S08]  /*0750*/  LDC.64 R16, c[0x0][0x388] ;  /* 0x0000e200ff107b82 */ /* 0x000f700000000a00 */
[----:B----4-:R-:W4:Y:S02]  /*0760*/  LDC.64 R14, c[0x0][0x388] ;  /* 0x0000e200ff0e7b82 */ /* 0x010f240000000a00 */
[----:B----4-:R-:W-:-:S04]  /*0770*/  @!P0 IMAD.WIDE.U32 R14, R23, 0x4, R14 ;  /* 0x00000004170e8825 */ /* 0x010fc800078e000e */
[----:B--2---:R-:W-:-:S04]  /*0780*/  @!P0 IMAD.WIDE.U32 R28, R23, 0x4, R28 ;  /* 0x00000004171c8825 */ /* 0x004fc800078e001c */
[C---:B---3--:R-:W-:Y:S01]  /*0790*/  @!P1 IMAD.WIDE.U32 R26, R25.reuse, 0x4, R26 ;  /* 0x00000004191a9825 */ /* 0x048fe200078e001a */
[----:B------:R-:W2:Y:S03]  /*07a0*/  @!P0 LDG.E.CONSTANT R23, desc[UR6][R28.64] ;  /* 0x000000061c178981 */ /* 0x000ea6000c1e9900 */
[----:B-----5:R-:W-:Y:S02]  /*07b0*/  @!P1 IMAD.WIDE.U32 R16, R25, 0x4, R16 ;  /* 0x0000000419109825 */ /* 0x020fe400078e0010 */
[----:B------:R-:W3:Y:S04]  /*07c0*/  @!P1 LDG.E.CONSTANT R26, desc[UR6][R26.64] ;  /* 0x000000061a1a9981 */ /* 0x000ee8000c1e9900 */
[----:B------:R-:W4:Y:S01]  /*07d0*/  @!P1 LDG.E.CONSTANT R16, desc[UR6][R16.64] ;  /* 0x0000000610109981 */ /* 0x000f22000c1e9900 */
[----:B-1----:R-:W-:-:S03]  /*07e0*/  @!P0 FADD R21, R21, R24 ;  /* 0x0000001815158221 */ /* 0x002fc60000000000 */
[----:B------:R1:W5:Y:S02]  /*07f0*/  @!P0 LDG.E.CONSTANT R24, desc[UR6][R14.64] ;  /* 0x000000060e188981 */ /* 0x000364000c1e9900 */
[----:B-1----:R-:W1:Y:S02]  /*0800*/  @!P1 LDC.64 R14, c[0x0][0x390] ;  /* 0x0000e400ff0e9b82 */ /* 0x002e640000000a00 */
[----:B-1----:R-:W-:-:S04]  /*0810*/  @!P1 IMAD.WIDE.U32 R14, R25, 0x4, R14 ;  /* 0x00000004190e9825 */ /* 0x002fc800078e000e */
[----:B------:R-:W-:Y:S01]  /*0820*/  IMAD.IADD R25, R3, 0x1, R25 ;  /* 0x0000000103197824 */ /* 0x000fe200078e0219 */
[----:B------:R1:W4:Y:S03]  /*0830*/  @!P1 LDG.E.CONSTANT R27, desc[UR6][R14.64] ;  /* 0x000000060e1b9981 */ /* 0x000326000c1e9900 */
[----:B------:R-:W-:-:S06]  /*0840*/  IMAD.WIDE.U32 R28, R25, 0x4, R12 ;  /* 0x00000004191c7825 */ /* 0x000fcc00078e000c */
[----:B------:R-:W4:Y:S01]  /*0850*/  LDG.E.CONSTANT R29, desc[UR6][R28.64] ;  /* 0x000000061c1d7981 */ /* 0x000f22000c1e9900 */
[----:B--2---:R-:W-:Y:S01]  /*0860*/  @!P0 FADD R20, R20, R23 ;  /* 0x0000001714148221 */ /* 0x004fe20000000000 */
[----:B------:R-:W-:Y:S01]  /*0870*/  IADD3 R23, PT, PT, R3, R25, RZ ;  /* 0x0000001903177210 */ /* 0x000fe20007ffe0ff */
[----:B-1----:R-:W1:Y:S01]  /*0880*/  LDC.64 R14, c[0x0][0x380] ;  /* 0x0000e000ff0e7b82 */ /* 0x002e620000000a00 */
[----:B------:R3:W-:Y:S02]  /*0890*/  @!P0 STS [R6], R21 ;  /* 0x0000001506008388 */ /* 0x0007e40000000800 */
[----:B---3--:R-:W-:Y:S01]  /*08a0*/  @!P1 FADD R21, R21, R26 ;  /* 0x0000001a15159221 */ /* 0x008fe20000000000 */
[----:B-----5:R-:W-:-:S05]  /*08b0*/  @!P0 FADD R19, R19, R24 ;  /* 0x0000001813138221 */ /* 0x020fca0000000000 */
[----:B------:R-:W-:Y:S04]  /*08c0*/  @!P0 STS [R8], R19 ;  /* 0x0000001308008388 */ /* 0x000fe80000000800 */
[----:B------:R2:W-:Y:S01]  /*08d0*/  @!P0 STS [R5], R20 ;  /* 0x0000001405008388 */ /* 0x0005e20000000800 */
[----:B----4-:R-:W-:Y:S02]  /*08e0*/  ISETP.NE.AND P2, PT, R29, R0, PT ;  /* 0x000000001d00720c */ /* 0x010fe40003f45270 */
[----:B------:R-:W3:Y:S01]  /*08f0*/  LDC.64 R28, c[0x0][0x388] ;  /* 0x0000e200ff1c7b82 */ /* 0x000ee20000000a00 */
[----:B--2---:R-:W-:-:S10]  /*0900*/  @!P1 FADD R20, R20, R27 ;  /* 0x0000001b14149221 */ /* 0x004fd40000000000 */
[----:B---3--:R-:W-:-:S04]  /*0910*/  @!P2 IMAD.WIDE.U32 R26, R25, 0x4, R28 ;  /* 0x00000004191aa825 */ /* 0x008fc800078e001c */
[----:B------:R-:W-:-:S04]  /*0920*/  IMAD.WIDE.U32 R28, R23, 0x4, R12 ;  /* 0x00000004171c7825 */ /* 0x000fc800078e000c */
[----:B------:R-:W-:Y:S01]  /*0930*/  @!P1 FADD R19, R19, R16 ;  /* 0x0000001013139221 */ /* 0x000fe20000000000 */
[----:B------:R-:W2:Y:S01]  /*0940*/  @!P2 LDG.E.CONSTANT R26, desc[UR6][R26.64] ;  /* 0x000000061a1aa981 */ /* 0x000ea2000c1e9900 */
[----:B------:R-:W3:Y:S03]  /*0950*/  @!P2 LDC.64 R16, c[0x0][0x390] ;  /* 0x0000e400ff10ab82 */ /* 0x000ee60000000a00 */
[----:B------:R-:W4:Y:S01]  /*0960*/  LDG.E.CONSTANT R29, desc[UR6][R28.64] ;  /* 0x000000061c1d7981 */ /* 0x000f22000c1e9900 */
[----:B-1----:R-:W-:-:S05]  /*0970*/  @!P2 IMAD.WIDE.U32 R14, R25, 0x4, R14 ;  /* 0x00000004190ea825 */ /* 0x002fca00078e000e */
[----:B------:R1:W5:Y:S02]  /*0980*/  @!P2 LDG.E.CONSTANT R24, desc[UR6][R14.64] ;  /* 0x000000060e18a981 */ /* 0x000364000c1e9900 */
[----:B-1----:R-:W1:Y:S01]  /*0990*/  LDC.64 R14, c[0x0][0x388] ;  /* 0x0000e200ff0e7b82 */ /* 0x002e620000000a00 */
[----:B---3--:R-:W-:-:S05]  /*09a0*/  @!P2 IMAD.WIDE.U32 R16, R25, 0x4, R16 ;  /* 0x000000041910a825 */ /* 0x008fca00078e0010 */
[----:B------:R3:W2:Y:S02]  /*09b0*/  @!P2 LDG.E.CONSTANT R25, desc[UR6][R16.64] ;  /* 0x000000061019a981 */ /* 0x0006a4000c1e9900 */
[----:B---3--:R-:W3:Y:S01]  /*09c0*/  LDC.64 R16, c[0x0][0x380] ;  /* 0x0000e000ff107b82 */ /* 0x008ee20000000a00 */
[----:B----4-:R-:W-:-:S13]  /*09d0*/  ISETP.NE.AND P3, PT, R29, R0, PT ;  /* 0x000000001d00720c */ /* 0x010fda0003f65270 */
[----:B------:R-:W4:Y:S01]  /*09e0*/  @!P3 LDC.64 R28, c[0x0][0x390] ;  /* 0x0000e400ff1cbb82 */ /* 0x000f220000000a00 */
[----:B---3--:R-:W-:-:S04]  /*09f0*/  @!P3 IMAD.WIDE.U32 R16, R23, 0x4, R16 ;  /* 0x000000041710b825 */ /* 0x008fc800078e0010 */
[C---:B-1----:R-:W-:Y:S02]  /*0a00*/  @!P3 IMAD.WIDE.U32 R14, R23.reuse, 0x4, R14 ;  /* 0x00000004170eb825 */ /* 0x042fe400078e000e */
[----:B------:R-:W3:Y:S04]  /*0a10*/  @!P3 LDG.E.CONSTANT R16, desc[UR6][R16.64] ;  /* 0x000000061010b981 */ /* 0x000ee8000c1e9900 */
[----:B------:R-:W3:Y:S01]  /*0a20*/  @!P3 LDG.E.CONSTANT R14, desc[UR6][R14.64] ;  /* 0x000000060e0eb981 */ /* 0x000ee2000c1e9900 */
[----:B----4-:R-:W-:-:S06]  /*0a30*/  @!P3 IMAD.WIDE.U32 R28, R23, 0x4, R28 ;  /* 0x00000004171cb825 */ /* 0x010fcc00078e001c */
[----:B------:R-:W4:Y:S01]  /*0a40*/  @!P3 LDG.E.CONSTANT R29, desc[UR6][R28.64] ;  /* 0x000000061c1db981 */ /* 0x000f22000c1e9900 */
[----:B------:R-:W-:-:S05]  /*0a50*/  @!P0 VIADD R22, R22, 0x1 ;  /* 0x0000000116168836 */ /* 0x000fca0000000000 */
[----:B------:R1:W-:Y:S04]  /*0a60*/  @!P0 STS [R7], R22 ;  /* 0x0000001607008388 */ /* 0x0003e80000000800 */
[----:B------:R5:W-:Y:S01]  /*0a70*/  @!P1 STS [R6], R21 ;  /* 0x0000001506009388 */ /* 0x000be20000000800 */
[----:B-1----:R-:W-:-:S03]  /*0a80*/  @!P1 VIADD R22, R22, 0x1 ;  /* 0x0000000116169836 */ /* 0x002fc60000000000 */
[----:B------:R2:W-:Y:S01]  /*0a90*/  @!P1 STS [R8], R19 ;  /* 0x0000001308009388 */ /* 0x0005e20000000800 */
[----:B-----5:R-:W-:-:S03]  /*0aa0*/  @!P2 FADD R21, R21, R24 ;  /* 0x000000181515a221 */ /* 0x020fc60000000000 */
[----:B------:R1:W-:Y:S04]  /*0ab0*/  @!P1 STS [R5], R20 ;  /* 0x0000001405009388 */ /* 0x0003e80000000800 */
[----:B------:R5:W-:Y:S01]  /*0ac0*/  @!P1 STS [R7], R22 ;  /* 0x0000001607009388 */ /* 0x000be20000000800 */
[----:B--2---:R-:W-:Y:S01]  /*0ad0*/  @!P2 FADD R19, R19, R26 ;  /* 0x0000001a1313a221 */ /* 0x004fe20000000000 */
[----:B-1----:R-:W-:Y:S02]  /*0ae0*/  @!P2 FADD R20, R20, R25 ;  /* 0x000000191414a221 */ /* 0x002fe40000000000 */
[----:B------:R-:W-:Y:S01]  /*0af0*/  @!P2 STS [R6], R21 ;  /* 0x000000150600a388 */ /* 0x000fe20000000800 */
[----:B-----5:R-:W-:-:S03]  /*0b00*/  @!P2 IADD3 R22, PT, PT, R22, 0x1, RZ ;  /* 0x000000011616a810 */ /* 0x020fc60007ffe0ff */
[----:B------:R-:W-:Y:S04]  /*0b10*/  @!P2 STS [R8], R19 ;  /* 0x000000130800a388 */ /* 0x000fe80000000800 */
[----:B------:R-:W-:Y:S04]  /*0b20*/  @!P2 STS [R5], R20 ;  /* 0x000000140500a388 */ /* 0x000fe80000000800 */
[----:B------:R1:W-:Y:S01]  /*0b30*/  @!P2 STS [R7], R22 ;  /* 0x000000160700a388 */ /* 0x0003e20000000800 */
[----:B------:R-:W-:Y:S01]  /*0b40*/  IADD3 R23, PT, PT, R3, R23, RZ ;  /* 0x0000001703177210 */ /* 0x000fe20007ffe0ff */
[----:B-1----:R-:W-:-:S03]  /*0b50*/  @!P3 VIADD R22, R22, 0x1 ;  /* 0x000000011616b836 */ /* 0x002fc60000000000 */
[----:B------:R-:W-:Y:S01]  /*0b60*/  ISETP.GE.AND P0, PT, R23, UR5, PT ;  /* 0x0000000517007c0c */ /* 0x000fe2000bf06270 */
[----:B---3--:R-:W-:Y:S01]  /*0b70*/  @!P3 FADD R21, R21, R16 ;  /* 0x000000101515b221 */ /* 0x008fe20000000000 */
[----:B------:R-:W-:-:S04]  /*0b80*/  @!P3 FADD R19, R19, R14 ;  /* 0x0000000e1313b221 */ /* 0x000fc80000000000 */
[----:B------:R3:W-:Y:S04]  /*0b90*/  @!P3 STS [R6], R21 ;  /* 0x000000150600b388 */ /* 0x0007e80000000800 */
[----:B------:R3:W-:Y:S01]  /*0ba0*/  @!P3 STS [R8], R19 ;  /* 0x000000130800b388 */ /* 0x0007e20000000800 */
[----:B----4-:R-:W-:-:S05]  /*0bb0*/  @!P3 FADD R20, R20, R29 ;  /* 0x0000001d1414b221 */ /* 0x010fca0000000000 */
[----:B------:R3:W-:Y:S04]  /*0bc0*/  @!P3 STS [R5], R20 ;  /* 0x000000140500b388 */ /* 0x0007e80000000800 */
[----:B------:R3:W-:Y:S01]  /*0bd0*/  @!P3 STS [R7], R22 ;  /* 0x000000160700b388 */ /* 0x0007e20000000800 */
[----:B------:R-:W-:Y:S05]  /*0be0*/  @!P0 BRA `(.L_x_888) ;  /* 0xfffffff800a88947 */ /* 0x000fea000383ffff */
.L_x_882:
[----:B------:R-:W-:Y:S05]  /*0bf0*/  BSYNC.RECONVERGENT B0 ;  /* 0x0000000000007941 */ /* 0x000fea0003800200 */
.L_x_881:
[----:B------:R-:W-:Y:S01]  /*0c00*/  BAR.SYNC.DEFER_BLOCKING 0x0 ;  /* 0x0000000000007b1d */ /* 0x000fe20000010000 */
[----:B------:R-:W-:-:S13]  /*0c10*/  ISETP.GE.U32.AND P0, PT, R3, 0x2, PT ;  /* 0x000000020300780c */ /* 0x000fda0003f06070 */
[----:B------:R-:W-:Y:S05]  /*0c20*/  @!P0 BRA `(.L_x_889) ;  /* 0x0000000000748947 */ /* 0x000fea0003800000 */
.L_x_892:
[----:B-1-3--:R-:W-:Y:S01]  /*0c30*/  SHF.R.U32.HI R19, RZ, 0x1, R3 ;  /* 0x00000001ff137819 */ /* 0x00afe20000011603 */
[----:B------:R-:W-:Y:S03]  /*0c40*/  BSSY.RECONVERGENT B0, `(.L_x_890) ;  /* 0x0000017000007945 */ /* 0x000fe60003800200 */
[----:B------:R-:W-:-:S13]  /*0c50*/  ISETP.GE.U32.AND P0, PT, R2, R19, PT ;  /* 0x000000130200720c */ /* 0x000fda0003f06070 */
[----:B------:R-:W-:Y:S05]  /*0c60*/  @P0 BRA `(.L_x_891) ;  /* 0x0000000000500947 */ /* 0x000fea0003800000 */
[----:B--2---:R-:W-:Y:S01]  /*0c70*/  IMAD R12, R19, 0x4, R6 ;  /* 0x00000004130c7824 */ /* 0x004fe200078e0206 */
[----:B------:R-:W-:Y:S04]  /*0c80*/  LDS R14, [R6] ;  /* 0x00000000060e7984 */ /* 0x000fe80000000800 */
[----:B------:R-:W1:Y:S02]  /*0c90*/  LDS R13, [R12] ;  /* 0x000000000c0d7984 */ /* 0x000e640000000800 */
[----:B-1----:R-:W-:Y:S01]  /*0ca0*/  FADD R13, R13, R14 ;  /* 0x0000000e0d0d7221 */ /* 0x002fe20000000000 */
[----:B------:R-:W-:-:S04]  /*0cb0*/  LEA R14, R19, R8, 0x2 ;  /* 0x00000008130e7211 */ /* 0x000fc800078e10ff */
[----:B------:R-:W-:Y:S04]  /*0cc0*/  STS [R6], R13 ;  /* 0x0000000d06007388 */ /* 0x000fe80000000800 */
[----:B------:R-:W-:Y:S04]  /*0cd0*/  LDS R16, [R8] ;  /* 0x0000000008107984 */ /* 0x000fe80000000800 */
[----:B------:R-:W1:Y:S02]  /*0ce0*/  LDS R15, [R14] ;  /* 0x000000000e0f7984 */ /* 0x000e640000000800 */
[----:B-1----:R-:W-:Y:S01]  /*0cf0*/  FADD R15, R15, R16 ;  /* 0x000000100f0f7221 */ /* 0x002fe20000000000 */
[----:B------:R-:W-:-:S04]  /*0d00*/  IMAD R16, R11, 0x8, R12 ;  /* 0x000000080b107824 */ /* 0x000fc800078e020c */
[----:B------:R-:W-:Y:S04]  /*0d10*/  STS [R8], R15 ;  /* 0x0000000f08007388 */ /* 0x000fe80000000800 */
[----:B------:R-:W-:Y:S04]  /*0d20*/  LDS R16, [R16] ;  /* 0x0000000010107984 */ /* 0x000fe80000000800 */
[----:B------:R-:W1:Y:S02]  /*0d30*/  LDS R17, [R5] ;  /* 0x0000000005117984 */ /* 0x000e640000000800 */
[----:B-1----:R-:W-:Y:S01]  /*0d40*/  FADD R12, R16, R17 ;  /* 0x00000011100c7221 */ /* 0x002fe20000000000 */
[----:B------:R-:W-:-:S04]  /*0d50*/  LEA R17, R9, R14, 0x3 ;  /* 0x0000000e09117211 */ /* 0x000fc800078e18ff */
[----:B------:R-:W-:Y:S04]  /*0d60*/  STS [R5], R12 ;  /* 0x0000000c05007388 */ /* 0x000fe80000000800 */
[----:B------:R-:W-:Y:S04]  /*0d70*/  LDS R17, [R17] ;  /* 0x0000000011117984 */ /* 0x000fe80000000800 */
[----:B------:R-:W1:Y:S02]  /*0d80*/  LDS R20, [R7] ;  /* 0x0000000007147984 */ /* 0x000e640000000800 */
[----:B-1----:R-:W-:-:S05]  /*0d90*/  IMAD.IADD R20, R17, 0x1, R20 ;  /* 0x0000000111147824 */ /* 0x002fca00078e0214 */
[----:B------:R1:W-:Y:S02]  /*0da0*/  STS [R7], R20 ;  /* 0x0000001407007388 */ /* 0x0003e40000000800 */
.L_x_891:
[----:B------:R-:W-:Y:S05]  /*0db0*/  BSYNC.RECONVERGENT B0 ;  /* 0x0000000000007941 */ /* 0x000fea0003800200 */
.L_x_890:
[----:B------:R-:W-:Y:S01]  /*0dc0*/  BAR.SYNC.DEFER_BLOCKING 0x0 ;  /* 0x0000000000007b1d */ /* 0x000fe20000010000 */
[----:B------:R-:W-:Y:S02]  /*0dd0*/  ISETP.GT.U32.AND P0, PT, R3, 0x3, PT ;  /* 0x000000030300780c */ /* 0x000fe40003f04070 */
[----:B------:R-:W-:-:S11]  /*0de0*/  MOV R3, R19 ;  /* 0x0000001300037202 */ /* 0x000fd60000000f00 */
[----:B------:R-:W-:Y:S05]  /*0df0*/  @P0 BRA `(.L_x_892) ;  /* 0xfffffffc008c0947 */ /* 0x000fea000383ffff */
.L_x_889:
[----:B------:R-:W-:-:S13]  /*0e00*/  ISETP.NE.AND P0, PT, R2, RZ, PT ;  /* 0x000000ff0200720c */ /* 0x000fda0003f05270 */
[----:B------:R-:W-:Y:S05]  /*0e10*/  @P0 EXIT ;  /* 0x000000000000094d */ /* 0x000fea0003800000 */
[----:B------:R-:W4:Y:S02]  /*0e20*/  LDS R18, [R18] ;  /* 0x0000000012127984 */ /* 0x000f240000000800 */
[----:B----4-:R-:W-:-:S13]  /*0e30*/  ISETP.GE.AND P0, PT, R18, 0x1, PT ;  /* 0x000000011200780c */ /* 0x010fda0003f06270 */
[----:B------:R-:W-:Y:S05]  /*0e40*/  @!P0 BRA `(.L_x_893) ;  /* 0x0000000000dc8947 */ /* 0x000fea0003800000 */
[----:B------:R-:W4:Y:S01]  /*0e50*/  S2UR UR5, SR_CgaCtaId ;  /* 0x00000000000579c3 */ /* 0x000f220000008800 */
[----:B------:R-:W-:Y:S01]  /*0e60*/  UMOV UR4, 0x400 ;  /* 0x0000040000047882 */ /* 0x000fe20000000000 */
[----:B------:R-:W-:-:S04]  /*0e70*/  I2FP.F32.U32 R3, R18 ;  /* 0x0000001200037245 */ /* 0x000fc80000201000 */
[----:B01-3--:R-:W0:Y:S02]  /*0e80*/  MUFU.RCP R6, R3 ;  /* 0x0000000300067308 */ /* 0x00be240000001000 */
[----:B0-----:R-:W-:Y:S01]  /*0e90*/  FFMA R5, -R3, R6, 1 ;  /* 0x3f80000003057423 */ /* 0x001fe20000000106 */
[----:B----4-:R-:W-:-:S03]  /*0ea0*/  ULEA UR4, UR5, UR4, 0x18 ;  /* 0x0000000405047291 */ /* 0x010fc6000f8ec0ff */
[----:B------:R-:W-:-:S06]  /*0eb0*/  FFMA R5, R6, R5, R6 ;  /* 0x0000000506057223 */ /* 0x000fcc0000000006 */
[----:B------:R-:W0:Y:S02]  /*0ec0*/  LDS R2, [UR4] ;  /* 0x00000004ff027984 */ /* 0x000e240008000800 */
[----:B0-----:R-:W0:Y:S01]  /*0ed0*/  FCHK P0, R2, R3 ;  /* 0x0000000302007302 */ /* 0x001e220000000000 */
[----:B------:R-:W-:-:S04]  /*0ee0*/  FFMA R6, R2, R5, RZ ;  /* 0x0000000502067223 */ /* 0x000fc800000000ff */
[----:B------:R-:W-:-:S04]  /*0ef0*/  FFMA R7, -R3, R6, R2 ;  /* 0x0000000603077223 */ /* 0x000fc80000000102 */
[----:B------:R-:W-:Y:S01]  /*0f00*/  FFMA R5, R5, R7, R6 ;  /* 0x0000000705057223 */ /* 0x000fe20000000006 */
[----:B0-----:R-:W-:Y:S06]  /*0f10*/  @!P0 BRA `(.L_x_894) ;  /* 0x00000000000c8947 */ /* 0x001fec0003800000 */
[----:B------:R-:W-:-:S07]  /*0f20*/  MOV R6, 0xf40 ;  /* 0x00000f4000067802 */ /* 0x000fce0000000f00 */
[----:B--2---:R-:W-:Y:S05]  /*0f30*/  CALL.REL.NOINC `($__internal_4_$__cuda_sm3x_div_rn_noftz_f32_slowpath) ;  /* 0x0000000000b07944 */ /* 0x004fea0003c00000 */
[----:B------:R-:W-:-:S07]  /*0f40*/  IMAD.MOV.U32 R5, RZ, RZ, R2 ;  /* 0x000000ffff057224 */ /* 0x000fce00078e0002 */
.L_x_894:
[----:B------:R-:W0:Y:S01]  /*0f50*/  LDS R4, [R4] ;  /* 0x0000000004047984 */ /* 0x000e220000000800 */
[----:B------:R-:W1:Y:S01]  /*0f60*/  LDC.64 R6, c[0x0][0x3a0] ;  /* 0x0000e800ff067b82 */ /* 0x000e620000000a00 */
[----:B------:R-:W3:Y:S02]  /*0f70*/  MUFU.RCP R2, R3 ;  /* 0x0000000300027308 */ /* 0x000ee40000001000 */
[----:B---3--:R-:W-:-:S04]  /*0f80*/  FFMA R9, -R3, R2, 1 ;  /* 0x3f80000003097423 */ /* 0x008fc80000000102 */
[----:B------:R-:W-:Y:S01]  /*0f90*/  FFMA R2, R2, R9, R2 ;  /* 0x0000000902027223 */ /* 0x000fe20000000002 */
[----:B-1----:R-:W-:-:S05]  /*0fa0*/  IMAD.WIDE.U32 R6, R0, 0x4, R6 ;  /* 0x0000000400067825 */ /* 0x002fca00078e0006 */
[----:B------:R1:W-:Y:S01]  /*0fb0*/  STG.E desc[UR6][R6.64], R5 ;  /* 0x0000000506007986 */ /* 0x0003e2000c101906 */
[----:B0-----:R-:W0:Y:S01]  /*0fc0*/  FCHK P0, R4, R3 ;  /* 0x0000000304007302 */ /* 0x001e220000000000 */
[----:B------:R-:W-:-:S04]  /*0fd0*/  FFMA R8, R2, R4, RZ ;  /* 0x0000000402087223 */ /* 0x000fc800000000ff */
[----:B------:R-:W-:-:S04]  /*0fe0*/  FFMA R9, -R3, R8, R4 ;  /* 0x0000000803097223 */ /* 0x000fc80000000104 */
[----:B------:R-:W-:Y:S01]  /*0ff0*/  FFMA R9, R2, R9, R8 ;  /* 0x0000000902097223 */ /* 0x000fe20000000008 */
[----:B01----:R-:W-:Y:S06]  /*1000*/  @!P0 BRA `(.L_x_895) ;  /* 0x0000000000108947 */ /* 0x003fec0003800000 */
[----:B------:R-:W-:Y:S02]  /*1010*/  MOV R2, R4 ;  /* 0x0000000400027202 */ /* 0x000fe40000000f00 */
[----:B------:R-:W-:-:S07]  /*1020*/  MOV R6, 0x1040 ;  /* 0x0000104000067802 */ /* 0x000fce0000000f00 */
[----:B--2---:R-:W-:Y:S05]  /*1030*/  CALL.REL.NOINC `($__internal_4_$__cuda_sm3x_div_rn_noftz_f32_slowpath) ;  /* 0x0000000000707944 */ /* 0x004fea0003c00000 */
[----:B------:R-:W-:-:S07]  /*1040*/  IMAD.MOV.U32 R9, RZ, RZ, R2 ;  /* 0x000000ffff097224 */ /* 0x000fce00078e0002 */
.L_x_895:
        /* <DEDUP_REMOVED lines=16> */
.L_x_896:
[----:B------:R-:W0:Y:S08]  /*1150*/  LDC.64 R2, c[0x0][0x3b0] ;  /* 0x0000ec00ff027b82 */ /* 0x000e300000000a00 */
[----:B------:R-:W1:Y:S01]  /*1160*/  LDC.64 R4, c[0x0][0x3b8] ;  /* 0x0000ee00ff047b82 */ /* 0x000e620000000a00 */
[----:B0-----:R-:W-:-:S05]  /*1170*/  IMAD.WIDE.U32 R2, R0, 0x4, R2 ;  /* 0x0000000400027825 */ /* 0x001fca00078e0002 */
[----:B------:R-:W-:Y:S01]  /*1180*/  STG.E desc[UR6][R2.64], R7 ;  /* 0x0000000702007986 */ /* 0x000fe2000c101906 */
[----:B-1----:R-:W-:-:S05]  /*1190*/  IMAD.WIDE.U32 R4, R0, 0x4, R4 ;  /* 0x0000000400047825 */ /* 0x002fca00078e0004 */
[----:B------:R-:W-:Y:S01]  /*11a0*/  STG.E desc[UR6][R4.64], R18 ;  /* 0x0000001204007986 */ /* 0x000fe2000c101906 */
[----:B------:R-:W-:Y:S05]  /*11b0*/  EXIT ;  /* 0x000000000000794d */ /* 0x000fea0003800000 */
.L_x_893:
[----:B------:R-:W4:Y:S02]  /*11c0*/  LDC.64 R2, c[0x0][0x3b8] ;  /* 0x0000ee00ff027b82 */ /* 0x000f240000000a00 */
[----:B----4-:R-:W-:-:S05]  /*11d0*/  IMAD.WIDE.U32 R2, R0, 0x4, R2 ;  /* 0x0000000400027825 */ /* 0x010fca00078e0002 */
[----:B------:R-:W-:Y:S01]  /*11e0*/  STG.E desc[UR6][R2.64], RZ ;  /* 0x000000ff02007986 */ /* 0x000fe2000c101906 */
[----:B------:R-:W-:Y:S05]  /*11f0*/  EXIT ;  /* 0x000000000000794d */ /* 0x000fea0003800000 */
        .weak           $__internal_4_$__cuda_sm3x_div_rn_noftz_f32_slowpath
        .type           $__internal_4_$__cuda_sm3x_div_rn_noftz_f32_slowpath,@function
        .size           $__internal_4_$__cuda_sm3x_div_rn_noftz_f32_slowpath,(.L_x_1215 - $__internal_4_$__cuda_sm3x_div_rn_noftz_f32_slowpath)
$__internal_4_$__cuda_sm3x_div_rn_noftz_f32_slowpath:
[----:B------:R-:W-:Y:S02]  /*1200*/  SHF.R.U32.HI R7, RZ, 0x17, R3 ;  /* 0x00000017ff077819 */ /* 0x000fe40000011603 */
[----:B------:R-:W-:Y:S02]  /*1210*/  SHF.R.U32.HI R5, RZ, 0x17, R2 ;  /* 0x00000017ff057819 */ /* 0x000fe40000011602 */
[----:B------:R-:W-:Y:S02]  /*1220*/  LOP3.LUT R14, R7, 0xff, RZ, 0xc0, !PT ;  /* 0x000000ff070e7812 */ /* 0x000fe400078ec0ff */
[----:B------:R-:W-:Y:S02]  /*1230*/  LOP3.LUT R12, R5, 0xff, RZ, 0xc0, !PT ;  /* 0x000000ff050c7812 */ /* 0x000fe400078ec0ff */
[----:B------:R-:W-:Y:S02]  /*1240*/  IADD3 R9, PT, PT, R14, -0x1, RZ ;  /* 0xffffffff0e097810 */ /* 0x000fe40007ffe0ff */
[----:B------:R-:W-:Y:S01]  /*1250*/  MOV R7, R3 ;  /* 0x0000000300077202 */ /* 0x000fe20000000f00 */
[----:B------:R-:W-:Y:S01]  /*1260*/  VIADD R8, R12, 0xffffffff ;  /* 0xffffffff0c087836 */ /* 0x000fe20000000000 */
        /* <DEDUP_REMOVED lines=23> */
[----:B------:R-:W-:Y:S02]  /*13e0*/  @!P0 IMAD.MOV.U32 R5, RZ, RZ, -0x40 ;  /* 0xffffffc0ff058424 */ /* 0x000fe400078e00ff */
[----:B------:R-:W-:Y:S01]  /*13f0*/  @!P0 FFMA R2, R2, 1.84467440737095516160e+19, RZ ;  /* 0x5f80000002028823 */ /* 0x000fe200000000ff */
[----:B------:R-:W-:Y:S02]  /*1400*/  @!P1 FFMA R7, R3, 1.84467440737095516160e+19, RZ ;  /* 0x5f80000003079823 */ /* 0x000fe400000000ff */
[----:B------:R-:W-:-:S07]  /*1410*/  @!P1 IADD3 R5, PT, PT, R5, 0x40, RZ ;  /* 0x0000004005059810 */ /* 0x000fce0007ffe0ff */
.L_x_897:
[----:B------:R-:W-:-:S05]  /*1420*/  LEA R8, R14, 0xc0800000, 0x17 ;  /* 0xc08000000e087811 */ /* 0x000fca00078eb8ff */
[----:B------:R-:W-:Y:S01]  /*1430*/  IMAD.IADD R8, R7, 0x1, -R8 ;  /* 0x0000000107087824 */ /* 0x000fe200078e0a08 */
[----:B------:R-:W-:-:S03]  /*1440*/  IADD3 R7, PT, PT, R12, -0x7f, RZ ;  /* 0xffffff810c077810 */ /* 0x000fc60007ffe0ff */
[----:B------:R0:W1:Y:S01]  /*1450*/  MUFU.RCP R9, R8 ;  /* 0x0000000800097308 */ /* 0x0000620000001000 */
[----:B------:R-:W-:Y:S01]  /*1460*/  FADD.FTZ R11, -R8, -RZ ;  /* 0x800000ff080b7221 */ /* 0x000fe20000010100 */
[C---:B------:R-:W-:Y:S01]  /*1470*/  IMAD R2, R7.reuse, -0x800000, R2 ;  /* 0xff80000007027824 */ /* 0x040fe200078e0202 */
[----:B0-----:R-:W-:-:S05]  /*1480*/  IADD3 R8, PT, PT, R7, 0x7f, -R14 ;  /* 0x0000007f07087810 */ /* 0x001fca0007ffe80e */
[----:B------:R-:W-:Y:S02]  /*1490*/  IMAD.IADD R8, R8, 0x1, R5 ;  /* 0x0000000108087824 */ /* 0x000fe400078e0205 */
[----:B-1----:R-:W-:-:S04]  /*14a0*/  FFMA R12, R9, R11, 1 ;  /* 0x3f800000090c7423 */ /* 0x002fc8000000000b */
[----:B------:R-:W-:-:S04]  /*14b0*/  FFMA R16, R9, R12, R9 ;  /* 0x0000000c09107223 */ /* 0x000fc80000000009 */
[----:B------:R-:W-:-:S04]  /*14c0*/  FFMA R9, R2, R16, RZ ;  /* 0x0000001002097223 */ /* 0x000fc800000000ff */
[----:B------:R-:W-:-:S04]  /*14d0*/  FFMA R12, R11, R9, R2 ;  /* 0x000000090b0c7223 */ /* 0x000fc80000000002 */
[----:B------:R-:W-:-:S04]  /*14e0*/  FFMA R9, R16, R12, R9 ;  /* 0x0000000c10097223 */ /* 0x000fc80000000009 */
[----:B------:R-:W-:-:S04]  /*14f0*/  FFMA R12, R11, R9, R2 ;  /* 0x000000090b0c7223 */ /* 0x000fc80000000002 */
[----:B------:R-:W-:-:S05]  /*1500*/  FFMA R2, R16, R12, R9 ;  /* 0x0000000c10027223 */ /* 0x000fca0000000009 */
[----:B------:R-:W-:-:S04]  /*1510*/  SHF.R.U32.HI R7, RZ, 0x17, R2 ;  /* 0x00000017ff077819 */ /* 0x000fc80000011602 */
[----:B------:R-:W-:-:S04]  /*1520*/  LOP3.LUT R7, R7, 0xff, RZ, 0xc0, !PT ;  /* 0x000000ff07077812 */ /* 0x000fc800078ec0ff */
[----:B------:R-:W-:-:S05]  /*1530*/  IADD3 R11, PT, PT, R7, R8, RZ ;  /* 0x00000008070b7210 */ /* 0x000fca0007ffe0ff */
        /* <DEDUP_REMOVED lines=16> */
[----:B------:R-:W-:Y:S01]  /*1640*/  IADD3 R12, PT, PT, R11, 0x20, RZ ;  /* 0x000000200b0c7810 */ /* 0x000fe20007ffe0ff */
[----:B------:R-:W-:Y:S01]  /*1650*/  IMAD.MOV R9, RZ, RZ, -R11 ;  /* 0x000000ffff097224 */ /* 0x000fe200078e0a0b */
[----:B------:R-:W-:-:S02]  /*1660*/  LOP3.LUT R7, R7, 0x800000, RZ, 0xfc, !PT ;  /* 0x0080000007077812 */ /* 0x000fc400078efcff */
[----:B------:R-:W-:Y:S02]  /*1670*/  FSETP.NEU.FTZ.AND P0, PT, R5, R8, PT ;  /* 0x000000080500720b */ /* 0x000fe40003f1d000 */
[----:B------:R-:W-:Y:S02]  /*1680*/  SHF.L.U32 R12, R7, R12, RZ ;  /* 0x0000000c070c7219 */ /* 0x000fe400000006ff */
[----:B------:R-:W-:Y:S02]  /*1690*/  SEL R8, R9, RZ, P2 ;  /* 0x000000ff09087207 */ /* 0x000fe40001000000 */
[----:B------:R-:W-:Y:S02]  /*16a0*/  ISETP.NE.AND P1, PT, R12, RZ, P1 ;  /* 0x000000ff0c00720c */ /* 0x000fe40000f25270 */
[----:B------:R-:W-:Y:S02]  /*16b0*/  SHF.R.U32.HI R8, RZ, R8, R7 ;  /* 0x00000008ff087219 */ /* 0x000fe40000011607 */
[----:B------:R-:W-:-:S02]  /*16c0*/  PLOP3.LUT P0, PT, P0, P1, PT, 0xf8, 0x8f ;  /* 0x00000000008f781c */ /* 0x000fc40000703f70 */
[----:B------:R-:W-:Y:S02]  /*16d0*/  SHF.R.U32.HI R12, RZ, 0x1, R8 ;  /* 0x00000001ff0c7819 */ /* 0x000fe40000011608 */
[----:B------:R-:W-:-:S04]  /*16e0*/  SEL R5, RZ, 0x1, !P0 ;  /* 0x00000001ff057807 */ /* 0x000fc80004000000 */
[----:B------:R-:W-:-:S04]  /*16f0*/  LOP3.LUT R5, R5, 0x1, R12, 0xf8, !PT ;  /* 0x0000000105057812 */ /* 0x000fc800078ef80c */
[----:B------:R-:W-:-:S04]  /*1700*/  LOP3.LUT R5, R5, R8, RZ, 0xc0, !PT ;  /* 0x0000000805057212 */ /* 0x000fc800078ec0ff */
[----:B------:R-:W-:-:S04]  /*1710*/  IADD3 R5, PT, PT, R12, R5, RZ ;  /* 0x000000050c057210 */ /* 0x000fc80007ffe0ff */
[----:B------:R-:W-:Y:S01]  /*1720*/  LOP3.LUT R2, R5, R2, RZ, 0xfc, !PT ;  /* 0x0000000205027212 */ /* 0x000fe200078efcff */
[----:B------:R-:W-:Y:S06]  /*1730*/  BRA `(.L_x_904) ;  /* 0x0000000000347947 */ /* 0x000fec0003800000 */
.L_x_903:
[----:B------:R-:W-:-:S04]  /*1740*/  LOP3.LUT R2, R2, 0x80000000, RZ, 0xc0, !PT ;  /* 0x8000000002027812 */ /* 0x000fc800078ec0ff */
[----:B------:R-:W-:Y:S01]  /*1750*/  LOP3.LUT R2, R2, 0x7f800000, RZ, 0xfc, !PT ;  /* 0x7f80000002027812 */ /* 0x000fe200078efcff */
[----:B------:R-:W-:Y:S06]  /*1760*/  BRA `(.L_x_904) ;  /* 0x0000000000287947 */ /* 0x000fec0003800000 */
.L_x_902:
[----:B------:R-:W-:Y:S01]  /*1770*/  IMAD R2, R8, 0x800000, R2 ;  /* 0x0080000008027824 */ /* 0x000fe200078e0202 */
[----:B------:R-:W-:Y:S06]  /*1780*/  BRA `(.L_x_904) ;  /* 0x0000000000207947 */ /* 0x000fec0003800000 */
.L_x_901:
[----:B------:R-:W-:-:S04]  /*1790*/  LOP3.LUT R2, R7, 0x80000000, R2, 0x48, !PT ;  /* 0x8000000007027812 */ /* 0x000fc800078e4802 */
[----:B------:R-:W-:Y:S01]  /*17a0*/  LOP3.LUT R2, R2, 0x7f800000, RZ, 0xfc, !PT ;  /* 0x7f80000002027812 */ /* 0x000fe200078efcff */
[----:B------:R-:W-:Y:S06]  /*17b0*/  BRA `(.L_x_904) ;  /* 0x0000000000147947 */ /* 0x000fec0003800000 */
.L_x_900:
[----:B------:R-:W-:Y:S01]  /*17c0*/  LOP3.LUT R2, R7, 0x80000000, R2, 0x48, !PT ;  /* 0x8000000007027812 */ /* 0x000fe200078e4802 */
[----:B------:R-:W-:Y:S06]  /*17d0*/  BRA `(.L_x_904) ;  /* 0x00000000000c7947 */ /* 0x000fec0003800000 */
.L_x_899:
[----:B------:R-:W0:Y:S01]  /*17e0*/  MUFU.RSQ R2, -QNAN ;  /* 0xffc0000000027908 */ /* 0x000e220000001400 */
[----:B------:R-:W-:Y:S05]  /*17f0*/  BRA `(.L_x_904) ;  /* 0x0000000000047947 */ /* 0x000fea0003800000 */
.L_x_898:
[----:B------:R-:W-:-:S07]  /*1800*/  FADD.FTZ R2, R2, R3 ;  /* 0x0000000302027221 */ /* 0x000fce0000010000 */
.L_x_904:
[----:B------:R-:W-:-:S04]  /*1810*/  HFMA2 R7, -RZ, RZ, 0, 0 ;  /* 0x00000000ff077431 */ /* 0x000fc800000001ff */
[----:B0-----:R-:W-:Y:S05]  /*1820*/  RET.REL.NODEC R6 `(update_centroids_kernel) ;  /* 0xffffffe406f47950 */ /* 0x001fea0003c3ffff */
.L_x_905:
        /* <DEDUP_REMOVED lines=13> */
.L_x_1215:


//--------------------- .text.assign_clusters_kernel --------------------------
	.section	.text.assign_clusters_kernel,"ax",@progbits
	.align	128
        .global         assign_clusters_kernel
        .type           assign_clusters_kernel,@function
        .size           assign_clusters_kernel,(.L_x_1216 - assign_clusters_kernel)
        .other          assign_clusters_kernel,@"STO_CUDA_ENTRY STV_DEFAULT"
assign_clusters_kernel:
.text.assign_clusters_kernel:
        /* <DEDUP_REMOVED lines=9> */
[----:B------:R-:W-:Y:S01]  /*0090*/  HFMA2 R0, -RZ, RZ, 0, 0 ;  /* 0x00000000ff007431 */ /* 0x000fe200000001ff */
[----:B------:R-:W-:Y:S01]  /*00a0*/  MOV R13, 0x7f7fffff ;  /* 0x7f7fffff000d7802 */ /* 0x000fe20000000f00 */
[----:B------:R-:W1:Y:S01]  /*00b0*/  LDCU.64 UR16, c[0x0][0x358] ;  /* 0x00006b00ff1077ac */ /* 0x000e620008000a00 */
[----:B0-----:R-:W-:-:S09]  /*00c0*/  UISETP.GE.AND UP0, UPT, UR10, 0x1, UPT ;  /* 0x000000010a00788c */ /* 0x001fd2000bf06270 */
[----:B-1----:R-:W-:Y:S05]  /*00d0*/  BRA.U !UP0, `(.L_x_906) ;  /* 0x0000000d08fc7547 */ /* 0x002fea000b800000 */
[----:B------:R-:W0:Y:S08]  /*00e0*/  LDC.64 R2, c[0x0][0x380] ;  /* 0x0000e000ff027b82 */ /* 0x000e300000000a00 */
[----:B------:R-:W1:Y:S08]  /*00f0*/  LDC.64 R4, c[0x0][0x388] ;  /* 0x0000e200ff047b82 */ /* 0x000e700000000a00 */
[----:B------:R-:W2:Y:S01]  /*0100*/  LDC.64 R6, c[0x0][0x390] ;  /* 0x0000e400ff067b82 */ /* 0x000ea20000000a00 */
[----:B0-----:R-:W-:-:S05]  /*0110*/  IMAD.WIDE R2, R8, 0x4, R2 ;  /* 0x0000000408027825 */ /* 0x001fca00078e0202 */
[----:B------:R0:W5:Y:S01]  /*0120*/  LDG.E.CONSTANT R10, desc[UR16][R2.64] ;  /* 0x00000010020a7981 */ /* 0x000162000c1e9900 */
[----:B-1----:R-:W-:-:S05]  /*0130*/  IMAD.WIDE R4, R8, 0x4, R4 ;  /* 0x0000000408047825 */ /* 0x002fca00078e0204 */
[----:B------:R0:W5:Y:S01]  /*0140*/  LDG.E.CONSTANT R11, desc[UR16][R4.64] ;  /* 0x00000010040b7981 */ /* 0x000162000c1e9900 */
[----:B--2---:R-:W-:-:S05]  /*0150*/  IMAD.WIDE R6, R8, 0x4, R6 ;  /* 0x0000000408067825 */ /* 0x004fca00078e0206 */
[----:B------:R0:W5:Y:S01]  /*0160*/  LDG.E.CONSTANT R12, desc[UR16][R6.64] ;  /* 0x00000010060c7981 */ /* 0x000162000c1e9900 */
[----:B------:R-:W-:Y:S01]  /*0170*/  UISETP.GE.U32.AND UP1, UPT, UR10, 0x8, UPT ;  /* 0x000000080a00788c */ /* 0x000fe2000bf26070 */
[----:B------:R-:W-:Y:S01]  /*0180*/  MOV R13, 0x7f7fffff ;  /* 0x7f7fffff000d7802 */ /* 0x000fe20000000f00 */
[----:B------:R-:W-:Y:S01]  /*0190*/  ULOP3.LUT UR11, UR10, 0x7, URZ, 0xc0, !UPT ;  /* 0x000000070a0b7892 */ /* 0x000fe2000f8ec0ff */
[----:B------:R-:W-:Y:S02]  /*01a0*/  MOV R9, RZ ;  /* 0x000000ff00097202 */ /* 0x000fe40000000f00 */
[----:B------:R-:W-:Y:S01]  /*01b0*/  MOV R0, RZ ;  /* 0x000000ff00007202 */ /* 0x000fe20000000f00 */
[----:B------:R-:W-:-:S03]  /*01c0*/  UISETP.NE.AND UP0, UPT, UR11, URZ, UPT ;  /* 0x000000ff0b00728c */ /* 0x000fc6000bf05270 */
[----:B0-----:R-:W-:Y:S08]  /*01d0*/  BRA.U !UP1, `(.L_x_907) ;  /* 0x0000000509f07547 */ /* 0x001ff0000b800000 */
[----:B------:R-:W0:Y:S01]  /*01e0*/  LDCU.128 UR12, c[0x0][0x3a0] ;  /* 0x00007400ff0c77ac */ /* 0x000e220008000c00 */
[----:B------:R-:W-:Y:S01]  /*01f0*/  HFMA2 R14, -RZ, RZ, 0, 0 ;  /* 0x00000000ff0e7431 */ /* 0x000fe200000001ff */
[----:B------:R-:W-:Y:S01]  /*0200*/  MOV R13, 0x7f7fffff ;  /* 0x7f7fffff000d7802 */ /* 0x000fe20000000f00 */
[----:B------:R-:W1:Y:S01]  /*0210*/  LDCU.64 UR8, c[0x0][0x398] ;  /* 0x00007300ff0877ac */ /* 0x000e620008000a00 */
[----:B------:R-:W-:Y:S01]  /*0220*/  MOV R0, RZ ;  /* 0x000000ff00007202 */ /* 0x000fe20000000f00 */
[----:B0-----:R-:W-:Y:S02]  /*0230*/  UIADD3 UR6, UP2, UPT, UR12, 0x10, URZ ;  /* 0x000000100c067890 */ /* 0x001fe4000ff5e0ff */
[----:B------:R-:W-:Y:S02]  /*0240*/  UIADD3 UR4, UP3, UPT, UR14, 0x10, URZ ;  /* 0x000000100e047890 */ /* 0x000fe4000ff7e0ff */
[----:B-1----:R-:W-:Y:S02]  /*0250*/  UIADD3 UR8, UP1, UPT, UR8, 0x10, URZ ;  /* 0x0000001008087890 */ /* 0x002fe4000ff3e0ff */
[----:B------:R-:W-:Y:S01]  /*0260*/  UIADD3.X UR7, UPT, UPT, URZ, UR13, URZ, UP2, !UPT ;  /* 0x0000000dff077290 */ /* 0x000fe200097fe4ff */
[----:B------:R-:W-:Y:S01]  /*0270*/  MOV R2, UR6 ;  /* 0x0000000600027c02 */ /* 0x000fe20008000f00 */
[----:B------:R-:W-:Y:S01]  /*0280*/  UIADD3.X UR5, UPT, UPT, URZ, UR15, URZ, UP3, !UPT ;  /* 0x0000000fff057290 */ /* 0x000fe20009ffe4ff */
[----:B------:R-:W-:Y:S01]  /*0290*/  MOV R4, UR4 ;  /* 0x0000000400047c02 */ /* 0x000fe20008000f00 */
[----:B------:R-:W-:Y:S01]  /*02a0*/  ULOP3.LUT UR12, UR10, 0x7ffffff8, URZ, 0xc0, !UPT ;  /* 0x7ffffff80a0c7892 */ /* 0x000fe2000f8ec0ff */
[----:B------:R-:W-:Y:S01]  /*02b0*/  MOV R6, UR8 ;  /* 0x0000000800067c02 */ /* 0x000fe20008000f00 */
[----:B------:R-:W-:Y:S01]  /*02c0*/  UIADD3.X UR9, UPT, UPT, URZ, UR9, URZ, UP1, !UPT ;  /* 0x00000009ff097290 */ /* 0x000fe20008ffe4ff */
[----:B------:R-:W-:-:S02]  /*02d0*/  MOV R3, UR7 ;  /* 0x0000000700037c02 */ /* 0x000fc40008000f00 */
[----:B------:R-:W-:Y:S02]  /*02e0*/  MOV R5, UR5 ;  /* 0x0000000500057c02 */ /* 0x000fe40008000f00 */
[----:B------:R-:W-:Y:S02]  /*02f0*/  MOV R9, UR12 ;  /* 0x0000000c00097c02 */ /* 0x000fe40008000f00 */
[----:B------:R-:W-:-:S07]  /*0300*/  MOV R7, UR9 ;  /* 0x0000000900077c02 */ /* 0x000fce0008000f00 */
.L_x_908:
[----:B------:R-:W2:Y:S04]  /*0310*/  LDG.E.CONSTANT R16, desc[UR16][R2.64+-0x10] ;  /* 0xfffff01002107981 */ /* 0x000ea8000c1e9900 */
[----:B------:R-:W3:Y:S04]  /*0320*/  LDG.E.CONSTANT R15, desc[UR16][R6.64+-0x10] ;  /* 0xfffff010060f7981 */ /* 0x000ee8000c1e9900 */
[----:B------:R-:W4:Y:S04]  /*0330*/  LDG.E.CONSTANT R17, desc[UR16][R4.64+-0x10] ;  /* 0xfffff01004117981 */ /* 0x000f28000c1e9900 */
[----:B------:R-:W4:Y:S04]  /*0340*/  LDG.E.CONSTANT R22, desc[UR16][R2.64+-0xc] ;  /* 0xfffff41002167981 */ /* 0x000f28000c1e9900 */
[----:B------:R-:W4:Y:S04]  /*0350*/  LDG.E.CONSTANT R20, desc[UR16][R2.64+-0x8] ;  /* 0xfffff81002147981 */ /* 0x000f28000c1e9900 */
[----:B------:R-:W4:Y:S04]  /*0360*/  LDG.E.CONSTANT R27, desc[UR16][R6.64+-0xc] ;  /* 0xfffff410061b7981 */ /* 0x000f28000c1e9900 */
[----:B------:R-:W4:Y:S04]  /*0370*/  LDG.E.CONSTANT R25, desc[UR16][R6.64+-0x8] ;  /* 0xfffff81006197981 */ /* 0x000f28000c1e9900 */
[----:B------:R-:W4:Y:S04]  /*0380*/  LDG.E.CONSTANT R23, desc[UR16][R4.64+-0xc] ;  /* 0xfffff41004177981 */ /* 0x000f28000c1e9900 */
[----:B------:R-:W4:Y:S04]  /*0390*/  LDG.E.CONSTANT R18, desc[UR16][R2.64+-0x4] ;  /* 0xfffffc1002127981 */ /* 0x000f28000c1e9900 */
[----:B------:R-:W4:Y:S04]  /*03a0*/  LDG.E.CONSTANT R19, desc[UR16][R4.64+-0x8] ;  /* 0xfffff81004137981 */ /* 0x000f28000c1e9900 */
[----:B------:R-:W4:Y:S01]  /*03b0*/  LDG.E.CONSTANT R21, desc[UR16][R6.64+-0x4] ;  /* 0xfffffc1006157981 */ /* 0x000f22000c1e9900 */
[----:B--2--5:R-:W-:Y:S01]  /*03c0*/  FADD R16, R11, -R16 ;  /* 0x800000100b107221 */ /* 0x024fe20000000000 */
[----:B---3--:R-:W-:-:S03]  /*03d0*/  FADD R15, R10, -R15 ;  /* 0x8000000f0a0f7221 */ /* 0x008fc60000000000 */
[----:B------:R-:W-:Y:S01]  /*03e0*/  FMUL R16, R16, R16 ;  /* 0x0000001010107220 */ /* 0x000fe20000400000 */
[----:B----4-:R-:W-:-:S03]  /*03f0*/  FADD R17, R12, -R17 ;  /* 0x800000110c117221 */ /* 0x010fc60000000000 */
[----:B------:R-:W-:Y:S02]  /*0400*/  FFMA R16, R15, R15, R16 ;  /* 0x0000000f0f107223 */ /* 0x000fe40000000010 */
[----:B------:R-:W2:Y:S02]  /*0410*/  LDG.E.CONSTANT R15, desc[UR16][R4.64+-0x4] ;  /* 0xfffffc10040f7981 */ /* 0x000ea4000c1e9900 */
[----:B------:R-:W-:Y:S02]  /*0420*/  FFMA R24, R17, R17, R16 ;  /* 0x0000001111187223 */ /* 0x000fe40000000010 */
[----:B------:R-:W3:Y:S04]  /*0430*/  LDG.E.CONSTANT R16, desc[UR16][R2.64] ;  /* 0x0000001002107981 */ /* 0x000ee8000c1e9900 */
[----:B------:R-:W4:Y:S01]  /*0440*/  LDG.E.CONSTANT R17, desc[UR16][R6.64] ;  /* 0x0000001006117981 */ /* 0x000f22000c1e9900 */
[C---:B------:R-:W-:Y:S01]  /*0450*/  FADD R22, R11.reuse, -R22 ;  /* 0x800000160b167221 */ /* 0x040fe20000000000 */
[-C--:B------:R-:W-:Y:S01]  /*0460*/  FSETP.GEU.AND P4, PT, R24, R13.reuse, PT ;  /* 0x0000000d1800720b */ /* 0x080fe20003f8e000 */
[----:B------:R-:W-:Y:S01]  /*0470*/  FADD R20, R11, -R20 ;  /* 0x800000140b147221 */ /* 0x000fe20000000000 */
[----:B------:R-:W-:Y:S01]  /*0480*/  FADD R27, R10, -R27 ;  /* 0x8000001b0a1b7221 */ /* 0x000fe20000000000 */
[----:B------:R-:W-:Y:S01]  /*0490*/  FMUL R26, R22, R22 ;  /* 0x00000016161a7220 */ /* 0x000fe20000400000 */
[----:B------:R-:W-:Y:S01]  /*04a0*/  FSEL R22, R24, R13, !P4 ;  /* 0x0000000d18167208 */ /* 0x000fe20006000000 */
[----:B------:R-:W-:Y:S01]  /*04b0*/  FADD R25, R10, -R25 ;  /* 0x800000190a197221 */ /* 0x000fe20000000000 */
[----:B------:R-:W-:Y:S01]  /*04c0*/  FMUL R24, R20, R20 ;  /* 0x0000001414187220 */ /* 0x000fe20000400000 */
[----:B------:R-:W-:Y:S01]  /*04d0*/  FFMA R26, R27, R27, R26 ;  /* 0x0000001b1b1a7223 */ /* 0x000fe2000000001a */
[----:B------:R-:W-:Y:S01]  /*04e0*/  FADD R23, R12, -R23 ;  /* 0x800000170c177221 */ /* 0x000fe20000000000 */
[----:B------:R-:W4:Y:S01]  /*04f0*/  LDG.E.CONSTANT R13, desc[UR16][R4.64] ;  /* 0x00000010040d7981 */ /* 0x000f22000c1e9900 */
[----:B------:R-:W-:Y:S01]  /*0500*/  FADD R18, R11, -R18 ;  /* 0x800000120b127221 */ /* 0x000fe20000000000 */
[----:B------:R-:W-:-:S02]  /*0510*/  FFMA R24, R25, R25, R24 ;  /* 0x0000001919187223 */ /* 0x000fc40000000018 */
[----:B------:R-:W4:Y:S01]  /*0520*/  LDG.E.CONSTANT R20, desc[UR16][R2.64+0x4] ;  /* 0x0000041002147981 */ /* 0x000f22000c1e9900 */
[----:B------:R-:W-:Y:S01]  /*0530*/  FFMA R23, R23, R23, R26 ;  /* 0x0000001717177223 */ /* 0x000fe2000000001a */
[----:B------:R-:W-:Y:S01]  /*0540*/  FADD R25, R12, -R19 ;  /* 0x800000130c197221 */ /* 0x000fe20000000000 */
[----:B------:R-:W-:Y:S01]  /*0550*/  FMUL R18, R18, R18 ;  /* 0x0000001212127220 */ /* 0x000fe20000400000 */
[----:B------:R-:W4:Y:S01]  /*0560*/  LDG.E.CONSTANT R19, desc[UR16][R6.64+0x4] ;  /* 0x0000041006137981 */ /* 0x000f22000c1e9900 */
[----:B------:R-:W-:Y:S01]  /*0570*/  FADD R21, R10, -R21 ;  /* 0x800000150a157221 */ /* 0x000fe20000000000 */
[----:B------:R-:W-:Y:S01]  /*0580*/  FFMA R25, R25, R25, R24 ;  /* 0x0000001919197223 */ /* 0x000fe20000000018 */
[-C--:B------:R-:W-:Y:S02]  /*0590*/  FSETP.GEU.AND P5, PT, R23, R22.reuse, PT ;  /* 0x000000161700720b */ /* 0x080fe40003fae000 */
[----:B------:R-:W-:Y:S02]  /*05a0*/  FFMA R24, R21, R21, R18 ;  /* 0x0000001515187223 */ /* 0x000fe40000000012 */
[----:B------:R-:W4:Y:S01]  /*05b0*/  LDG.E.CONSTANT R21, desc[UR16][R4.64+0x4] ;  /* 0x0000041004157981 */ /* 0x000f22000c1e9900 */
[----:B------:R-:W-:-:S03]  /*05c0*/  FSEL R22, R23, R22, !P5 ;  /* 0x0000001617167208 */ /* 0x000fc60006800000 */
[----:B------:R-:W4:Y:S01]  /*05d0*/  LDG.E.CONSTANT R18, desc[UR16][R2.64+0x8] ;  /* 0x0000081002127981 */ /* 0x000f22000c1e9900 */
[----:B------:R-:W-:-:S03]  /*05e0*/  FSETP.GEU.AND P3, PT, R25, R22, PT ;  /* 0x000000161900720b */ /* 0x000fc60003f6e000 */
[----:B------:R-:W4:Y:S01]  /*05f0*/  LDG.E.CONSTANT R23, desc[UR16][R4.64+0x8] ;  /* 0x0000081004177981 */ /* 0x000f22000c1e9900 */
[----:B------:R-:W-:-:S03]  /*0600*/  FSEL R22, R25, R22, !P3 ;  /* 0x0000001619167208 */ /* 0x000fc60005800000 */
[----:B------:R-:W4:Y:S01]  /*0610*/  LDG.E.CONSTANT R25, desc[UR16][R6.64+0xc] ;  /* 0x00000c1006197981 */ /* 0x000f22000c1e9900 */
[----:B--2---:R-:W-:-:S03]  /*0620*/  FADD R27, R12, -R15 ;  /* 0x8000000f0c1b7221 */ /* 0x004fc60000000000 */
[----:B------:R0:W2:Y:S01]  /*0630*/  LDG.E.CONSTANT R15, desc[UR16][R6.64+0x8] ;  /* 0x00000810060f7981 */ /* 0x0000a2000c1e9900 */
[----:B------:R-:W-:Y:S01]  /*0640*/  FFMA R27, R27, R27, R24 ;  /* 0x0000001b1b1b7223 */ /* 0x000fe20000000018 */
[----:B---3--:R-:W-:Y:S02]  /*0650*/  FADD R24, R11, -R16 ;  /* 0x800000100b187221 */ /* 0x008fe40000000000 */
[----:B------:R1:W3:Y:S01]  /*0660*/  LDG.E.CONSTANT R16, desc[UR16][R2.64+0xc] ;  /* 0x00000c1002107981 */ /* 0x0002e2000c1e9900 */
[----:B----4-:R-:W-:Y:S01]  /*0670*/  FADD R17, R10, -R17 ;  /* 0x800000110a117221 */ /* 0x010fe20000000000 */
[----:B------:R-:W-:-:S04]  /*0680*/  FMUL R24, R24, R24 ;  /* 0x0000001818187220 */ /* 0x000fc80000400000 */
[----:B------:R-:W-:Y:S02]  /*0690*/  FFMA R24, R17, R17, R24 ;  /* 0x0000001111187223 */ /* 0x000fe40000000018 */
[----:B------:R-:W4:Y:S01]  /*06a0*/  LDG.E.CONSTANT R17, desc[UR16][R4.64+0xc] ;  /* 0x00000c1004117981 */ /* 0x000f22000c1e9900 */
[----:B------:R-:W-:Y:S01]  /*06b0*/  FSETP.GEU.AND P2, PT, R27, R22, PT ;  /* 0x000000161b00720b */ /* 0x000fe20003f4e000 */
[----:B------:R-:W-:Y:S01]  /*06c0*/  FADD R13, R12, -R13 ;  /* 0x8000000d0c0d7221 */ /* 0x000fe20000000000 */
[----:B------:R-:W-:-:S03]  /*06d0*/  FADD R20, R11, -R20 ;  /* 0x800000140b147221 */ /* 0x000fc60000000000 */
[----:B------:R-:W-:Y:S01]  /*06e0*/  FFMA R13, R13, R13, R24 ;  /* 0x0000000d0d0d7223 */ /* 0x000fe20000000018 */
[----:B------:R-:W-:Y:S01]  /*06f0*/  FSEL R22, R27, R22, !P2 ;  /* 0x000000161b167208 */ /* 0x000fe20005000000 */
[----:B------:R-:W-:Y:S01]  /*0700*/  FADD R19, R10, -R19 ;  /* 0x800000130a137221 */ /* 0x000fe20000000000 */
[----:B------:R-:W-:Y:S02]  /*0710*/  FMUL R20, R20, R20 ;  /* 0x0000001414147220 */ /* 0x000fe40000400000 */
[----:B------:R-:W-:Y:S02]  /*0720*/  FSETP.GEU.AND P0, PT, R13, R22, PT ;  /* 0x000000160d00720b */ /* 0x000fe40003f0e000 */
[----:B------:R-:W-:Y:S01]  /*0730*/  FFMA R20, R19, R19, R20 ;  /* 0x0000001313147223 */ /* 0x000fe20000000014 */
[----:B------:R-:W-:Y:S01]  /*0740*/  FADD R21, R12, -R21 ;  /* 0x800000150c157221 */ /* 0x000fe20000000000 */
[----:B------:R-:W-:-:S03]  /*0750*/  FADD R18, R11, -R18 ;  /* 0x800000120b127221 */ /* 0x000fc60000000000 */
[----:B------:R-:W-:Y:S01]  /*0760*/  FFMA R20, R21, R21, R20 ;  /* 0x0000001515147223 */ /* 0x000fe20000000014 */
[----:B------:R-:W-:Y:S01]  /*0770*/  FSEL R13, R13, R22, !P0 ;  /* 0x000000160d0d7208 */ /* 0x000fe20004000000 */
[----:B------:R-:W-:Y:S01]  /*0780*/  FMUL R18, R18, R18 ;  /* 0x0000001212127220 */ /* 0x000fe20000400000 */
[----:B------:R-:W-:Y:S02]  /*0790*/  FADD R23, R12, -R23 ;  /* 0x800000170c177221 */ /* 0x000fe40000000000 */
[----:B------:R-:W-:Y:S01]  /*07a0*/  FSETP.GEU.AND P1, PT, R20, R13, PT ;  /* 0x0000000d1400720b */ /* 0x000fe20003f2e000 */
[----:B------:R-:W-:-:S03]  /*07b0*/  FADD R25, R10, -R25 ;  /* 0x800000190a197221 */ /* 0x000fc60000000000 */
[----:B------:R-:W-:Y:S02]  /*07c0*/  FSEL R13, R20, R13, !P1 ;  /* 0x0000000d140d7208 */ /* 0x000fe40004800000 */
[C---:B------:R-:W-:Y:S02]  /*07d0*/  SEL R0, R14.reuse, R0, !P4 ;  /* 0x000000000e007207 */ /* 0x040fe40006000000 */
[C---:B------:R-:W-:Y:S02]  /*07e0*/  @!P5 IADD3 R0, PT, PT, R14.reuse, 0x1, RZ ;  /* 0x000000010e00d810 */ /* 0x040fe40007ffe0ff */
[C---:B------:R-:W-:Y:S02]  /*07f0*/  @!P3 IADD3 R0, PT, PT, R14.reuse, 0x2, RZ ;  /* 0x000000020e00b810 */ /* 0x040fe40007ffe0ff */
[C---:B------:R-:W-:Y:S02]  /*0800*/  @!P2 IADD3 R0, PT, PT, R14.reuse, 0x3, RZ ;  /* 0x000000030e00a810 */ /* 0x040fe40007ffe0ff */
[----:B------:R-:W-:-:S02]  /*0810*/  @!P0 IADD3 R0, PT, PT, R14, 0x4, RZ ;  /* 0x000000040e008810 */ /* 0x000fc40007ffe0ff */
[----:B------:R-:W-:Y:S02]  /*0820*/  @!P1 IADD3 R0, PT, PT, R14, 0x5, RZ ;  /* 0x000000050e009810 */ /* 0x000fe40007ffe0ff */
[----:B0-----:R-:W-:Y:S02]  /*0830*/  IADD3 R6, P1, PT, R6, 0x20, RZ ;  /* 0x0000002006067810 */ /* 0x001fe40007f3e0ff */
[----:B-1----:R-:W-:Y:S02]  /*0840*/  IADD3 R2, P3, PT, R2, 0x20, RZ ;  /* 0x0000002002027810 */ /* 0x002fe40007f7e0ff */
[----:B------:R-:W-:Y:S02]  /*0850*/  IADD3.X R7, PT, PT, RZ, R7, RZ, P1, !PT ;  /* 0x00000007ff077210 */ /* 0x000fe40000ffe4ff */
[----:B------:R-:W-:Y:S01]  /*0860*/  IADD3.X R3, PT, PT, RZ, R3, RZ, P3, !PT ;  /* 0x00000003ff037210 */ /* 0x000fe20001ffe4ff */
[----:B--2---:R-:W-:-:S04]  /*0870*/  FADD R15, R10, -R15 ;  /* 0x8000000f0a0f7221 */ /* 0x004fc80000000000 */
[----:B------:R-:W-:Y:S01]  /*0880*/  FFMA R18, R15, R15, R18 ;  /* 0x0000000f0f127223 */ /* 0x000fe20000000012 */
[----:B---3--:R-:W-:-:S03]  /*0890*/  FADD R16, R11, -R16 ;  /* 0x800000100b107221 */ /* 0x008fc60000000000 */
[----:B------:R-:W-:Y:S01]  /*08a0*/  FFMA R18, R23, R23, R18 ;  /* 0x0000001717127223 */ /* 0x000fe20000000012 */
[----:B------:R-:W-:-:S04]  /*08b0*/  FMUL R16, R16, R16 ;  /* 0x0000001010107220 */ /* 0x000fc80000400000 */
[----:B------:R-:W-:Y:S01]  /*08c0*/  FFMA R16, R25, R25, R16 ;  /* 0x0000001919107223 */ /* 0x000fe20000000010 */
[----:B----4-:R-:W-:Y:S01]  /*08d0*/  FADD R17, R12, -R17 ;  /* 0x800000110c117221 */ /* 0x010fe20000000000 */
[----:B------:R-:W-:-:S03]  /*08e0*/  FSETP.GEU.AND P4, PT, R18, R13, PT ;  /* 0x0000000d1200720b */ /* 0x000fc60003f8e000 */
[----:B------:R-:W-:Y:S01]  /*08f0*/  FFMA R16, R17, R17, R16 ;  /* 0x0000001111107223 */ /* 0x000fe20000000010 */
[----:B------:R-:W-:-:S04]  /*0900*/  FSEL R13, R18, R13, !P4 ;  /* 0x0000000d120d7208 */ /* 0x000fc80006000000 */
[----:B------:R-:W-:-:S05]  /*0910*/  FSETP.GEU.AND P2, PT, R16, R13, PT ;  /* 0x0000000d1000720b */ /* 0x000fca0003f4e000 */
[----:B------:R-:W-:-:S08]  /*0920*/  @!P4 IADD3 R0, PT, PT, R14, 0x6, RZ ;  /* 0x000000060e00c810 */ /* 0x000fd00007ffe0ff */
[C---:B------:R-:W-:Y:S02]  /*0930*/  @!P2 IADD3 R0, PT, PT, R14.reuse, 0x7, RZ ;  /* 0x000000070e00a810 */ /* 0x040fe40007ffe0ff */
[----:B------:R-:W-:-:S04]  /*0940*/  IADD3 R14, PT, PT, R14, 0x8, RZ ;  /* 0x000000080e0e7810 */ /* 0x000fc80007ffe0ff */
[----:B------:R-:W-:Y:S02]  /*0950*/  ISETP.NE.AND P0, PT, R14, R9, PT ;  /* 0x000000090e00720c */ /* 0x000fe40003f05270 */
[----:B------:R-:W-:Y:S02]  /*0960*/  IADD3 R4, P4, PT, R4, 0x20, RZ ;  /* 0x0000002004047810 */ /* 0x000fe40007f9e0ff */
[----:B------:R-:W-:Y:S02]  /*0970*/  FSEL R13, R16, R13, !P2 ;  /* 0x0000000d100d7208 */ /* 0x000fe40005000000 */
[----:B------:R-:W-:-:S07]  /*0980*/  IADD3.X R5, PT, PT, RZ, R5, RZ, P4, !PT ;  /* 0x00000005ff057210 */ /* 0x000fce00027fe4ff */
[----:B------:R-:W-:Y:S05]  /*0990*/  @P0 BRA `(.L_x_908) ;  /* 0xfffffff8005c0947 */ /* 0x000fea000383ffff */
.L_x_907:
[----:B------:R-:W-:Y:S05]  /*09a0*/  BRA.U !UP0, `(.L_x_906) ;  /* 0x0000000508c87547 */ /* 0x000fea000b800000 */
[----:B------:R-:W-:Y:S02]  /*09b0*/  UISETP.GE.U32.AND UP0, UPT, UR11, 0x4, UPT ;  /* 0x000000040b00788c */ /* 0x000fe4000bf06070 */
[----:B------:R-:W-:-:S04]  /*09c0*/  ULOP3.LUT UR5, UR10, 0x3, URZ, 0xc0, !UPT ;  /* 0x000000030a057892 */ /* 0x000fc8000f8ec0ff */
[----:B------:R-:W-:-:S03]  /*09d0*/  UISETP.NE.AND UP1, UPT, UR5, URZ, UPT ;  /* 0x000000ff0500728c */ /* 0x000fc6000bf25270 */
[----:B------:R-:W-:Y:S08]  /*09e0*/  BRA.U !UP0, `(.L_x_909) ;  /* 0x0000000108dc7547 */ /* 0x000ff0000b800000 */
[----:B------:R-:W0:Y:S08]  /*09f0*/  LDC.64 R6, c[0x0][0x3a0] ;  /* 0x0000e800ff067b82 */ /* 0x000e300000000a00 */
[----:B------:R-:W1:Y:S08]  /*0a00*/  LDC.64 R4, c[0x0][0x398] ;  /* 0x0000e600ff047b82 */ /* 0x000e700000000a00 */
[----:B------:R-:W2:Y:S01]  /*0a10*/  LDC.64 R2, c[0x0][0x3a8] ;  /* 0x0000ea00ff027b82 */ /* 0x000ea20000000a00 */
[----:B0-----:R-:W-:-:S05]  /*0a20*/  IMAD.WIDE.U32 R6, R9, 0x4, R6 ;  /* 0x0000000409067825 */ /* 0x001fca00078e0006 */
[----:B------:R-:W3:Y:S01]  /*0a30*/  LDG.E.CONSTANT R18, desc[UR16][R6.64] ;  /* 0x0000001006127981 */ /* 0x000ee2000c1e9900 */
[----:B-1----:R-:W-:-:S03]  /*0a40*/  IMAD.WIDE.U32 R4, R9, 0x4, R4 ;  /* 0x0000000409047825 */ /* 0x002fc600078e0004 */
[----:B------:R-:W4:Y:S04]  /*0a50*/  LDG.E.CONSTANT R20, desc[UR16][R6.64+0x4] ;  /* 0x0000041006147981 */ /* 0x000f28000c1e9900 */
[----:B------:R-:W4:Y:S01]  /*0a60*/  LDG.E.CONSTANT R29, desc[UR16][R4.64] ;  /* 0x00000010041d7981 */ /* 0x000f22000c1e9900 */
[----:B--2---:R-:W-:-:S03]  /*0a70*/  IMAD.WIDE.U32 R2, R9, 0x4, R2 ;  /* 0x0000000409027825 */ /* 0x004fc600078e0002 */
[----:B------:R-:W2:Y:S04]  /*0a80*/  LDG.E.CONSTANT R25, desc[UR16][R4.64+0x4] ;  /* 0x0000041004197981 */ /* 0x000ea8000c1e9900 */
[----:B------:R-:W2:Y:S04]  /*0a90*/  LDG.E.CONSTANT R21, desc[UR16][R2.64] ;  /* 0x0000001002157981 */ /* 0x000ea8000c1e9900 */
[----:B------:R-:W2:Y:S04]  /*0aa0*/  LDG.E.CONSTANT R14, desc[UR16][R6.64+0x8] ;  /* 0x00000810060e7981 */ /* 0x000ea8000c1e9900 */
[----:B------:R-:W2:Y:S04]  /*0ab0*/  LDG.E.CONSTANT R15, desc[UR16][R2.64+0x4] ;  /* 0x00000410020f7981 */ /* 0x000ea8000c1e9900 */
[----:B------:R-:W2:Y:S04]  /*0ac0*/  LDG.E.CONSTANT R17, desc[UR16][R4.64+0x8] ;  /* 0x0000081004117981 */ /* 0x000ea8000c1e9900 */
[----:B------:R-:W2:Y:S04]  /*0ad0*/  LDG.E.CONSTANT R16, desc[UR16][R6.64+0xc] ;  /* 0x00000c1006107981 */ /* 0x000ea8000c1e9900 */
[----:B------:R-:W2:Y:S04]  /*0ae0*/  LDG.E.CONSTANT R19, desc[UR16][R2.64+0x8] ;  /* 0x0000081002137981 */ /* 0x000ea8000c1e9900 */
[----:B------:R-:W2:Y:S04]  /*0af0*/  LDG.E.CONSTANT R23, desc[UR16][R4.64+0xc] ;  /* 0x00000c1004177981 */ /* 0x000ea8000c1e9900 */
[----:B------:R-:W2:Y:S01]  /*0b00*/  LDG.E.CONSTANT R27, desc[UR16][R2.64+0xc] ;  /* 0x00000c10021b7981 */ /* 0x000ea2000c1e9900 */
[----:B---3-5:R-:W-:-:S04]  /*0b10*/  FADD R18, R11, -R18 ;  /* 0x800000120b127221 */ /* 0x028fc80000000000 */
[----:B------:R-:W-:Y:S01]  /*0b20*/  FMUL R18, R18, R18 ;  /* 0x0000001212127220 */ /* 0x000fe20000400000 */
[----:B----4-:R-:W-:Y:S01]  /*0b30*/  FADD R29, R10, -R29 ;  /* 0x8000001d0a1d7221 */ /* 0x010fe20000000000 */
[----:B------:R-:W-:-:S03]  /*0b40*/  FADD R20, R11, -R20 ;  /* 0x800000140b147221 */ /* 0x000fc60000000000 */
[----:B------:R-:W-:Y:S01]  /*0b50*/  FFMA R18, R29, R29, R18 ;  /* 0x0000001d1d127223 */ /* 0x000fe20000000012 */
[----:B--2---:R-:W-:Y:S01]  /*0b60*/  FADD R21, R12, -R21 ;  /* 0x800000150c157221 */ /* 0x004fe20000000000 */
[----:B------:R-:W-:Y:S01]  /*0b70*/  FADD R25, R10, -R25 ;  /* 0x800000190a197221 */ /* 0x000fe20000000000 */
[----:B------:R-:W-:Y:S02]  /*0b80*/  FMUL R20, R20, R20 ;  /* 0x0000001414147220 */ /* 0x000fe40000400000 */
[----:B------:R-:W-:Y:S01]  /*0b90*/  FFMA R18, R21, R21, R18 ;  /* 0x0000001515127223 */ /* 0x000fe20000000012 */
[----:B------:R-:W-:Y:S01]  /*0ba0*/  FADD R14, R11, -R14 ;  /* 0x8000000e0b0e7221 */ /* 0x000fe20000000000 */
[----:B------:R-:W-:Y:S01]  /*0bb0*/  FFMA R20, R25, R25, R20 ;  /* 0x0000001919147223 */ /* 0x000fe20000000014 */
[----:B------:R-:W-:Y:S02]  /*0bc0*/  FADD R15, R12, -R15 ;  /* 0x8000000f0c0f7221 */ /* 0x000fe40000000000 */
[----:B------:R-:W-:Y:S01]  /*0bd0*/  FSETP.GEU.AND P0, PT, R18, R13, PT ;  /* 0x0000000d1200720b */ /* 0x000fe20003f0e000 */
[----:B------:R-:W-:Y:S01]  /*0be0*/  FMUL R14, R14, R14 ;  /* 0x0000000e0e0e7220 */ /* 0x000fe20000400000 */
[----:B------:R-:W-:Y:S01]  /*0bf0*/  FADD R17, R10, -R17 ;  /* 0x800000110a117221 */ /* 0x000fe20000000000 */
[----:B------:R-:W-:Y:S01]  /*0c00*/  FFMA R20, R15, R15, R20 ;  /* 0x0000000f0f147223 */ /* 0x000fe20000000014 */
[----:B------:R-:W-:-:S02]  /*0c10*/  FSEL R13, R18, R13, !P0 ;  /* 0x0000000d120d7208 */ /* 0x000fc40004000000 */
[----:B------:R-:W-:Y:S01]  /*0c20*/  FFMA R14, R17, R17, R14 ;  /* 0x00000011110e7223 */ /* 0x000fe2000000000e */
[----:B------:R-:W-:Y:S01]  /*0c30*/  FADD R16, R11, -R16 ;  /* 0x800000100b107221 */ /* 0x000fe20000000000 */
[-C--:B------:R-:W-:Y:S01]  /*0c40*/  FSETP.GEU.AND P1, PT, R20, R13.reuse, PT ;  /* 0x0000000d1400720b */ /* 0x080fe20003f2e000 */
[----:B------:R-:W-:Y:S02]  /*0c50*/  FADD R19, R12, -R19 ;  /* 0x800000130c137221 */ /* 0x000fe40000000000 */
[----:B------:R-:W-:Y:S01]  /*0c60*/  FMUL R16, R16, R16 ;  /* 0x0000001010107220 */ /* 0x000fe20000400000 */
[----:B------:R-:W-:Y:S01]  /*0c70*/  FSEL R13, R20, R13, !P1 ;  /* 0x0000000d140d7208 */ /* 0x000fe20004800000 */
[----:B------:R-:W-:Y:S01]  /*0c80*/  FADD R23, R10, -R23 ;  /* 0x800000170a177221 */ /* 0x000fe20000000000 */
[----:B------:R-:W-:-:S03]  /*0c90*/  FFMA R14, R19, R19, R14 ;  /* 0x00000013130e7223 */ /* 0x000fc6000000000e */
[----:B------:R-:W-:Y:S01]  /*0ca0*/  FFMA R16, R23, R23, R16 ;  /* 0x0000001717107223 */ /* 0x000fe20000000010 */
[----:B------:R-:W-:Y:S01]  /*0cb0*/  FADD R27, R12, -R27 ;  /* 0x8000001b0c1b7221 */ /* 0x000fe20000000000 */
[----:B------:R-:W-:-:S03]  /*0cc0*/  FSETP.GEU.AND P2, PT, R14, R13, PT ;  /* 0x0000000d0e00720b */ /* 0x000fc60003f4e000 */
[----:B------:R-:W-:Y:S01]  /*0cd0*/  FFMA R16, R27, R27, R16 ;  /* 0x0000001b1b107223 */ /* 0x000fe20000000010 */
[----:B------:R-:W-:-:S04]  /*0ce0*/  FSEL R13, R14, R13, !P2 ;  /* 0x0000000d0e0d7208 */ /* 0x000fc80005000000 */
[CC--:B------:R-:W-:Y:S02]  /*0cf0*/  FSETP.GEU.AND P3, PT, R16.reuse, R13.reuse, PT ;  /* 0x0000000d1000720b */ /* 0x0c0fe40003f6e000 */
[C---:B------:R-:W-:Y:S02]  /*0d00*/  SEL R0, R9.reuse, R0, !P0 ;  /* 0x0000000009007207 */ /* 0x040fe40004000000 */
[C---:B------:R-:W-:Y:S02]  /*0d10*/  @!P1 IADD3 R0, PT, PT, R9.reuse, 0x1, RZ ;  /* 0x0000000109009810 */ /* 0x040fe40007ffe0ff */
[----:B------:R-:W-:Y:S02]  /*0d20*/  @!P2 IADD3 R0, PT, PT, R9, 0x2, RZ ;  /* 0x000000020900a810 */ /* 0x000fe40007ffe0ff */
[----:B------:R-:W-:-:S05]  /*0d30*/  FSEL R13, R16, R13, !P3 ;  /* 0x0000000d100d7208 */ /* 0x000fca0005800000 */
[C---:B------:R-:W-:Y:S02]  /*0d40*/  @!P3 IADD3 R0, PT, PT, R9.reuse, 0x3, RZ ;  /* 0x000000030900b810 */ /* 0x040fe40007ffe0ff */
[----:B------:R-:W-:-:S07]  /*0d50*/  IADD3 R9, PT, PT, R9, 0x4, RZ ;  /* 0x0000000409097810 */ /* 0x000fce0007ffe0ff */
.L_x_909:
[----:B------:R-:W-:Y:S05]  /*0d60*/  BRA.U !UP1, `(.L_x_906) ;  /* 0x0000000109d87547 */ /* 0x000fea000b800000 */
[----:B------:R-:W-:Y:S02]  /*0d70*/  UISETP.NE.AND UP0, UPT, UR5, 0x1, UPT ;  /* 0x000000010500788c */ /* 0x000fe4000bf05270 */
[----:B------:R-:W-:-:S04]  /*0d80*/  ULOP3.LUT UR4, UR10, 0x1, URZ, 0xc0, !UPT ;  /* 0x000000010a047892 */ /* 0x000fc8000f8ec0ff */
[----:B------:R-:W-:-:S03]  /*0d90*/  UISETP.NE.U32.AND UP1, UPT, UR4, 0x1, UPT ;  /* 0x000000010400788c */ /* 0x000fc6000bf25070 */
        /* <DEDUP_REMOVED lines=23> */
[----:B------:R-:W-:-:S03]  /*0f10*/  FFMA R16, R19, R19, R16 ;  /* 0x0000001313107223 */ /* 0x000fc60000000010 */
[----:B------:R-:W-:Y:S01]  /*0f20*/  FSETP.GEU.AND P0, PT, R14, R13, PT ;  /* 0x0000000d0e00720b */ /* 0x000fe20003f0e000 */
[----:B------:R-:W-:-:S03]  /*0f30*/  FFMA R16, R21, R21, R16 ;  /* 0x0000001515107223 */ /* 0x000fc60000000010 */
[----:B------:R-:W-:-:S04]  /*0f40*/  FSEL R13, R14, R13, !P0 ;  /* 0x0000000d0e0d7208 */ /* 0x000fc80004000000 */
[CC--:B------:R-:W-:Y:S02]  /*0f50*/  FSETP.GEU.AND P1, PT, R16.reuse, R13.reuse, PT ;  /* 0x0000000d1000720b */ /* 0x0c0fe40003f2e000 */
[----:B------:R-:W-:Y:S02]  /*0f60*/  SEL R0, R9, R0, !P0 ;  /* 0x0000000009007207 */ /* 0x000fe40004000000 */
[----:B------:R-:W-:-:S09]  /*0f70*/  FSEL R13, R16, R13, !P1 ;  /* 0x0000000d100d7208 */ /* 0x000fd20004800000 */
[C---:B------:R-:W-:Y:S02]  /*0f80*/  @!P1 IADD3 R0, PT, PT, R9.reuse, 0x1, RZ ;  /* 0x0000000109009810 */ /* 0x040fe40007ffe0ff */
[----:B------:R-:W-:-:S07]  /*0f90*/  IADD3 R9, PT, PT, R9, 0x2, RZ ;  /* 0x0000000209097810 */ /* 0x000fce0007ffe0ff */
.L_x_910:
[----:B------:R-:W-:Y:S05]  /*0fa0*/  BRA.U UP1, `(.L_x_906) ;  /* 0x0000000101487547 */ /* 0x000fea000b800000 */
[----:B------:R-:W0:Y:S08]  /*0fb0*/  LDC.64 R4, c[0x0][0x3a0] ;  /* 0x0000e800ff047b82 */ /* 0x000e300000000a00 */
[----:B------:R-:W1:Y:S08]  /*0fc0*/  LDC.64 R2, c[0x0][0x398] ;  /* 0x0000e600ff027b82 */ /* 0x000e700000000a00 */
[----:B------:R-:W2:Y:S01]  /*0fd0*/  LDC.64 R6, c[0x0][0x3a8] ;  /* 0x0000ea00ff067b82 */ /* 0x000ea20000000a00 */
[----:B0-----:R-:W-:-:S06]  /*0fe0*/  IMAD.WIDE.U32 R4, R9, 0x4, R4 ;  /* 0x0000000409047825 */ /* 0x001fcc00078e0004 */
[----:B------:R-:W3:Y:S01]  /*0ff0*/  LDG.E.CONSTANT R4, desc[UR16][R4.64] ;  /* 0x0000001004047981 */ /* 0x000ee2000c1e9900 */
[----:B-1----:R-:W-:-:S06]  /*1000*/  IMAD.WIDE.U32 R2, R9, 0x4, R2 ;  /* 0x0000000409027825 */ /* 0x002fcc00078e0002 */
[----:B------:R-:W4:Y:S01]  /*1010*/  LDG.E.CONSTANT R3, desc[UR16][R2.64] ;  /* 0x0000001002037981 */ /* 0x000f22000c1e9900 */
[----:B--2---:R-:W-:-:S06]  /*1020*/  IMAD.WIDE.U32 R6, R9, 0x4, R6 ;  /* 0x0000000409067825 */ /* 0x004fcc00078e0006 */
[----:B------:R-:W2:Y:S01]  /*1030*/  LDG.E.CONSTANT R7, desc[UR16][R6.64] ;  /* 0x0000001006077981 */ /* 0x000ea2000c1e9900 */
[----:B---3-5:R-:W-:-:S04]  /*1040*/  FADD R11, R11, -R4 ;  /* 0x800000040b0b7221 */ /* 0x028fc80000000000 */
[----:B------:R-:W-:Y:S01]  /*1050*/  FMUL R11, R11, R11 ;  /* 0x0000000b0b0b7220 */ /* 0x000fe20000400000 */
[----:B----4-:R-:W-:-:S04]  /*1060*/  FADD R10, R10, -R3 ;  /* 0x800000030a0a7221 */ /* 0x010fc80000000000 */
[----:B------:R-:W-:Y:S01]  /*1070*/  FFMA R11, R10, R10, R11 ;  /* 0x0000000a0a0b7223 */ /* 0x000fe2000000000b */
[----:B--2---:R-:W-:-:S04]  /*1080*/  FADD R12, R12, -R7 ;  /* 0x800000070c0c7221 */ /* 0x004fc80000000000 */
[----:B------:R-:W-:-:S05]  /*1090*/  FFMA R12, R12, R12, R11 ;  /* 0x0000000c0c0c7223 */ /* 0x000fca000000000b */
[----:B------:R-:W-:-:S04]  /*10a0*/  FSETP.GEU.AND P0, PT, R12, R13, PT ;  /* 0x0000000d0c00720b */ /* 0x000fc80003f0e000 */
[----:B------:R-:W-:Y:S02]  /*10b0*/  FSEL R13, R12, R13, !P0 ;  /* 0x0000000d0c0d7208 */ /* 0x000fe40004000000 */
[----:B------:R-:W-:-:S07]  /*10c0*/  SEL R0, R9, R0, !P0 ;  /* 0x0000000009007207 */ /* 0x000fce0004000000 */
.L_x_906:
[----:B------:R-:W0:Y:S01]  /*10d0*/  LDC.64 R2, c[0x0][0x3b0] ;  /* 0x0000ec00ff027b82 */ /* 0x000e220000000a00 */
[----:B------:R-:W-:Y:S01]  /*10e0*/  IADD3 R4, PT, PT, R13, -0xd000000, RZ ;  /* 0xf30000000d047810 */ /* 0x000fe20007ffe0ff */
[----:B------:R1:W2:Y:S01]  /*10f0*/  MUFU.RSQ R6, R13 ;  /* 0x0000000d00067308 */ /* 0x0002a20000001400 */
[----:B------:R-:W-:Y:S02]  /*1100*/  BSSY.RECONVERGENT B0, `(.L_x_911) ;  /* 0x000000d000007945 */ /* 0x000fe40003800200 */
[----:B------:R-:W-:Y:S01]  /*1110*/  ISETP.GT.U32.AND P0, PT, R4, 0x727fffff, PT ;  /* 0x727fffff0400780c */ /* 0x000fe20003f04070 */
[----:B0-----:R-:W-:-:S05]  /*1120*/  IMAD.WIDE R2, R8, 0x4, R2 ;  /* 0x0000000408027825 */ /* 0x001fca00078e0202 */
[----:B------:R1:W-:Y:S07]  /*1130*/  STG.E desc[UR16][R2.64], R0 ;  /* 0x0000000002007986 */ /* 0x0003ee000c101910 */
[----:B--2---:R-:W-:Y:S05]  /*1140*/  @!P0 BRA `(.L_x_912) ;  /* 0x0000000000108947 */ /* 0x004fea0003800000 */
[----:B-1----:R-:W-:Y:S02]  /*1150*/  MOV R0, R13 ;  /* 0x0000000d00007202 */ /* 0x002fe40000000f00 */
[----:B------:R-:W-:-:S07]  /*1160*/  MOV R7, 0x1180 ;  /* 0x0000118000077802 */ /* 0x000fce0000000f00 */
[----:B-----5:R-:W-:Y:S05]  /*1170*/  CALL.REL.NOINC `($__internal_5_$__cuda_sm20_sqrt_rn_f32_slowpath) ;  /* 0x0000000000287944 */ /* 0x020fea0003c00000 */
[----:B------:R-:W-:Y:S05]  /*1180*/  BRA `(.L_x_913) ;  /* 0x0000000000107947 */ /* 0x000fea0003800000 */
.L_x_912:
[C---:B-1----:R-:W-:Y:S01]  /*1190*/  FMUL.FTZ R0, R6.reuse, R13 ;  /* 0x0000000d06007220 */ /* 0x042fe20000410000 */
[----:B------:R-:W-:-:S03]  /*11a0*/  FMUL.FTZ R2, R6, 0.5 ;  /* 0x3f00000006027820 */ /* 0x000fc60000410000 */
[----:B------:R-:W-:-:S04]  /*11b0*/  FFMA R5, -R0, R0, R13 ;  /* 0x0000000000057223 */ /* 0x000fc8000000010d */
[----:B------:R-:W-:-:S07]  /*11c0*/  FFMA R5, R5, R2, R0 ;  /* 0x0000000205057223 */ /* 0x000fce0000000000 */
.L_x_913:
[----:B------:R-:W-:Y:S05]  /*11d0*/  BSYNC.RECONVERGENT B0 ;  /* 0x0000000000007941 */ /* 0x000fea0003800200 */
.L_x_911:
[----:B------:R-:W0:Y:S02]  /*11e0*/  LDC.64 R2, c[0x0][0x3b8] ;  /* 0x0000ee00ff027b82 */ /* 0x000e240000000a00 */
[----:B0-----:R-:W-:-:S05]  /*11f0*/  IMAD.WIDE R8, R8, 0x4, R2 ;  /* 0x0000000408087825 */ /* 0x001fca00078e0202 */
[----:B------:R-:W-:Y:S01]  /*1200*/  STG.E desc[UR16][R8.64], R5 ;  /* 0x0000000508007986 */ /* 0x000fe2000c101910 */
[----:B------:R-:W-:Y:S05]  /*1210*/  EXIT ;  /* 0x000000000000794d */ /* 0x000fea0003800000 */
        .weak           $__internal_5_$__cuda_sm20_sqrt_rn_f32_slowpath
        .type           $__internal_5_$__cuda_sm20_sqrt_rn_f32_slowpath,@function
        .size           $__internal_5_$__cuda_sm20_sqrt_rn_f32_slowpath,(.L_x_1216 - $__internal_5_$__cuda_sm20_sqrt_rn_f32_slowpath)
$__internal_5_$__cuda_sm20_sqrt_rn_f32_slowpath:
        /* <DEDUP_REMOVED lines=13> */
[----:B------:R-:W-:Y:S01]  /*12f0*/  @P0 FMUL.FTZ R6, R2, 0.5 ;  /* 0x3f00000002060820 */ /* 0x000fe20000410000 */
[----:B------:R-:W-:Y:S02]  /*1300*/  @!P0 MOV R2, R0 ;  /* 0x0000000000028202 */ /* 0x000fe40000000f00 */
[----:B------:R-:W-:-:S04]  /*1310*/  @P0 FADD.FTZ R5, -R4, -RZ ;  /* 0x800000ff04050221 */ /* 0x000fc80000010100 */
[----:B------:R-:W-:-:S04]  /*1320*/  @P0 FFMA R5, R4, R5, R3 ;  /* 0x0000000504050223 */ /* 0x000fc80000000003 */
[----:B------:R-:W-:-:S04]  /*1330*/  @P0 FFMA R5, R5, R6, R4 ;  /* 0x0000000605050223 */ /* 0x000fc80000000004 */
[----:B------:R-:W-:-:S07]  /*1340*/  @P0 FMUL.FTZ R2, R5, 2.3283064365386962891e-10 ;  /* 0x2f80000005020820 */ /* 0x000fce0000410000 */
.L_x_914:
[----:B------:R-:W-:Y:S01]  /*1350*/  HFMA2 R3, -RZ, RZ, 0, 0 ;  /* 0x00000000ff037431 */ /* 0x000fe200000001ff */
[----:B------:R-:W-:Y:S02]  /*1360*/  MOV R5, R2 ;  /* 0x0000000200057202 */ /* 0x000fe40000000f00 */
[----:B------:R-:W-:-:S04]  /*1370*/  MOV R2, R7 ;  /* 0x0000000700027202 */ /* 0x000fc80000000f00 */
[----:B------:R-:W-:Y:S05]  /*1380*/  RET.REL.NODEC R2 `(assign_clusters_kernel) ;  /* 0xffffffec021c7950 */ /* 0x000fea0003c3ffff */
.L_x_915:
        /* <DEDUP_REMOVED lines=15> */
.L_x_1216:


//--------------------- .text.init_centroids_kernel --------------------------
	.section	.text.init_centroids_kernel,"ax",@progbits
	.align	128
        .global         init_centroids_kernel
        .type           init_centroids_kernel,@function
        .size           init_centroids_kernel,(.L_x_1245 - init_centroids_kernel)
        .other          init_centroids_kernel,@"STO_CUDA_ENTRY STV_DEFAULT"
init_centroids_kernel:
.text.init_centroids_kernel:
[----:B------:R-:W-:Y:S08]  /*0000*/  LDC R1, c[0x0][0x37c] ;  /* 0x0000df00ff017b82 */ /* 0x000ff00000000800 */
[----:B------:R-:W0:Y:S01]  /*0010*/  S2UR UR4, SR_CTAID.X ;  /* 0x00000000000479c3 */ /* 0x000e220000002500 */
[----:B------:R-:W1:Y:S01]  /*0020*/  LDCU UR5, c[0x0][0x360] ;  /* 0x00006c00ff0577ac */ /* 0x000e620008000800 */
[----:B------:R-:W2:Y:S01]  /*0030*/  S2R R0, SR_TID.X ;  /* 0x0000000000007919 */ /* 0x000ea20000002100 */
[----:B------:R-:W3:Y:S05]  /*0040*/  LDCU.64 UR10, c[0x0][0x358] ;  /* 0x00006b00ff0a77ac */ /* 0x000eea0008000a00 */
[----:B------:R-:W0:Y:S01]  /*0050*/  LDC R9, c[0x0][0x3c8] ;  /* 0x0000f200ff097b82 */ /* 0x000e220000000800 */
[----:B-1----:R-:W-:-:S02]  /*0060*/  MOV R3, UR5 ;  /* 0x0000000500037c02 */ /* 0x002fc40008000f00 */
[----:B0-----:R-:W-:-:S13]  /*0070*/  LOP3.LUT P0, RZ, R9, UR4, RZ, 0xfc, !PT ;  /* 0x0000000409ff7c12 */ /* 0x001fda000f80fcff */
[----:B--23--:R-:W-:Y:S05]  /*0080*/  @P0 BRA `(.L_x_916) ;  /* 0x0000000000cc0947 */ /* 0x00cfea0003800000 */
[----:B------:R-:W-:-:S13]  /*0090*/  ISETP.NE.AND P0, PT, R0, RZ, PT ;  /* 0x000000ff0000720c */ /* 0x000fda0003f05270 */
[----:B------:R-:W-:Y:S05]  /*00a0*/  @P0 EXIT ;  /* 0x000000000000094d */ /* 0x000fea0003800000 */
[----:B------:R-:W0:Y:S01]  /*00b0*/  LDC R6, c[0x0][0x3c0] ;  /* 0x0000f000ff067b82 */ /* 0x000e220000000800 */
[----:B------:R-:W1:Y:S07]  /*00c0*/  LDCU UR4, c[0x0][0x3cc] ;  /* 0x00007980ff0477ac */ /* 0x000e6e0008000800 */
[----:B------:R-:W2:Y:S08]  /*00d0*/  LDC.64 R8, c[0x0][0x388] ;  /* 0x0000e200ff087b82 */ /* 0x000eb00000000a00 */
[----:B------:R-:W3:Y:S01]  /*00e0*/  LDC.64 R12, c[0x0][0x390] ;  /* 0x0000e400ff0c7b82 */ /* 0x000ee20000000a00 */
[----:B-1----:R-:W-:-:S04]  /*00f0*/  ULOP3.LUT UR4, UR4, 0xaad26b49, URZ, 0x3c, !UPT ;  /* 0xaad26b4904047892 */ /* 0x002fc8000f8e3cff */
[----:B------:R-:W-:Y:S01]  /*0100*/  UIMAD UR5, UR4, 0x4182bed5, URZ ;  /* 0x4182bed5040578a4 */ /* 0x000fe2000f8e02ff */
[----:B0-----:R-:W0:Y:S01]  /*0110*/  I2F.U32.RP R0, R6 ;  /* 0x0000000600007306 */ /* 0x001e220000209000 */
[----:B------:R-:W-:Y:S02]  /*0120*/  ISETP.NE.U32.AND P1, PT, R6, RZ, PT ;  /* 0x000000ff0600720c */ /* 0x000fe40003f25070 */
[----:B------:R-:W-:Y:S02]  /*0130*/  UIADD3 UR6, UPT, UPT, UR5, 0x75bcd15, URZ ;  /* 0x075bcd1505067890 */ /* 0x000fe4000fffe0ff */
[----:B------:R-:W-:Y:S02]  /*0140*/  UIADD3 UR5, UPT, UPT, UR5, 0x583f19, URZ ;  /* 0x00583f1905057890 */ /* 0x000fe4000fffe0ff */
[----:B------:R-:W-:-:S04]  /*0150*/  USHF.R.U32.HI UR7, URZ, 0x2, UR6 ;  /* 0x00000002ff077899 */ /* 0x000fc80008011606 */
[----:B------:R-:W-:Y:S02]  /*0160*/  ULOP3.LUT UR7, UR7, UR6, URZ, 0x3c, !UPT ;  /* 0x0000000607077292 */ /* 0x000fe4000f8e3cff */
[----:B------:R-:W-:Y:S01]  /*0170*/  USHF.L.U32 UR6, UR5, 0x4, URZ ;  /* 0x0000000405067899 */ /* 0x000fe200080006ff */
[----:B0-----:R-:W0:Y:S01]  /*0180*/  MUFU.RCP R0, R0 ;  /* 0x0000000000007308 */ /* 0x001e220000001000 */
[----:B------:R-:W-:-:S04]  /*0190*/  USHF.L.U32 UR8, UR7, 0x1, URZ ;  /* 0x0000000107087899 */ /* 0x000fc800080006ff */
[----:B------:R-:W-:-:S04]  /*01a0*/  ULOP3.LUT UR6, UR5, UR6, UR8, 0x96, !UPT ;  /* 0x0000000605067292 */ /* 0x000fc8000f8e9608 */
[----:B------:R-:W-:-:S04]  /*01b0*/  ULOP3.LUT UR6, UR6, UR7, URZ, 0x3c, !UPT ;  /* 0x0000000706067292 */ /* 0x000fc8000f8e3cff */
[----:B------:R-:W-:Y:S01]  /*01c0*/  UIMAD UR6, UR4, 0x4182bed5, UR6 ;  /* 0x4182bed5040678a4 */ /* 0x000fe2000f8e0206 */
[----:B0-----:R-:W-:-:S03]  /*01d0*/  IADD3 R2, PT, PT, R0, 0xffffffe, RZ ;  /* 0x0ffffffe00027810 */ /* 0x001fc60007ffe0ff */
[----:B------:R-:W-:Y:S01]  /*01e0*/  UIADD3 UR6, UPT, UPT, UR6, -0x26039c23, URZ ;  /* 0xd9fc63dd06067890 */ /* 0x000fe2000fffe0ff */
[----:B------:R0:W1:Y:S02]  /*01f0*/  F2I.FTZ.U32.TRUNC.NTZ R3, R2 ;  /* 0x0000000200037305 */ /* 0x000064000021f000 */
[----:B0-----:R-:W-:Y:S01]  /*0200*/  HFMA2 R2, -RZ, RZ, 0, 0 ;  /* 0x00000000ff027431 */ /* 0x001fe200000001ff */
[----:B-1----:R-:W-:-:S05]  /*0210*/  IADD3 R5, PT, PT, RZ, -R3, RZ ;  /* 0x80000003ff057210 */ /* 0x002fca0007ffe0ff */
[----:B------:R-:W-:-:S04]  /*0220*/  IMAD R5, R5, R6, RZ ;  /* 0x0000000605057224 */ /* 0x000fc800078e02ff */
[----:B------:R-:W-:Y:S02]  /*0230*/  IMAD.HI.U32 R2, R3, R5, R2 ;  /* 0x0000000503027227 */ /* 0x000fe400078e0002 */
[----:B------:R-:W0:Y:S04]  /*0240*/  LDC.64 R4, c[0x0][0x380] ;  /* 0x0000e000ff047b82 */ /* 0x000e280000000a00 */
[----:B------:R-:W-:-:S05]  /*0250*/  IMAD.HI.U32 R2, R2, UR6, RZ ;  /* 0x0000000602027c27 */ /* 0x000fca000f8e00ff */
[----:B------:R-:W-:-:S05]  /*0260*/  IADD3 R17, PT, PT, -R2, RZ, RZ ;  /* 0x000000ff02117210 */ /* 0x000fca0007ffe1ff */
[----:B------:R-:W-:-:S05]  /*0270*/  IMAD R17, R6, R17, UR6 ;  /* 0x0000000606117e24 */ /* 0x000fca000f8e0211 */
[----:B------:R-:W-:-:S13]  /*0280*/  ISETP.GE.U32.AND P0, PT, R17, R6, PT ;  /* 0x000000061100720c */ /* 0x000fda0003f06070 */
[----:B------:R-:W-:-:S04]  /*0290*/  @P0 IADD3 R17, PT, PT, R17, -R6, RZ ;  /* 0x8000000611110210 */ /* 0x000fc80007ffe0ff */
[----:B------:R-:W-:-:S13]  /*02a0*/  ISETP.GE.U32.AND P0, PT, R17, R6, PT ;  /* 0x000000061100720c */ /* 0x000fda0003f06070 */
[-C--:B------:R-:W-:Y:S02]  /*02b0*/  @P0 IADD3 R17, PT, PT, R17, -R6.reuse, RZ ;  /* 0x8000000611110210 */ /* 0x080fe40007ffe0ff */
[----:B------:R-:W-:-:S05]  /*02c0*/  @!P1 LOP3.LUT R17, RZ, R6, RZ, 0x33, !PT ;  /* 0x00000006ff119212 */ /* 0x000fca00078e33ff */
[----:B0-----:R-:W-:-:S04]  /*02d0*/  IMAD.WIDE R4, R17, 0x4, R4 ;  /* 0x0000000411047825 */ /* 0x001fc800078e0204 */
[C---:B--2---:R-:W-:Y:S02]  /*02e0*/  IMAD.WIDE R8, R17.reuse, 0x4, R8 ;  /* 0x0000000411087825 */ /* 0x044fe400078e0208 */
[----:B------:R-:W2:Y:S02]  /*02f0*/  LDG.E.CONSTANT R5, desc[UR10][R4.64] ;  /* 0x0000000a04057981 */ /* 0x000ea4000c1e9900 */
[----:B---3--:R-:W-:Y:S02]  /*0300*/  IMAD.WIDE R12, R17, 0x4, R12 ;  /* 0x00000004110c7825 */ /* 0x008fe400078e020c */
[----:B------:R-:W3:Y:S04]  /*0310*/  LDG.E.CONSTANT R9, desc[UR10][R8.64] ;  /* 0x0000000a08097981 */ /* 0x000ee8000c1e9900 */
[----:B------:R-:W4:Y:S01]  /*0320*/  LDG.E.CONSTANT R13, desc[UR10][R12.64] ;  /* 0x0000000a0c0d7981 */ /* 0x000f22000c1e9900 */
[----:B------:R-:W0:Y:S08]  /*0330*/  LDC.64 R2, c[0x0][0x3b8] ;  /* 0x0000ee00ff027b82 */ /* 0x000e300000000a00 */
[----:B------:R-:W2:Y:S08]  /*0340*/  LDC.64 R6, c[0x0][0x398] ;  /* 0x0000e600ff067b82 */ /* 0x000eb00000000a00 */
[----:B------:R-:W3:Y:S08]  /*0350*/  LDC.64 R10, c[0x0][0x3a0] ;  /* 0x0000e800ff0a7b82 */ /* 0x000ef00000000a00 */
[----:B------:R-:W4:Y:S01]  /*0360*/  LDC.64 R14, c[0x0][0x3a8] ;  /* 0x0000ea00ff0e7b82 */ /* 0x000f220000000a00 */
[----:B0-----:R-:W-:Y:S04]  /*0370*/  STG.E desc[UR10][R2.64], R17 ;  /* 0x0000001102007986 */ /* 0x001fe8000c10190a */
[----:B--2---:R-:W-:Y:S04]  /*0380*/  STG.E desc[UR10][R6.64], R5 ;  /* 0x0000000506007986 */ /* 0x004fe8000c10190a */
[----:B---3--:R-:W-:Y:S04]  /*0390*/  STG.E desc[UR10][R10.64], R9 ;  /* 0x000000090a007986 */ /* 0x008fe8000c10190a */
[----:B----4-:R-:W-:Y:S01]  /*03a0*/  STG.E desc[UR10][R14.64], R13 ;  /* 0x0000000d0e007986 */ /* 0x010fe2000c10190a */
[----:B------:R-:W-:Y:S05]  /*03b0*/  EXIT ;  /* 0x000000000000794d */ /* 0x000fea0003800000 */
.L_x_916:
[----:B------:R-:W-:-:S13]  /*03c0*/  ISETP.NE.AND P0, PT, R9, UR4, PT ;  /* 0x0000000409007c0c */ /* 0x000fda000bf05270 */
[----:B------:R-:W-:Y:S05]  /*03d0*/  @P0 EXIT ;  /* 0x000000000000094d */ /* 0x000fea0003800000 */
[----:B------:R-:W0:Y:S01]  /*03e0*/  LDCU UR4, c[0x0][0x3c0] ;  /* 0x00007800ff0477ac */ /* 0x000e220008000800 */
[----:B------:R-:W-:Y:S01]  /*03f0*/  BSSY.RECONVERGENT B0, `(.L_x_917) ;  /* 0x0000127000007945 */ /* 0x000fe20003800200 */
[----:B0-----:R-:W-:-:S04]  /*0400*/  MOV R13, UR4 ;  /* 0x00000004000d7c02 */ /* 0x001fc80008000f00 */
[----:B------:R-:W-:-:S13]  /*0410*/  ISETP.GE.AND P0, PT, R0, R13, PT ;  /* 0x0000000d0000720c */ /* 0x000fda0003f06270 */
[----:B------:R-:W-:Y:S05]  /*0420*/  @P0 BRA `(.L_x_918) ;  /* 0x00000010008c0947 */ /* 0x000fea0003800000 */
[----:B------:R-:W-:-:S13]  /*0430*/  ISETP.NE.AND P0, PT, R9, RZ, PT ;  /* 0x000000ff0900720c */ /* 0x000fda0003f05270 */
[----:B------:R-:W-:Y:S05]  /*0440*/  @!P0 BRA `(.L_x_919) ;  /* 0x0000000c00948947 */ /* 0x000fea0003800000 */
[----:B------:R-:W0:Y:S01]  /*0450*/  LDC.64 R6, c[0x0][0x398] ;  /* 0x0000e600ff067b82 */ /* 0x000e220000000a00 */
[----:B------:R-:W-:-:S04]  /*0460*/  LOP3.LUT R2, R9, 0x7, RZ, 0xc0, !PT ;  /* 0x0000000709027812 */ /* 0x000fc800078ec0ff */
[----:B------:R-:W-:-:S03]  /*0470*/  IADD3 R8, PT, PT, R2, -0x1, RZ ;  /* 0xffffffff02087810 */ /* 0x000fc60007ffe0ff */
[----:B------:R-:W1:Y:S01]  /*0480*/  LDC.64 R10, c[0x0][0x3a0] ;  /* 0x0000e800ff0a7b82 */ /* 0x000e620000000a00 */
[----:B------:R-:W-:Y:S02]  /*0490*/  ISETP.GE.U32.AND P0, PT, R8, 0x3, PT ;  /* 0x000000030800780c */ /* 0x000fe40003f06070 */
[----:B0-----:R-:W-:-:S04]  /*04a0*/  IADD3 R4, P1, PT, R6, 0x10, RZ ;  /* 0x0000001006047810 */ /* 0x001fc80007f3e0ff */
[----:B------:R-:W-:Y:S02]  /*04b0*/  IADD3.X R6, PT, PT, RZ, R7, RZ, P1, !PT ;  /* 0x00000007ff067210 */ /* 0x000fe40000ffe4ff */
[C---:B------:R-:W-:Y:S02]  /*04c0*/  LOP3.LUT R7, R9.reuse, 0x7ffffff8, RZ, 0xc0, !PT ;  /* 0x7ffffff809077812 */ /* 0x040fe400078ec0ff */
[----:B-1----:R-:W-:Y:S02]  /*04d0*/  IADD3 R5, P2, PT, R10, 0x10, RZ ;  /* 0x000000100a057810 */ /* 0x002fe40007f5e0ff */
[----:B------:R-:W-:Y:S02]  /*04e0*/  LOP3.LUT R9, R9, 0x3, RZ, 0xc0, !PT ;  /* 0x0000000309097812 */ /* 0x000fe400078ec0ff */
[----:B------:R-:W-:Y:S02]  /*04f0*/  IADD3.X R8, PT, PT, RZ, R11, RZ, P2, !PT ;  /* 0x0000000bff087210 */ /* 0x000fe400017fe4ff */
[----:B------:R-:W-:-:S02]  /*0500*/  MOV R10, R0 ;  /* 0x00000000000a7202 */ /* 0x000fc40000000f00 */
[----:B------:R-:W-:-:S07]  /*0510*/  IADD3 R11, PT, PT, -R7, RZ, RZ ;  /* 0x000000ff070b7210 */ /* 0x000fce0007ffe1ff */
.L_x_925:
[----:B------:R-:W0:Y:S08]  /*0520*/  LDC.64 R16, c[0x0][0x380] ;  /* 0x0000e000ff107b82 */ /* 0x000e300000000a00 */
[----:B------:R-:W1:Y:S08]  /*0530*/  LDC.64 R14, c[0x0][0x388] ;  /* 0x0000e200ff0e7b82 */ /* 0x000e700000000a00 */
[----:B------:R-:W2:Y:S01]  /*0540*/  LDC.64 R12, c[0x0][0x390] ;  /* 0x0000e400ff0c7b82 */ /* 0x000ea20000000a00 */
[----:B0-----:R-:W-:-:S07]  /*0550*/  IMAD.WIDE.U32 R16, R10, 0x4, R16 ;  /* 0x000000040a107825 */ /* 0x001fce00078e0010 */
[----:B------:R-:W0:Y:S01]  /*0560*/  LDC R23, c[0x0][0x3c8] ;  /* 0x0000f200ff177b82 */ /* 0x000e220000000800 */
[----:B-----5:R3:W5:Y:S01]  /*0570*/  LDG.E.CONSTANT R18, desc[UR10][R16.64] ;  /* 0x0000000a10127981 */ /* 0x020762000c1e9900 */
[----:B-1----:R-:W-:-:S05]  /*0580*/  IMAD.WIDE.U32 R14, R10, 0x4, R14 ;  /* 0x000000040a0e7825 */ /* 0x002fca00078e000e */
[----:B------:R3:W5:Y:S01]  /*0590*/  LDG.E.CONSTANT R19, desc[UR10][R14.64] ;  /* 0x0000000a0e137981 */ /* 0x000762000c1e9900 */
[----:B--2---:R-:W-:-:S05]  /*05a0*/  IMAD.WIDE.U32 R12, R10, 0x4, R12 ;  /* 0x000000040a0c7825 */ /* 0x004fca00078e000c */
[----:B------:R3:W5:Y:S01]  /*05b0*/  LDG.E.CONSTANT R20, desc[UR10][R12.64] ;  /* 0x0000000a0c147981 */ /* 0x000762000c1e9900 */
[----:B0-----:R-:W-:Y:S01]  /*05c0*/  ISETP.GE.U32.AND P1, PT, R23, 0x8, PT ;  /* 0x000000081700780c */ /* 0x001fe20003f26070 */
[----:B------:R-:W-:Y:S01]  /*05d0*/  HFMA2 R21, -RZ, RZ, 0, 0 ;  /* 0x00000000ff157431 */ /* 0x000fe200000001ff */
[----:B------:R-:W-:-:S11]  /*05e0*/  MOV R22, 0x7f7fffff ;  /* 0x7f7fffff00167802 */ /* 0x000fd60000000f00 */
[----:B---3--:R-:W-:Y:S05]  /*05f0*/  @!P1 BRA `(.L_x_920) ;  /* 0x0000000400849947 */ /* 0x008fea0003800000 */
[----:B------:R-:W0:Y:S01]  /*0600*/  LDCU.64 UR4, c[0x0][0x3a8] ;  /* 0x00007500ff0477ac */ /* 0x000e220008000a00 */
[----:B------:R-:W-:Y:S02]  /*0610*/  MOV R22, 0x7f7fffff ;  /* 0x7f7fffff00167802 */ /* 0x000fe40000000f00 */
[----:B------:R-:W-:Y:S02]  /*0620*/  MOV R14, R5 ;  /* 0x00000005000e7202 */ /* 0x000fe40000000f00 */
[----:B------:R-:W-:Y:S02]  /*0630*/  MOV R15, R8 ;  /* 0x00000008000f7202 */ /* 0x000fe40000000f00 */
[----:B------:R-:W-:Y:S02]  /*0640*/  MOV R12, R4 ;  /* 0x00000004000c7202 */ /* 0x000fe40000000f00 */
[----:B------:R-:W-:Y:S02]  /*0650*/  MOV R13, R6 ;  /* 0x00000006000d7202 */ /* 0x000fe40000000f00 */
[----:B------:R-:W-:Y:S01]  /*0660*/  MOV R21, R11 ;  /* 0x0000000b00157202 */ /* 0x000fe20000000f00 */
[----:B0-----:R-:W-:-:S04]  /*0670*/  UIADD3 UR4, UP0, UPT, UR4, 0x10, URZ ;  /* 0x0000001004047890 */ /* 0x001fc8000ff1e0ff */
[----:B------:R-:W-:Y:S02]  /*0680*/  UIADD3.X UR5, UPT, UPT, URZ, UR5, URZ, UP0, !UPT ;  /* 0x00000005ff057290 */ /* 0x000fe400087fe4ff */
[----:B------:R-:W-:-:S04]  /*0690*/  MOV R16, UR4 ;  /* 0x0000000400107c02 */ /* 0x000fc80008000f00 */
[----:B------:R-:W-:-:S07]  /*06a0*/  MOV R17, UR5 ;  /* 0x0000000500117c02 */ /* 0x000fce0008000f00 */
.L_x_921:
[----:B------:R-:W2:Y:S04]  /*06b0*/  LDG.E R24, desc[UR10][R14.64+-0x10] ;  /* 0xfffff00a0e187981 */ /* 0x000ea8000c1e1900 */
[----:B------:R-:W3:Y:S04]  /*06c0*/  LDG.E R25, desc[UR10][R12.64+-0x10] ;  /* 0xfffff00a0c197981 */ /* 0x000ee8000c1e1900 */
[----:B------:R-:W4:Y:S04]  /*06d0*/  LDG.E R29, desc[UR10][R16.64+-0xc] ;  /* 0xfffff40a101d7981 */ /* 0x000f28000c1e1900 */
[----:B------:R-:W4:Y:S01]  /*06e0*/  LDG.E R28, desc[UR10][R16.64+-0x4] ;  /* 0xfffffc0a101c7981 */ /* 0x000f22000c1e1900 */
[----:B--2--5:R-:W-:Y:S01]  /*06f0*/  FADD R26, R19, -R24 ;  /* 0x80000018131a7221 */ /* 0x024fe20000000000 */
[----:B---3--:R-:W-:-:S03]  /*0700*/  FADD R24, R18, -R25 ;  /* 0x8000001912187221 */ /* 0x008fc60000000000 */
[----:B------:R-:W-:Y:S01]  /*0710*/  FMUL R27, R26, R26 ;  /* 0x0000001a1a1b7220 */ /* 0x000fe20000400000 */
[----:B------:R-:W2:Y:S03]  /*0720*/  LDG.E R25, desc[UR10][R16.64+-0x10] ;  /* 0xfffff00a10197981 */ /* 0x000ea6000c1e1900 */
[----:B------:R-:W-:Y:S02]  /*0730*/  FFMA R26, R24, R24, R27 ;  /* 0x00000018181a7223 */ /* 0x000fe4000000001b */
[----:B------:R-:W3:Y:S04]  /*0740*/  LDG.E R24, desc[UR10][R14.64+-0xc] ;  /* 0xfffff40a0e187981 */ /* 0x000ee8000c1e1900 */
[----:B------:R-:W3:Y:S01]  /*0750*/  LDG.E R27, desc[UR10][R12.64+-0xc] ;  /* 0xfffff40a0c1b7981 */ /* 0x000ee2000c1e1900 */
[C---:B----4-:R-:W-:Y:S01]  /*0760*/  FADD R29, R20.reuse, -R29 ;  /* 0x8000001d141d7221 */ /* 0x050fe20000000000 */
[----:B--2---:R-:W-:Y:S01]  /*0770*/  FADD R25, R20, -R25 ;  /* 0x8000001914197221 */ /* 0x004fe20000000000 */
[----:B---3--:R-:W-:Y:S01]  /*0780*/  FADD R24, R19, -R24 ;  /* 0x8000001813187221 */ /* 0x008fe20000000000 */
[----:B------:R-:W-:-:S03]  /*0790*/  FADD R27, R18, -R27 ;  /* 0x8000001b121b7221 */ /* 0x000fc60000000000 */
[----:B------:R-:W-:Y:S01]  /*07a0*/  FMUL R24, R24, R24 ;  /* 0x0000001818187220 */ /* 0x000fe20000400000 */
[----:B------:R-:W-:Y:S02]  /*07b0*/  FFMA R25, R25, R25, R26 ;  /* 0x0000001919197223 */ /* 0x000fe4000000001a */
[----:B------:R-:W2:Y:S01]  /*07c0*/  LDG.E R26, desc[UR10][R14.64+-0x8] ;  /* 0xfffff80a0e1a7981 */ /* 0x000ea2000c1e1900 */
[----:B------:R-:W-:-:S03]  /*07d0*/  FFMA R24, R27, R27, R24 ;  /* 0x0000001b1b187223 */ /* 0x000fc60000000018 */
[----:B------:R-:W3:Y:S01]  /*07e0*/  LDG.E R27, desc[UR10][R12.64+-0x4] ;  /* 0xfffffc0a0c1b7981 */ /* 0x000ee2000c1e1900 */
[----:B------:R-:W-:-:S03]  /*07f0*/  FFMA R24, R29, R29, R24 ;  /* 0x0000001d1d187223 */ /* 0x000fc60000000018 */
[----:B------:R-:W4:Y:S02]  /*0800*/  LDG.E R29, desc[UR10][R12.64+-0x8] ;  /* 0xfffff80a0c1d7981 */ /* 0x000f24000c1e1900 */
[----:B------:R-:W-:Y:S02]  /*0810*/  FMNMX3 R22, R22, R25, R24, PT ;  /* 0x0000001916167276 */ /* 0x000fe40003800018 */
[----:B------:R-:W3:Y:S04]  /*0820*/  LDG.E R25, desc[UR10][R16.64+-0x8] ;  /* 0xfffff80a10197981 */ /* 0x000ee8000c1e1900 */
[----:B------:R-:W3:Y:S01]  /*0830*/  LDG.E R24, desc[UR10][R14.64+-0x4] ;  /* 0xfffffc0a0e187981 */ /* 0x000ee2000c1e1900 */
[----:B--2---:R-:W-:-:S04]  /*0840*/  FADD R26, R19, -R26 ;  /* 0x8000001a131a7221 */ /* 0x004fc80000000000 */
[----:B------:R-:W-:Y:S01]  /*0850*/  FMUL R26, R26, R26 ;  /* 0x0000001a1a1a7220 */ /* 0x000fe20000400000 */
[----:B----4-:R-:W-:-:S04]  /*0860*/  FADD R29, R18, -R29 ;  /* 0x8000001d121d7221 */ /* 0x010fc80000000000 */
[----:B------:R-:W-:Y:S01]  /*0870*/  FFMA R26, R29, R29, R26 ;  /* 0x0000001d1d1a7223 */ /* 0x000fe2000000001a */
[----:B---3--:R-:W-:Y:S01]  /*0880*/  FADD R25, R20, -R25 ;  /* 0x8000001914197221 */ /* 0x008fe20000000000 */
[----:B------:R-:W-:Y:S01]  /*0890*/  FADD R27, R18, -R27 ;  /* 0x8000001b121b7221 */ /* 0x000fe20000000000 */
[----:B------:R-:W2:Y:S01]  /*08a0*/  LDG.E R29, desc[UR10][R16.64] ;  /* 0x0000000a101d7981 */ /* 0x000ea2000c1e1900 */
[----:B------:R-:W-:Y:S01]  /*08b0*/  FADD R24, R19, -R24 ;  /* 0x8000001813187221 */ /* 0x000fe20000000000 */
[----:B------:R-:W-:-:S03]  /*08c0*/  FFMA R25, R25, R25, R26 ;  /* 0x0000001919197223 */ /* 0x000fc6000000001a */
[----:B------:R-:W-:Y:S02]  /*08d0*/  FMUL R26, R24, R24 ;  /* 0x00000018181a7220 */ /* 0x000fe40000400000 */
[----:B------:R-:W3:Y:S02]  /*08e0*/  LDG.E R24, desc[UR10][R14.64] ;  /* 0x0000000a0e187981 */ /* 0x000ee4000c1e1900 */
[----:B------:R-:W-:Y:S02]  /*08f0*/  FFMA R26, R27, R27, R26 ;  /* 0x0000001b1b1a7223 */ /* 0x000fe4000000001a */
[----:B------:R-:W4:Y:S01]  /*0900*/  LDG.E R27, desc[UR10][R12.64] ;  /* 0x0000000a0c1b7981 */ /* 0x000f22000c1e1900 */
[----:B------:R-:W-:-:S04]  /*0910*/  FADD R28, R20, -R28 ;  /* 0x8000001c141c7221 */ /* 0x000fc80000000000 */
[----:B------:R-:W-:Y:S02]  /*0920*/  FFMA R26, R28, R28, R26 ;  /* 0x0000001c1c1a7223 */ /* 0x000fe4000000001a */
[----:B------:R-:W4:Y:S03]  /*0930*/  LDG.E R28, desc[UR10][R12.64+0x4] ;  /* 0x0000040a0c1c7981 */ /* 0x000f26000c1e1900 */
[----:B------:R-:W-:Y:S02]  /*0940*/  FMNMX3 R22, R22, R25, R26, PT ;  /* 0x0000001916167276 */ /* 0x000fe4000380001a */
[----:B------:R-:W4:Y:S04]  /*0950*/  LDG.E R26, desc[UR10][R14.64+0x4] ;  /* 0x0000040a0e1a7981 */ /* 0x000f28000c1e1900 */
[----:B------:R-:W4:Y:S01]  /*0960*/  LDG.E R25, desc[UR10][R12.64+0x8] ;  /* 0x0000080a0c197981 */ /* 0x000f22000c1e1900 */
[----:B--2---:R-:W-:Y:S01]  /*0970*/  FADD R29, R20, -R29 ;  /* 0x8000001d141d7221 */ /* 0x004fe20000000000 */
[----:B---3--:R-:W-:Y:S01]  /*0980*/  FADD R24, R19, -R24 ;  /* 0x8000001813187221 */ /* 0x008fe20000000000 */
[----:B----4-:R-:W-:-:S03]  /*0990*/  FADD R27, R18, -R27 ;  /* 0x8000001b121b7221 */ /* 0x010fc60000000000 */
[----:B------:R-:W-:-:S04]  /*09a0*/  FMUL R24, R24, R24 ;  /* 0x0000001818187220 */ /* 0x000fc80000400000 */
[----:B------:R-:W-:-:S04]  /*09b0*/  FFMA R24, R27, R27, R24 ;  /* 0x0000001b1b187223 */ /* 0x000fc80000000018 */
[----:B------:R-:W-:Y:S02]  /*09c0*/  FFMA R27, R29, R29, R24 ;  /* 0x0000001d1d1b7223 */ /* 0x000fe40000000018 */
[----:B------:R-:W2:Y:S04]  /*09d0*/  LDG.E R29, desc[UR10][R16.64+0x4] ;  /* 0x0000040a101d7981 */ /* 0x000ea8000c1e1900 */
[----:B------:R-:W3:Y:S01]  /*09e0*/  LDG.E R24, desc[UR10][R14.64+0x8] ;  /* 0x0000080a0e187981 */ /* 0x000ee2000c1e1900 */
[----:B------:R-:W-:Y:S01]  /*09f0*/  FADD R26, R19, -R26 ;  /* 0x8000001a131a7221 */ /* 0x000fe20000000000 */
[----:B------:R-:W-:-:S03]  /*0a00*/  FADD R28, R18, -R28 ;  /* 0x8000001c121c7221 */ /* 0x000fc60000000000 */
[----:B------:R-:W-:-:S04]  /*0a10*/  FMUL R26, R26, R26 ;  /* 0x0000001a1a1a7220 */ /* 0x000fc80000400000 */
[----:B------:R-:W-:Y:S01]  /*0a20*/  FFMA R26, R28, R28, R26 ;  /* 0x0000001c1c1a7223 */ /* 0x000fe2000000001a */
[----:B--2---:R-:W-:-:S04]  /*0a30*/  FADD R29, R20, -R29 ;  /* 0x8000001d141d7221 */ /* 0x004fc80000000000 */
[----:B------:R-:W-:Y:S02]  /*0a40*/  FFMA R26, R29, R29, R26 ;  /* 0x0000001d1d1a7223 */ /* 0x000fe4000000001a */
[----:B------:R-:W2:Y:S03]  /*0a50*/  LDG.E R29, desc[UR10][R16.64+0xc] ;  /* 0x00000c0a101d7981 */ /* 0x000ea6000c1e1900 */
[----:B------:R-:W-:Y:S01]  /*0a60*/  FMNMX3 R22, R22, R27, R26, PT ;  /* 0x0000001b16167276 */ /* 0x000fe2000380001a */
[----:B---3--:R-:W-:Y:S01]  /*0a70*/  FADD R26, R19, -R24 ;  /* 0x80000018131a7221 */ /* 0x008fe20000000000 */
[----:B------:R-:W-:Y:S02]  /*0a80*/  FADD R24, R18, -R25 ;  /* 0x8000001912187221 */ /* 0x000fe40000000000 */
[----:B------:R0:W3:Y:S01]  /*0a90*/  LDG.E R25, desc[UR10][R16.64+0x8] ;  /* 0x0000080a10197981 */ /* 0x0000e2000c1e1900 */
[----:B------:R-:W-:-:S04]  /*0aa0*/  FMUL R27, R26, R26 ;  /* 0x0000001a1a1b7220 */ /* 0x000fc80000400000 */
[----:B------:R-:W-:Y:S02]  /*0ab0*/  FFMA R26, R24, R24, R27 ;  /* 0x00000018181a7223 */ /* 0x000fe4000000001b */
[----:B------:R1:W4:Y:S04]  /*0ac0*/  LDG.E R24, desc[UR10][R14.64+0xc] ;  /* 0x00000c0a0e187981 */ /* 0x000328000c1e1900 */
[----:B------:R1:W3:Y:S01]  /*0ad0*/  LDG.E R27, desc[UR10][R12.64+0xc] ;  /* 0x00000c0a0c1b7981 */ /* 0x0002e2000c1e1900 */
[----:B------:R-:W-:-:S04]  /*0ae0*/  IADD3 R21, PT, PT, R21, 0x8, RZ ;  /* 0x0000000815157810 */ /* 0x000fc80007ffe0ff */
[----:B------:R-:W-:Y:S02]  /*0af0*/  ISETP.NE.AND P1, PT, R21, RZ, PT ;  /* 0x000000ff1500720c */ /* 0x000fe40003f25270 */
[----:B0-----:R-:W-:Y:S02]  /*0b00*/  IADD3 R16, P4, PT, R16, 0x20, RZ ;  /* 0x0000002010107810 */ /* 0x001fe40007f9e0ff */
[----:B-1----:R-:W-:Y:S02]  /*0b10*/  IADD3 R14, P3, PT, R14, 0x20, RZ ;  /* 0x000000200e0e7810 */ /* 0x002fe40007f7e0ff */
[----:B------:R-:W-:Y:S01]  /*0b20*/  IADD3 R12, P2, PT, R12, 0x20, RZ ;  /* 0x000000200c0c7810 */ /* 0x000fe20007f5e0ff */
[----:B------:R-:W-:Y:S01]  /*0b30*/  IMAD.X R17, RZ, RZ, R17, P4 ;  /* 0x000000ffff117224 */ /* 0x000fe200020e0611 */
[----:B------:R-:W-:Y:S02]  /*0b40*/  IADD3.X R15, PT, PT, RZ, R15, RZ, P3, !PT ;  /* 0x0000000fff0f7210 */ /* 0x000fe40001ffe4ff */
[----:B------:R-:W-:Y:S01]  /*0b50*/  IADD3.X R13, PT, PT, RZ, R13, RZ, P2, !PT ;  /* 0x0000000dff0d7210 */ /* 0x000fe200017fe4ff */
[----:B--2---:R-:W-:Y:S01]  /*0b60*/  FADD R29, R20, -R29 ;  /* 0x8000001d141d7221 */ /* 0x004fe20000000000 */
[----:B----4-:R-:W-:Y:S01]  /*0b70*/  FADD R24, R19, -R24 ;  /* 0x8000001813187221 */ /* 0x010fe20000000000 */
[----:B---3--:R-:W-:-:S03]  /*0b80*/  FADD R27, R18, -R27 ;  /* 0x8000001b121b7221 */ /* 0x008fc60000000000 */
[----:B------:R-:W-:Y:S01]  /*0b90*/  FMUL R24, R24, R24 ;  /* 0x0000001818187220 */ /* 0x000fe20000400000 */
[----:B------:R-:W-:-:S03]  /*0ba0*/  FADD R25, R20, -R25 ;  /* 0x8000001914197221 */ /* 0x000fc60000000000 */
[----:B------:R-:W-:Y:S01]  /*0bb0*/  FFMA R24, R27, R27, R24 ;  /* 0x0000001b1b187223 */ /* 0x000fe20000000018 */
[----:B------:R-:W-:-:S03]  /*0bc0*/  FFMA R25, R25, R25, R26 ;  /* 0x0000001919197223 */ /* 0x000fc6000000001a */
[----:B------:R-:W-:-:S05]  /*0bd0*/  FFMA R24, R29, R29, R24 ;  /* 0x0000001d1d187223 */ /* 0x000fca0000000018 */
[----:B------:R-:W-:Y:S01]  /*0be0*/  FMNMX3 R22, R22, R25, R24, PT ;  /* 0x0000001916167276 */ /* 0x000fe20003800018 */
[----:B------:R-:W-:Y:S06]  /*0bf0*/  @P1 BRA `(.L_x_921) ;  /* 0xfffffff800ac1947 */ /* 0x000fec000383ffff */
[----:B------:R-:W-:-:S07]  /*0c00*/  MOV R21, R7 ;  /* 0x0000000700157202 */ /* 0x000fce0000000f00 */
.L_x_920:
[----:B------:R-:W-:-:S13]  /*0c10*/  ISETP.NE.AND P1, PT, R2, RZ, PT ;  /* 0x000000ff0200720c */ /* 0x000fda0003f25270 */
[----:B------:R-:W-:Y:S05]  /*0c20*/  @!P1 BRA `(.L_x_922) ;  /* 0x0000000400789947 */ /* 0x000fea0003800000 */
[----:B------:R-:W-:Y:S01]  /*0c30*/  ISETP.NE.AND P1, PT, R9, RZ, PT ;  /* 0x000000ff0900720c */ /* 0x000fe20003f25270 */
[----:B------:R-:W-:-:S12]  /*0c40*/  @!P0 BRA `(.L_x_923) ;  /* 0x0000000000b48947 */ /* 0x000fd80003800000 */
[----:B------:R-:W0:Y:S08]  /*0c50*/  LDC.64 R12, c[0x0][0x3a0] ;  /* 0x0000e800ff0c7b82 */ /* 0x000e300000000a00 */
[----:B------:R-:W1:Y:S01]  /*0c60*/  LDC.64 R14, c[0x0][0x398] ;  /* 0x0000e600ff0e7b82 */ /* 0x000e620000000a00 */
[----:B0-----:R-:W-:-:S05]  /*0c70*/  IMAD.WIDE.U32 R12, R21, 0x4, R12 ;  /* 0x00000004150c7825 */ /* 0x001fca00078e000c */
[----:B------:R-:W2:Y:S01]  /*0c80*/  LDG.E R16, desc[UR10][R12.64] ;  /* 0x0000000a0c107981 */ /* 0x000ea2000c1e1900 */
[----:B-1----:R-:W-:-:S03]  /*0c90*/  IMAD.WIDE.U32 R14, R21, 0x4, R14 ;  /* 0x00000004150e7825 */ /* 0x002fc600078e000e */
[----:B------:R-:W3:Y:S04]  /*0ca0*/  LDG.E R24, desc[UR10][R12.64+0x4] ;  /* 0x0000040a0c187981 */ /* 0x000ee8000c1e1900 */
[----:B------:R-:W4:Y:S04]  /*0cb0*/  LDG.E R17, desc[UR10][R14.64] ;  /* 0x0000000a0e117981 */ /* 0x000f28000c1e1900 */
[----:B------:R-:W3:Y:S04]  /*0cc0*/  LDG.E R26, desc[UR10][R12.64+0x8] ;  /* 0x0000080a0c1a7981 */ /* 0x000ee8000c1e1900 */
[----:B------:R-:W3:Y:S04]  /*0cd0*/  LDG.E R29, desc[UR10][R14.64+0x4] ;  /* 0x0000040a0e1d7981 */ /* 0x000ee8000c1e1900 */
[----:B------:R-:W3:Y:S04]  /*0ce0*/  LDG.E R27, desc[UR10][R14.64+0x8] ;  /* 0x0000080a0e1b7981 */ /* 0x000ee8000c1e1900 */
[----:B------:R0:W3:Y:S04]  /*0cf0*/  LDG.E R28, desc[UR10][R12.64+0xc] ;  /* 0x00000c0a0c1c7981 */ /* 0x0000e8000c1e1900 */
[----:B------:R1:W3:Y:S01]  /*0d00*/  LDG.E R25, desc[UR10][R14.64+0xc] ;  /* 0x00000c0a0e197981 */ /* 0x0002e2000c1e1900 */
[----:B--2--5:R-:W-:-:S04]  /*0d10*/  FADD R16, R19, -R16 ;  /* 0x8000001013107221 */ /* 0x024fc80000000000 */
[----:B------:R-:W-:Y:S01]  /*0d20*/  FMUL R16, R16, R16 ;  /* 0x0000001010107220 */ /* 0x000fe20000400000 */
[----:B----4-:R-:W-:-:S04]  /*0d30*/  FADD R17, R18, -R17 ;  /* 0x8000001112117221 */ /* 0x010fc80000000000 */
[----:B0-----:R-:W-:Y:S02]  /*0d40*/  FFMA R12, R17, R17, R16 ;  /* 0x00000011110c7223 */ /* 0x001fe40000000010 */
[----:B------:R-:W0:Y:S01]  /*0d50*/  LDC.64 R16, c[0x0][0x3a8] ;  /* 0x0000ea00ff107b82 */ /* 0x000e220000000a00 */
[C---:B---3--:R-:W-:Y:S01]  /*0d60*/  FADD R24, R19.reuse, -R24 ;  /* 0x8000001813187221 */ /* 0x048fe20000000000 */
[C---:B------:R-:W-:Y:S01]  /*0d70*/  FADD R26, R19.reuse, -R26 ;  /* 0x8000001a131a7221 */ /* 0x040fe20000000000 */
[----:B------:R-:W-:Y:S02]  /*0d80*/  FADD R29, R18, -R29 ;  /* 0x8000001d121d7221 */ /* 0x000fe40000000000 */
[----:B------:R-:W-:Y:S01]  /*0d90*/  FMUL R24, R24, R24 ;  /* 0x0000001818187220 */ /* 0x000fe20000400000 */
[----:B------:R-:W-:Y:S01]  /*0da0*/  FADD R27, R18, -R27 ;  /* 0x8000001b121b7221 */ /* 0x000fe20000000000 */
[----:B------:R-:W-:Y:S01]  /*0db0*/  FMUL R26, R26, R26 ;  /* 0x0000001a1a1a7220 */ /* 0x000fe20000400000 */
[----:B------:R-:W-:Y:S01]  /*0dc0*/  FADD R28, R19, -R28 ;  /* 0x8000001c131c7221 */ /* 0x000fe20000000000 */
[----:B-1----:R-:W-:-:S02]  /*0dd0*/  FFMA R14, R29, R29, R24 ;  /* 0x0000001d1d0e7223 */ /* 0x002fc40000000018 */
[----:B------:R-:W-:Y:S01]  /*0de0*/  FFMA R13, R27, R27, R26 ;  /* 0x0000001b1b0d7223 */ /* 0x000fe2000000001a */
[----:B------:R-:W-:Y:S01]  /*0df0*/  FADD R25, R18, -R25 ;  /* 0x8000001912197221 */ /* 0x000fe20000000000 */
[----:B------:R-:W-:Y:S01]  /*0e00*/  FMUL R24, R28, R28 ;  /* 0x0000001c1c187220 */ /* 0x000fe20000400000 */
[----:B0-----:R-:W-:-:S04]  /*0e10*/  IMAD.WIDE.U32 R16, R21, 0x4, R16 ;  /* 0x0000000415107825 */ /* 0x001fc800078e0010 */
[----:B------:R-:W-:Y:S01]  /*0e20*/  FFMA R24, R25, R25, R24 ;  /* 0x0000001919187223 */ /* 0x000fe20000000018 */
[----:B------:R-:W2:Y:S04]  /*0e30*/  LDG.E R29, desc[UR10][R16.64] ;  /* 0x0000000a101d7981 */ /* 0x000ea8000c1e1900 */
[----:B------:R-:W3:Y:S04]  /*0e40*/  LDG.E R27, desc[UR10][R16.64+0x4] ;  /* 0x0000040a101b7981 */ /* 0x000ee8000c1e1900 */
[----:B------:R-:W4:Y:S04]  /*0e50*/  LDG.E R15, desc[UR10][R16.64+0x8] ;  /* 0x0000080a100f7981 */ /* 0x000f28000c1e1900 */
[----:B------:R-:W4:Y:S01]  /*0e60*/  LDG.E R25, desc[UR10][R16.64+0xc] ;  /* 0x00000c0a10197981 */ /* 0x000f22000c1e1900 */
[----:B------:R-:W-:Y:S01]  /*0e70*/  IADD3 R21, PT, PT, R21, 0x4, RZ ;  /* 0x0000000415157810 */ /* 0x000fe20007ffe0ff */
[C---:B--2---:R-:W-:Y:S01]  /*0e80*/  FADD R29, R20.reuse, -R29 ;  /* 0x8000001d141d7221 */ /* 0x044fe20000000000 */
[----:B---3--:R-:W-:-:S03]  /*0e90*/  FADD R27, R20, -R27 ;  /* 0x8000001b141b7221 */ /* 0x008fc60000000000 */
[----:B------:R-:W-:Y:S01]  /*0ea0*/  FFMA R29, R29, R29, R12 ;  /* 0x0000001d1d1d7223 */ /* 0x000fe2000000000c */
[----:B------:R-:W-:Y:S01]  /*0eb0*/  FFMA R14, R27, R27, R14 ;  /* 0x0000001b1b0e7223 */ /* 0x000fe2000000000e */
[C---:B----4-:R-:W-:Y:S01]  /*0ec0*/  FADD R12, R20.reuse, -R15 ;  /* 0x8000000f140c7221 */ /* 0x050fe20000000000 */
[----:B------:R-:W-:-:S03]  /*0ed0*/  FADD R25, R20, -R25 ;  /* 0x8000001914197221 */ /* 0x000fc60000000000 */
[----:B------:R-:W-:Y:S01]  /*0ee0*/  FFMA R13, R12, R12, R13 ;  /* 0x0000000c0c0d7223 */ /* 0x000fe2000000000d */
[----:B------:R-:W-:Y:S01]  /*0ef0*/  FMNMX3 R14, R22, R29, R14, PT ;  /* 0x0000001d160e7276 */ /* 0x000fe2000380000e */
[----:B------:R-:W-:-:S05]  /*0f00*/  FFMA R24, R25, R25, R24 ;  /* 0x0000001919187223 */ /* 0x000fca0000000018 */
[----:B------:R-:W-:-:S07]  /*0f10*/  FMNMX3 R22, R14, R13, R24, PT ;  /* 0x0000000d0e167276 */ /* 0x000fce0003800018 */
.L_x_923:
[----:B------:R-:W-:Y:S05]  /*0f20*/  @!P1 BRA `(.L_x_922) ;  /* 0x0000000000b89947 */ /* 0x000fea0003800000 */
[----:B------:R-:W-:Y:S02]  /*0f30*/  ISETP.NE.AND P1, PT, R9, 0x1, PT ;  /* 0x000000010900780c */ /* 0x000fe40003f25270 */
[----:B------:R-:W-:-:S11]  /*0f40*/  LOP3.LUT P2, RZ, R23, 0x1, RZ, 0xc0, !PT ;  /* 0x0000000117ff7812 */ /* 0x000fd6000784c0ff */
[----:B------:R-:W-:Y:S05]  /*0f50*/  @!P1 BRA `(.L_x_924) ;  /* 0x0000000000689947 */ /* 0x000fea0003800000 */
[----:B------:R-:W0:Y:S08]  /*0f60*/  LDC.64 R16, c[0x0][0x3a0] ;  /* 0x0000e800ff107b82 */ /* 0x000e300000000a00 */
[----:B------:R-:W1:Y:S08]  /*0f70*/  LDC.64 R12, c[0x0][0x398] ;  /* 0x0000e600ff0c7b82 */ /* 0x000e700000000a00 */
[----:B------:R-:W2:Y:S01]  /*0f80*/  LDC.64 R14, c[0x0][0x3a8] ;  /* 0x0000ea00ff0e7b82 */ /* 0x000ea20000000a00 */
[----:B0-----:R-:W-:-:S05]  /*0f90*/  IMAD.WIDE.U32 R16, R21, 0x4, R16 ;  /* 0x0000000415107825 */ /* 0x001fca00078e0010 */
[----:B------:R-:W3:Y:S01]  /*0fa0*/  LDG.E R24, desc[UR10][R16.64] ;  /* 0x0000000a10187981 */ /* 0x000ee2000c1e1900 */
[----:B-1----:R-:W-:-:S03]  /*0fb0*/  IMAD.WIDE.U32 R12, R21, 0x4, R12 ;  /* 0x00000004150c7825 */ /* 0x002fc600078e000c */
[----:B------:R-:W4:Y:S04]  /*0fc0*/  LDG.E R26, desc[UR10][R16.64+0x4] ;  /* 0x0000040a101a7981 */ /* 0x000f28000c1e1900 */
[----:B------:R-:W4:Y:S01]  /*0fd0*/  LDG.E R25, desc[UR10][R12.64] ;  /* 0x0000000a0c197981 */ /* 0x000f22000c1e1900 */
[----:B--2---:R-:W-:-:S03]  /*0fe0*/  IMAD.WIDE.U32 R14, R21, 0x4, R14 ;  /* 0x00000004150e7825 */ /* 0x004fc600078e000e */
[----:B------:R-:W2:Y:S04]  /*0ff0*/  LDG.E R29, desc[UR10][R12.64+0x4] ;  /* 0x0000040a0c1d7981 */ /* 0x000ea8000c1e1900 */
[----:B------:R-:W2:Y:S04]  /*1000*/  LDG.E R23, desc[UR10][R14.64] ;  /* 0x0000000a0e177981 */ /* 0x000ea8000c1e1900 */
[----:B------:R-:W2:Y:S01]  /*1010*/  LDG.E R27, desc[UR10][R14.64+0x4] ;  /* 0x0000040a0e1b7981 */ /* 0x000ea2000c1e1900 */
[----:B------:R-:W-:Y:S01]  /*1020*/  IADD3 R21, PT, PT, R21, 0x2, RZ ;  /* 0x0000000215157810 */ /* 0x000fe20007ffe0ff */
[C---:B---3-5:R-:W-:Y:S01]  /*1030*/  FADD R24, R19.reuse, -R24 ;  /* 0x8000001813187221 */ /* 0x068fe20000000000 */
[----:B----4-:R-:W-:-:S03]  /*1040*/  FADD R26, R19, -R26 ;  /* 0x8000001a131a7221 */ /* 0x010fc60000000000 */
[----:B------:R-:W-:Y:S01]  /*1050*/  FMUL R24, R24, R24 ;  /* 0x0000001818187220 */ /* 0x000fe20000400000 */
[----:B------:R-:W-:Y:S01]  /*1060*/  FADD R25, R18, -R25 ;  /* 0x8000001912197221 */ /* 0x000fe20000000000 */
[----:B------:R-:W-:Y:S01]  /*1070*/  FMUL R26, R26, R26 ;  /* 0x0000001a1a1a7220 */ /* 0x000fe20000400000 */
[----:B--2---:R-:W-:Y:S02]  /*1080*/  FADD R29, R18, -R29 ;  /* 0x8000001d121d7221 */ /* 0x004fe40000000000 */
[----:B------:R-:W-:Y:S02]  /*1090*/  FFMA R24, R25, R25, R24 ;  /* 0x0000001919187223 */ /* 0x000fe40000000018 */
[----:B------:R-:W-:Y:S01]  /*10a0*/  FFMA R26, R29, R29, R26 ;  /* 0x0000001d1d1a7223 */ /* 0x000fe2000000001a */
[C---:B------:R-:W-:Y:S01]  /*10b0*/  FADD R23, R20.reuse, -R23 ;  /* 0x8000001714177221 */ /* 0x040fe20000000000 */
[----:B------:R-:W-:-:S03]  /*10c0*/  FADD R27, R20, -R27 ;  /* 0x8000001b141b7221 */ /* 0x000fc60000000000 */
[----:B------:R-:W-:Y:S01]  /*10d0*/  FFMA R23, R23, R23, R24 ;  /* 0x0000001717177223 */ /* 0x000fe20000000018 */
[----:B------:R-:W-:-:S05]  /*10e0*/  FFMA R26, R27, R27, R26 ;  /* 0x0000001b1b1a7223 */ /* 0x000fca000000001a */
[----:B------:R-:W-:-:S07]  /*10f0*/  FMNMX3 R22, R22, R23, R26, PT ;  /* 0x0000001716167276 */ /* 0x000fce000380001a */
.L_x_924:
[----:B------:R-:W-:Y:S05]  /*1100*/  @!P2 BRA `(.L_x_922) ;  /* 0x000000000040a947 */ /* 0x000fea0003800000 */
[----:B------:R-:W0:Y:S08]  /*1110*/  LDC.64 R12, c[0x0][0x3a0] ;  /* 0x0000e800ff0c7b82 */ /* 0x000e300000000a00 */
[----:B------:R-:W1:Y:S08]  /*1120*/  LDC.64 R14, c[0x0][0x398] ;  /* 0x0000e600ff0e7b82 */ /* 0x000e700000000a00 */
[----:B------:R-:W2:Y:S01]  /*1130*/  LDC.64 R16, c[0x0][0x3a8] ;  /* 0x0000ea00ff107b82 */ /* 0x000ea20000000a00 */
[----:B0-----:R-:W-:-:S06]  /*1140*/  IMAD.WIDE.U32 R12, R21, 0x4, R12 ;  /* 0x00000004150c7825 */ /* 0x001fcc00078e000c */
[----:B------:R-:W3:Y:S01]  /*1150*/  LDG.E R12, desc[UR10][R12.64] ;  /* 0x0000000a0c0c7981 */ /* 0x000ee2000c1e1900 */
[----:B-1----:R-:W-:-:S06]  /*1160*/  IMAD.WIDE.U32 R14, R21, 0x4, R14 ;  /* 0x00000004150e7825 */ /* 0x002fcc00078e000e */
[----:B------:R-:W4:Y:S01]  /*1170*/  LDG.E R15, desc[UR10][R14.64] ;  /* 0x0000000a0e0f7981 */ /* 0x000f22000c1e1900 */
[----:B--2---:R-:W-:-:S06]  /*1180*/  IMAD.WIDE.U32 R16, R21, 0x4, R16 ;  /* 0x0000000415107825 */ /* 0x004fcc00078e0010 */
[----:B------:R-:W2:Y:S01]  /*1190*/  LDG.E R17, desc[UR10][R16.64] ;  /* 0x0000000a10117981 */ /* 0x000ea2000c1e1900 */
[----:B---3-5:R-:W-:-:S04]  /*11a0*/  FADD R19, R19, -R12 ;  /* 0x8000000c13137221 */ /* 0x028fc80000000000 */
[----:B------:R-:W-:Y:S01]  /*11b0*/  FMUL R19, R19, R19 ;  /* 0x0000001313137220 */ /* 0x000fe20000400000 */
[----:B----4-:R-:W-:-:S04]  /*11c0*/  FADD R18, R18, -R15 ;  /* 0x8000000f12127221 */ /* 0x010fc80000000000 */
[----:B------:R-:W-:Y:S01]  /*11d0*/  FFMA R19, R18, R18, R19 ;  /* 0x0000001212137223 */ /* 0x000fe20000000013 */
[----:B--2---:R-:W-:-:S04]  /*11e0*/  FADD R20, R20, -R17 ;  /* 0x8000001114147221 */ /* 0x004fc80000000000 */
[----:B------:R-:W-:-:S05]  /*11f0*/  FFMA R19, R20, R20, R19 ;  /* 0x0000001414137223 */ /* 0x000fca0000000013 */
[----:B------:R-:W-:-:S07]  /*1200*/  FMNMX R22, R22, R19, PT ;  /* 0x0000001316167209 */ /* 0x000fce0003800000 */
.L_x_922:
[----:B------:R-:W0:Y:S01]  /*1210*/  LDC.64 R14, c[0x0][0x3b0] ;  /* 0x0000ec00ff0e7b82 */ /* 0x000e220000000a00 */
[----:B------:R-:W1:Y:S02]  /*1220*/  LDCU UR4, c[0x0][0x3c0] ;  /* 0x00007800ff0477ac */ /* 0x000e640008000800 */
[----:B-1----:R-:W-:Y:S01]  /*1230*/  MOV R13, UR4 ;  /* 0x00000004000d7c02 */ /* 0x002fe20008000f00 */
[----:B0-----:R-:W-:Y:S01]  /*1240*/  IMAD.WIDE.U32 R14, R10, 0x4, R14 ;  /* 0x000000040a0e7825 */ /* 0x001fe200078e000e */
[----:B------:R-:W-:-:S04]  /*1250*/  IADD3 R10, PT, PT, R3, R10, RZ ;  /* 0x0000000a030a7210 */ /* 0x000fc80007ffe0ff */
[----:B------:R0:W-:Y:S01]  /*1260*/  STG.E desc[UR10][R14.64], R22 ;  /* 0x000000160e007986 */ /* 0x0001e2000c10190a */
[----:B------:R-:W-:-:S13]  /*1270*/  ISETP.GE.AND P1, PT, R10, R13, PT ;  /* 0x0000000d0a00720c */ /* 0x000fda0003f26270 */
[----:B0-----:R-:W-:Y:S05]  /*1280*/  @!P1 BRA `(.L_x_925) ;  /* 0xfffffff000a49947 */ /* 0x001fea000383ffff */
[----:B------:R-:W-:Y:S05]  /*1290*/  BRA `(.L_x_918) ;  /* 0x0000000000f07947 */ /* 0x000fea0003800000 */
.L_x_919:
[----:B------:R-:W0:Y:S01]  /*12a0*/  I2F.U32.RP R8, R3 ;  /* 0x0000000300087306 */ /* 0x000e220000209000 */
[C---:B------:R-:W-:Y:S01]  /*12b0*/  IADD3 R2, PT, PT, R3.reuse, R0, RZ ;  /* 0x0000000003027210 */ /* 0x040fe20007ffe0ff */
[----:B------:R-:W-:Y:S01]  /*12c0*/  BSSY.RECONVERGENT B1, `(.L_x_926) ;  /* 0x0000028000017945 */ /* 0x000fe20003800200 */
[----:B------:R-:W-:Y:S02]  /*12d0*/  IADD3 R9, PT, PT, RZ, -R3, RZ ;  /* 0x80000003ff097210 */ /* 0x000fe40007ffe0ff */
[CC--:B------:R-:W-:Y:S02]  /*12e0*/  ISETP.GE.U32.AND P0, PT, R2.reuse, R13.reuse, PT ;  /* 0x0000000d0200720c */ /* 0x0c0fe40003f06070 */
[----:B------:R-:W-:Y:S02]  /*12f0*/  VIMNMX.U32 R7, PT, PT, R2, R13, !PT ;  /* 0x0000000d02077248 */ /* 0x000fe40007fe0000 */
[----:B------:R-:W-:Y:S02]  /*1300*/  SEL R6, RZ, 0x1, P0 ;  /* 0x00000001ff067807 */ /* 0x000fe40000000000 */
[----:B------:R-:W-:-:S02]  /*1310*/  ISETP.NE.U32.AND P2, PT, R3, RZ, PT ;  /* 0x000000ff0300720c */ /* 0x000fc40003f45070 */
[----:B------:R-:W-:Y:S01]  /*1320*/  IADD3 R2, PT, PT, R7, -R2, -R6 ;  /* 0x8000000207027210 */ /* 0x000fe20007ffe806 */
[----:B0-----:R-:W0:Y:S02]  /*1330*/  MUFU.RCP R8, R8 ;  /* 0x0000000800087308 */ /* 0x001e240000001000 */
[----:B0-----:R-:W-:-:S06]  /*1340*/  IADD3 R4, PT, PT, R8, 0xffffffe, RZ ;  /* 0x0ffffffe08047810 */ /* 0x001fcc0007ffe0ff */
[----:B------:R0:W1:Y:S02]  /*1350*/  F2I.FTZ.U32.TRUNC.NTZ R5, R4 ;  /* 0x0000000400057305 */ /* 0x000064000021f000 */
[----:B0-----:R-:W-:Y:S02]  /*1360*/  HFMA2 R4, -RZ, RZ, 0, 0 ;  /* 0x00000000ff047431 */ /* 0x001fe400000001ff */
[----:B-1----:R-:W-:-:S04]  /*1370*/  IMAD R9, R9, R5, RZ ;  /* 0x0000000509097224 */ /* 0x002fc800078e02ff */
[----:B------:R-:W-:-:S06]  /*1380*/  IMAD.HI.U32 R5, R5, R9, R4 ;  /* 0x0000000905057227 */ /* 0x000fcc00078e0004 */
[----:B------:R-:W-:-:S05]  /*1390*/  IMAD.HI.U32 R5, R5, R2, RZ ;  /* 0x0000000205057227 */ /* 0x000fca00078e00ff */
[----:B------:R-:W-:-:S05]  /*13a0*/  IADD3 R4, PT, PT, -R5, RZ, RZ ;  /* 0x000000ff05047210 */ /* 0x000fca0007ffe1ff */
[----:B------:R-:W-:-:S05]  /*13b0*/  IMAD R2, R3, R4, R2 ;  /* 0x0000000403027224 */ /* 0x000fca00078e0202 */
[----:B------:R-:W-:-:S13]  /*13c0*/  ISETP.GE.U32.AND P0, PT, R2, R3, PT ;  /* 0x000000030200720c */ /* 0x000fda0003f06070 */
[----:B------:R-:W-:Y:S02]  /*13d0*/  @P0 IADD3 R2, PT, PT, -R3, R2, RZ ;  /* 0x0000000203020210 */ /* 0x000fe40007ffe1ff */
        /* <DEDUP_REMOVED lines=8> */
[----:B------:R-:W-:-:S11]  /*1460*/  MOV R2, R0 ;  /* 0x0000000000027202 */ /* 0x000fd60000000f00 */
[----:B------:R-:W-:Y:S05]  /*1470*/  @!P0 BRA `(.L_x_927) ;  /* 0x0000000000308947 */ /* 0x000fea0003800000 */
[----:B------:R-:W0:Y:S01]  /*1480*/  LDC.64 R4, c[0x0][0x3b0] ;  /* 0x0000ec00ff047b82 */ /* 0x000e220000000a00 */
[----:B------:R-:W-:Y:S02]  /*1490*/  IADD3 R2, PT, PT, R6, 0x1, RZ ;  /* 0x0000000106027810 */ /* 0x000fe40007ffe0ff */
[----:B------:R-:W-:Y:S02]  /*14a0*/  MOV R7, 0x7f7fffff ;  /* 0x7f7fffff00077802 */ /* 0x000fe40000000f00 */
[----:B------:R-:W-:-:S05]  /*14b0*/  LOP3.LUT R6, R2, 0x3, RZ, 0xc0, !PT ;  /* 0x0000000302067812 */ /* 0x000fca00078ec0ff */
[----:B------:R-:W-:Y:S01]  /*14c0*/  IMAD R2, R3, R6, R0 ;  /* 0x0000000603027224 */ /* 0x000fe200078e0200 */
[----:B------:R-:W-:Y:S01]  /*14d0*/  IADD3 R6, PT, PT, -R6, RZ, RZ ;  /* 0x000000ff06067210 */ /* 0x000fe20007ffe1ff */
[----:B0-----:R-:W-:-:S07]  /*14e0*/  IMAD.WIDE.U32 R4, R0, 0x4, R4 ;  /* 0x0000000400047825 */ /* 0x001fce00078e0004 */
.L_x_928:
[----:B------:R-:W-:Y:S01]  /*14f0*/  VIADD R6, R6, 0x1 ;  /* 0x0000000106067836 */ /* 0x000fe20000000000 */
[----:B------:R0:W-:Y:S04]  /*1500*/  STG.E desc[UR10][R4.64], R7 ;  /* 0x0000000704007986 */ /* 0x0001e8000c10190a */
[----:B------:R-:W-:Y:S01]  /*1510*/  ISETP.NE.AND P0, PT, R6, RZ, PT ;  /* 0x000000ff0600720c */ /* 0x000fe20003f05270 */
[----:B0-----:R-:W-:-:S12]  /*1520*/  IMAD.WIDE.U32 R4, R3, 0x4, R4 ;  /* 0x0000000403047825 */ /* 0x001fd800078e0004 */
[----:B------:R-:W-:Y:S05]  /*1530*/  @P0 BRA `(.L_x_928) ;  /* 0xfffffffc00ec0947 */ /* 0x000fea000383ffff */
.L_x_927:
[----:B------:R-:W-:Y:S05]  /*1540*/  BSYNC.RECONVERGENT B1 ;  /* 0x0000000000017941 */ /* 0x000fea0003800200 */
.L_x_926:
[----:B------:R-:W-:Y:S05]  /*1550*/  @!P1 BRA `(.L_x_918) ;  /* 0x0000000000409947 */ /* 0x000fea0003800000 */
[----:B------:R-:W0:Y:S01]  /*1560*/  LDC.64 R14, c[0x0][0x3b0] ;  /* 0x0000ec00ff0e7b82 */ /* 0x000e220000000a00 */
[----:B------:R-:W-:-:S07]  /*1570*/  MOV R17, 0x7f7fffff ;  /* 0x7f7fffff00117802 */ /* 0x000fce0000000f00 */
.L_x_929:
[----:B-1----:R-:W-:Y:S01]  /*1580*/  IADD3 R6, PT, PT, R3, R2, RZ ;  /* 0x0000000203067210 */ /* 0x002fe20007ffe0ff */
[----:B0-----:R-:W-:-:S03]  /*1590*/  IMAD.WIDE.U32 R4, R2, 0x4, R14 ;  /* 0x0000000402047825 */ /* 0x001fc600078e000e */
[C---:B------:R-:W-:Y:S01]  /*15a0*/  IADD3 R8, PT, PT, R3.reuse, R6, RZ ;  /* 0x0000000603087210 */ /* 0x040fe20007ffe0ff */
[--C-:B------:R-:W-:Y:S01]  /*15b0*/  IMAD.WIDE.U32 R6, R6, 0x4, R14.reuse ;  /* 0x0000000406067825 */ /* 0x100fe200078e000e */
[----:B------:R1:W-:Y:S02]  /*15c0*/  STG.E desc[UR10][R4.64], R17 ;  /* 0x0000001104007986 */ /* 0x0003e4000c10190a */
[C---:B------:R-:W-:Y:S01]  /*15d0*/  IADD3 R12, PT, PT, R3.reuse, R8, RZ ;  /* 0x00000008030c7210 */ /* 0x040fe20007ffe0ff */
[--C-:B------:R-:W-:Y:S01]  /*15e0*/  IMAD.WIDE.U32 R8, R8, 0x4, R14.reuse ;  /* 0x0000000408087825 */ /* 0x100fe200078e000e */
[----:B------:R1:W-:Y:S02]  /*15f0*/  STG.E desc[UR10][R6.64], R17 ;  /* 0x0000001106007986 */ /* 0x0003e4000c10190a */
[----:B------:R-:W-:Y:S01]  /*1600*/  IADD3 R2, PT, PT, R3, R12, RZ ;  /* 0x0000000c03027210 */ /* 0x000fe20007ffe0ff */
[----:B------:R-:W-:Y:S01]  /*1610*/  IMAD.WIDE.U32 R10, R12, 0x4, R14 ;  /* 0x000000040c0a7825 */ /* 0x000fe200078e000e */
[----:B------:R1:W-:Y:S02]  /*1620*/  STG.E desc[UR10][R8.64], R17 ;  /* 0x0000001108007986 */ /* 0x0003e4000c10190a */
[----:B------:R-:W-:-:S02]  /*1630*/  ISETP.GE.AND P0, PT, R2, R13, PT ;  /* 0x0000000d0200720c */ /* 0x000fc40003f06270 */
[----:B------:R1:W-:Y:S11]  /*1640*/  STG.E desc[UR10][R10.64], R17 ;  /* 0x000000110a007986 */ /* 0x0003f6000c10190a */
[----:B------:R-:W-:Y:S05]  /*1650*/  @!P0 BRA `(.L_x_929) ;  /* 0xfffffffc00c88947 */ /* 0x000fea000383ffff */
.L_x_918:
[----:B------:R-:W-:Y:S05]  /*1660*/  BSYNC.RECONVERGENT B0 ;  /* 0x0000000000007941 */ /* 0x000fea0003800200 */
.L_x_917:
[----:B------:R-:W-:Y:S01]  /*1670*/  BAR.SYNC.DEFER_BLOCKING 0x0 ;  /* 0x0000000000007b1d */ /* 0x000fe20000010000 */
[----:B------:R-:W-:Y:S01]  /*1680*/  ISETP.GE.AND P0, PT, R0, R13, PT ;  /* 0x0000000d0000720c */ /* 0x000fe20003f06270 */
[----:B------:R-:W-:-:S04]  /*1690*/  HFMA2 R2, -RZ, RZ, 0, 0 ;  /* 0x00000000ff027431 */ /* 0x000fc800000001ff */
[----:B------:R-:W-:Y:S08]  /*16a0*/  BSSY.RECONVERGENT B0, `(.L_x_930) ;  /* 0x0000044000007945 */ /* 0x000ff00003800200 */
[----:B------:R-:W-:Y:S05]  /*16b0*/  @P0 BRA `(.L_x_931) ;  /* 0x0000000400080947 */ /* 0x000fea0003800000 */
[----:B-1----:R-:W0:Y:S01]  /*16c0*/  I2F.U32.RP R8, R3 ;  /* 0x0000000300087306 */ /* 0x002e220000209000 */
[C---:B------:R-:W-:Y:S01]  /*16d0*/  IADD3 R6, PT, PT, R3.reuse, R0, RZ ;  /* 0x0000000003067210 */ /* 0x040fe20007ffe0ff */
[----:B------:R-:W-:Y:S01]  /*16e0*/  BSSY.RECONVERGENT B1, `(.L_x_932) ;  /* 0x000002c000017945 */ /* 0x000fe20003800200 */
[----:B------:R-:W-:Y:S02]  /*16f0*/  IADD3 R9, PT, PT, RZ, -R3, RZ ;  /* 0x80000003ff097210 */ /* 0x000fe40007ffe0ff */
[CC--:B------:R-:W-:Y:S02]  /*1700*/  ISETP.GE.AND P0, PT, R6.reuse, R13.reuse, PT ;  /* 0x0000000d0600720c */ /* 0x0c0fe40003f06270 */
[----:B------:R-:W-:Y:S02]  /*1710*/  VIMNMX R2, PT, PT, R6, R13, !PT ;  /* 0x0000000d06027248 */ /* 0x000fe40007fe0100 */
[----:B------:R-:W-:Y:S02]  /*1720*/  SEL R7, RZ, 0x1, P0 ;  /* 0x00000001ff077807 */ /* 0x000fe40000000000 */
[----:B------:R-:W-:-:S02]  /*1730*/  ISETP.NE.U32.AND P2, PT, R3, RZ, PT ;  /* 0x000000ff0300720c */ /* 0x000fc40003f45070 */
[----:B------:R-:W-:Y:S01]  /*1740*/  IADD3 R2, PT, PT, R2, -R6, -R7 ;  /* 0x8000000602027210 */ /* 0x000fe20007ffe807 */
[----:B0-----:R-:W0:Y:S01]  /*1750*/  MUFU.RCP R8, R8 ;  /* 0x0000000800087308 */ /* 0x001e220000001000 */
[----:B------:R-:W-:Y:S02]  /*1760*/  MOV R12, R0 ;  /* 0x00000000000c7202 */ /* 0x000fe40000000f00 */
[----:B0-----:R-:W-:-:S05]  /*1770*/  IADD3 R4, PT, PT, R8, 0xffffffe, RZ ;  /* 0x0ffffffe08047810 */ /* 0x001fca0007ffe0ff */
[----:B------:R0:W1:Y:S02]  /*1780*/  F2I.FTZ.U32.TRUNC.NTZ R5, R4 ;  /* 0x0000000400057305 */ /* 0x000064000021f000 */
[----:B0-----:R-:W-:Y:S01]  /*1790*/  MOV R4, RZ ;  /* 0x000000ff00047202 */ /* 0x001fe20000000f00 */
[----:B-1----:R-:W-:-:S04]  /*17a0*/  IMAD R9, R9, R5, RZ ;  /* 0x0000000509097224 */ /* 0x002fc800078e02ff */
[----:B------:R-:W-:-:S06]  /*17b0*/  IMAD.HI.U32 R9, R5, R9, R4 ;  /* 0x0000000905097227 */ /* 0x000fcc00078e0004 */
[----:B------:R-:W-:-:S05]  /*17c0*/  IMAD.HI.U32 R6, R9, R2, RZ ;  /* 0x0000000209067227 */ /* 0x000fca00078e00ff */
[----:B------:R-:W-:-:S05]  /*17d0*/  IADD3 R4, PT, PT, -R6, RZ, RZ ;  /* 0x000000ff06047210 */ /* 0x000fca0007ffe1ff */
[----:B------:R-:W-:Y:S02]  /*17e0*/  IMAD R2, R3, R4, R2 ;  /* 0x0000000403027224 */ /* 0x000fe400078e0202 */
[----:B------:R-:W0:Y:S03]  /*17f0*/  LDC.64 R4, c[0x0][0x3b0] ;  /* 0x0000ec00ff047b82 */ /* 0x000e260000000a00 */
        /* <DEDUP_REMOVED lines=11> */
[----:B0-----:R-:W-:Y:S05]  /*18b0*/  @!P0 BRA `(.L_x_933) ;  /* 0x0000000000388947 */ /* 0x001fea0003800000 */
[----:B------:R-:W0:Y:S01]  /*18c0*/  LDC.64 R6, c[0x0][0x3b0] ;  /* 0x0000ec00ff067b82 */ /* 0x000e220000000a00 */
[----:B------:R-:W-:Y:S02]  /*18d0*/  IADD3 R2, PT, PT, R8, 0x1, RZ ;  /* 0x0000000108027810 */ /* 0x000fe40007ffe0ff */
[----:B------:R-:W-:Y:S02]  /*18e0*/  MOV R12, R0 ;  /* 0x00000000000c7202 */ /* 0x000fe40000000f00 */
[----:B------:R-:W-:Y:S01]  /*18f0*/  LOP3.LUT R8, R2, 0x3, RZ, 0xc0, !PT ;  /* 0x0000000302087812 */ /* 0x000fe200078ec0ff */
[----:B------:R-:W-:-:S03]  /*1900*/  IMAD.MOV.U32 R2, RZ, RZ, RZ ;  /* 0x000000ffff027224 */ /* 0x000fc600078e00ff */
[----:B------:R-:W-:Y:S01]  /*1910*/  IADD3 R8, PT, PT, -R8, RZ, RZ ;  /* 0x000000ff08087210 */ /* 0x000fe20007ffe1ff */
[----:B0-----:R-:W-:-:S07]  /*1920*/  IMAD.WIDE.U32 R6, R0, 0x4, R6 ;  /* 0x0000000400067825 */ /* 0x001fce00078e0006 */
.L_x_934:
[----:B------:R0:W2:Y:S01]  /*1930*/  LDG.E R9, desc[UR10][R6.64] ;  /* 0x0000000a06097981 */ /* 0x0000a2000c1e1900 */
[----:B------:R-:W-:Y:S02]  /*1940*/  IADD3 R8, PT, PT, R8, 0x1, RZ ;  /* 0x0000000108087810 */ /* 0x000fe40007ffe0ff */
[C---:B------:R-:W-:Y:S02]  /*1950*/  IADD3 R12, PT, PT, R3.reuse, R12, RZ ;  /* 0x0000000c030c7210 */ /* 0x040fe40007ffe0ff */
[----:B------:R-:W-:Y:S01]  /*1960*/  ISETP.NE.AND P0, PT, R8, RZ, PT ;  /* 0x000000ff0800720c */ /* 0x000fe20003f05270 */
[----:B0-----:R-:W-:-:S04]  /*1970*/  IMAD.WIDE.U32 R6, R3, 0x4, R6 ;  /* 0x0000000403067825 */ /* 0x001fc800078e0006 */
[----:B--2---:R-:W-:-:S08]  /*1980*/  FADD R2, R9, R2 ;  /* 0x0000000209027221 */ /* 0x004fd00000000000 */
[----:B------:R-:W-:Y:S05]  /*1990*/  @P0 BRA `(.L_x_934) ;  /* 0xfffffffc00e40947 */ /* 0x000fea000383ffff */
.L_x_933:
[----:B------:R-:W-:Y:S05]  /*19a0*/  BSYNC.RECONVERGENT B1 ;  /* 0x0000000000017941 */ /* 0x000fea0003800200 */
.L_x_932:
[----:B------:R-:W-:Y:S05]  /*19b0*/  @!P1 BRA `(.L_x_931) ;  /* 0x0000000000489947 */ /* 0x000fea0003800000 */
.L_x_935:
[----:B------:R-:W-:Y:S01]  /*19c0*/  IADD3 R8, PT, PT, R3, R12, RZ ;  /* 0x0000000c03087210 */ /* 0x000fe20007ffe0ff */
[----:B------:R-:W-:-:S03]  /*19d0*/  IMAD.WIDE.U32 R6, R12, 0x4, R4 ;  /* 0x000000040c067825 */ /* 0x000fc600078e0004 */
[C---:B------:R-:W-:Y:S01]  /*19e0*/  IADD3 R10, PT, PT, R3.reuse, R8, RZ ;  /* 0x00000008030a7210 */ /* 0x040fe20007ffe0ff */
[--C-:B------:R-:W-:Y:S02]  /*19f0*/  IMAD.WIDE.U32 R8, R8, 0x4, R4.reuse ;  /* 0x0000000408087825 */ /* 0x100fe400078e0004 */
[----:B------:R-:W2:Y:S01]  /*1a00*/  LDG.E R7, desc[UR10][R6.64] ;  /* 0x0000000a06077981 */ /* 0x000ea2000c1e1900 */
[C---:B------:R-:W-:Y:S01]  /*1a10*/  IADD3 R12, PT, PT, R3.reuse, R10, RZ ;  /* 0x0000000a030c7210 */ /* 0x040fe20007ffe0ff */
[--C-:B------:R-:W-:Y:S02]  /*1a20*/  IMAD.WIDE.U32 R10, R10, 0x4, R4.reuse ;  /* 0x000000040a0a7825 */ /* 0x100fe400078e0004 */
[----:B------:R-:W3:Y:S02]  /*1a30*/  LDG.E R9, desc[UR10][R8.64] ;  /* 0x0000000a08097981 */ /* 0x000ee4000c1e1900 */
[----:B------:R-:W-:Y:S02]  /*1a40*/  IMAD.WIDE.U32 R14, R12, 0x4, R4 ;  /* 0x000000040c0e7825 */ /* 0x000fe400078e0004 */
[----:B------:R-:W4:Y:S04]  /*1a50*/  LDG.E R11, desc[UR10][R10.64] ;  /* 0x0000000a0a0b7981 */ /* 0x000f28000c1e1900 */
[----:B------:R-:W4:Y:S01]  /*1a60*/  LDG.E R15, desc[UR10][R14.64] ;  /* 0x0000000a0e0f7981 */ /* 0x000f22000c1e1900 */
[----:B------:R-:W-:-:S04]  /*1a70*/  IADD3 R12, PT, PT, R3, R12, RZ ;  /* 0x0000000c030c7210 */ /* 0x000fc80007ffe0ff */
[----:B------:R-:W-:Y:S01]  /*1a80*/  ISETP.GE.AND P0, PT, R12, R13, PT ;  /* 0x0000000d0c00720c */ /* 0x000fe20003f06270 */
[----:B--2---:R-:W-:-:S04]  /*1a90*/  FADD R2, R7, R2 ;  /* 0x0000000207027221 */ /* 0x004fc80000000000 */
[----:B---3--:R-:W-:-:S04]  /*1aa0*/  FADD R2, R2, R9 ;  /* 0x0000000902027221 */ /* 0x008fc80000000000 */
[----:B----4-:R-:W-:-:S04]  /*1ab0*/  FADD R2, R2, R11 ;  /* 0x0000000b02027221 */ /* 0x010fc80000000000 */
[----:B------:R-:W-:Y:S01]  /*1ac0*/  FADD R2, R2, R15 ;  /* 0x0000000f02027221 */ /* 0x000fe20000000000 */
[----:B------:R-:W-:Y:S06]  /*1ad0*/  @!P0 BRA `(.L_x_935) ;  /* 0xfffffffc00b88947 */ /* 0x000fec000383ffff */
.L_x_931:
[----:B------:R-:W-:Y:S05]  /*1ae0*/  BSYNC.RECONVERGENT B0 ;  /* 0x0000000000007941 */ /* 0x000fea0003800200 */
.L_x_930:
[----:B------:R-:W0:Y:S01]  /*1af0*/  S2UR UR5, SR_CgaCtaId ;  /* 0x00000000000579c3 */ /* 0x000e220000008800 */
[----:B------:R-:W-:Y:S01]  /*1b00*/  UMOV UR4, 0x400 ;  /* 0x0000040000047882 */ /* 0x000fe20000000000 */
[----:B------:R-:W-:Y:S02]  /*1b10*/  ISETP.GE.U32.AND P0, PT, R3, 0x2, PT ;  /* 0x000000020300780c */ /* 0x000fe40003f06070 */
[----:B------:R-:W-:Y:S01]  /*1b20*/  ISETP.NE.AND P1, PT, R0, RZ, PT ;  /* 0x000000ff0000720c */ /* 0x000fe20003f25270 */
[----:B0-----:R-:W-:-:S06]  /*1b30*/  ULEA UR4, UR5, UR4, 0x18 ;  /* 0x0000000405047291 */ /* 0x001fcc000f8ec0ff */
[----:B-1----:R-:W-:-:S05]  /*1b40*/  LEA R5, R0, UR4, 0x2 ;  /* 0x0000000400057c11 */ /* 0x002fca000f8e10ff */
[----:B------:R0:W-:Y:S01]  /*1b50*/  STS [R5], R2 ;  /* 0x0000000205007388 */ /* 0x0001e20000000800 */
[----:B------:R-:W-:Y:S06]  /*1b60*/  BAR.SYNC.DEFER_BLOCKING 0x0 ;  /* 0x0000000000007b1d */ /* 0x000fec0000010000 */
[----:B------:R-:W-:Y:S05]  /*1b70*/  @!P0 BRA `(.L_x_936) ;  /* 0x00000000002c8947 */ /* 0x000fea0003800000 */
.L_x_937:
[----:B------:R-:W-:-:S04]  /*1b80*/  SHF.R.U32.HI R6, RZ, 0x1, R3 ;  /* 0x00000001ff067819 */ /* 0x000fc80000011603 */
[----:B------:R-:W-:-:S13]  /*1b90*/  ISETP.GE.U32.AND P0, PT, R0, R6, PT ;  /* 0x000000060000720c */ /* 0x000fda0003f06070 */
        /* <DEDUP_REMOVED lines=9> */
.L_x_936:
[----:B------:R-:W-:Y:S05]  /*1c30*/  @P1 EXIT ;  /* 0x000000000000194d */ /* 0x000fea0003800000 */
[----:B------:R-:W1:Y:S01]  /*1c40*/  LDCU.64 UR4, c[0x0][0x3c8] ;  /* 0x00007900ff0477ac */ /* 0x000e620008000a00 */
[----:B------:R-:W-:Y:S01]  /*1c50*/  HFMA2 R3, -RZ, RZ, 0.1171875, 0 ;  /* 0x2f800000ff037431 */ /* 0x000fe200000001ff */
[----:B------:R-:W-:Y:S01]  /*1c60*/  MOV R0, RZ ;  /* 0x000000ff00007202 */ /* 0x000fe20000000f00 */
[----:B-1----:R-:W-:-:S04]  /*1c70*/  UIADD3 UR4, UPT, UPT, UR4, UR5, URZ ;  /* 0x0000000504047290 */ /* 0x002fc8000fffe0ff */
[----:B------:R-:W-:-:S04]  /*1c80*/  ULOP3.LUT UR4, UR4, 0xaad26b49, URZ, 0x3c, !UPT ;  /* 0xaad26b4904047892 */ /* 0x000fc8000f8e3cff */
[----:B------:R-:W-:-:S04]  /*1c90*/  UIMAD UR5, UR4, 0x4182bed5, URZ ;  /* 0x4182bed5040578a4 */ /* 0x000fc8000f8e02ff */
[----:B------:R-:W-:Y:S02]  /*1ca0*/  UIADD3 UR6, UPT, UPT, UR5, 0x75bcd15, URZ ;  /* 0x075bcd1505067890 */ /* 0x000fe4000fffe0ff */
[----:B------:R-:W-:Y:S02]  /*1cb0*/  UIADD3 UR5, UPT, UPT, UR5, 0x583f19, URZ ;  /* 0x00583f1905057890 */ /* 0x000fe4000fffe0ff */
[----:B------:R-:W-:-:S04]  /*1cc0*/  USHF.R.U32.HI UR7, URZ, 0x2, UR6 ;  /* 0x00000002ff077899 */ /* 0x000fc80008011606 */
[----:B------:R-:W-:Y:S02]  /*1cd0*/  ULOP3.LUT UR7, UR7, UR6, URZ, 0x3c, !UPT ;  /* 0x0000000607077292 */ /* 0x000fe4000f8e3cff */
[----:B------:R-:W-:Y:S02]  /*1ce0*/  USHF.L.U32 UR6, UR5, 0x4, URZ ;  /* 0x0000000405067899 */ /* 0x000fe400080006ff */
[----:B------:R-:W-:-:S04]  /*1cf0*/  USHF.L.U32 UR8, UR7, 0x1, URZ ;  /* 0x0000000107087899 */ /* 0x000fc800080006ff */
[----:B------:R-:W-:Y:S01]  /*1d00*/  ULOP3.LUT UR6, UR5, UR6, UR8, 0x96, !UPT ;  /* 0x0000000605067292 */ /* 0x000fe2000f8e9608 */
[----:B------:R-:W1:Y:S03]  /*1d10*/  LDCU UR5, c[0x0][0x3c0] ;  /* 0x00007800ff0577ac */ /* 0x000e660008000800 */
[----:B------:R-:W-:-:S04]  /*1d20*/  ULOP3.LUT UR6, UR6, UR7, URZ, 0x3c, !UPT ;  /* 0x0000000706067292 */ /* 0x000fc8000f8e3cff */
[----:B------:R-:W-:-:S04]  /*1d30*/  UIMAD UR6, UR4, 0x4182bed5, UR6 ;  /* 0x4182bed5040678a4 */ /* 0x000fc8000f8e0206 */
[----:B------:R-:W-:Y:S02]  /*1d40*/  UIADD3 UR6, UPT, UPT, UR6, -0x26039c23, URZ ;  /* 0xd9fc63dd06067890 */ /* 0x000fe4000fffe0ff */
[----:B-1----:R-:W-:-:S04]  /*1d50*/  UISETP.GE.AND UP0, UPT, UR5, 0x1, UPT ;  /* 0x000000010500788c */ /* 0x002fc8000bf06270 */
[----:B0-----:R-:W-:-:S05]  /*1d60*/  I2FP.F32.U32 R2, UR6 ;  /* 0x0000000600027c45 */ /* 0x001fca0008201000 */
[----:B------:R-:W-:Y:S01]  /*1d70*/  FFMA R2, R2, R3, 1.1641532182693481445e-10 ;  /* 0x2f00000002027423 */ /* 0x000fe20000000003 */
[----:B------:R-:W-:Y:S06]  /*1d80*/  BRA.U !UP0, `(.L_x_938) ;  /* 0x0000000108507547 */ /* 0x000fec000b800000 */
[----:B------:R-:W0:Y:S01]  /*1d90*/  S2UR UR5, SR_CgaCtaId ;  /* 0x00000000000579c3 */ /* 0x000e220000008800 */
[----:B------:R-:W-:Y:S01]  /*1da0*/  UMOV UR4, 0x400 ;  /* 0x0000040000047882 */ /* 0x000fe20000000000 */
[----:B------:R-:W-:Y:S02]  /*1db0*/  MOV R0, RZ ;  /* 0x000000ff00007202 */ /* 0x000fe40000000f00 */
[----:B------:R-:W-:-:S04]  /*1dc0*/  MOV R7, RZ ;  /* 0x000000ff00077202 */ /* 0x000fc80000000f00 */
[----:B------:R-:W1:Y:S01]  /*1dd0*/  LDC.64 R4, c[0x0][0x3b0] ;  /* 0x0000ec00ff047b82 */ /* 0x000e620000000a00 */
[----:B0-----:R-:W-:-:S09]  /*1de0*/  ULEA UR4, UR5, UR4, 0x18 ;  /* 0x0000000405047291 */ /* 0x001fd2000f8ec0ff */
[----:B------:R-:W0:Y:S02]  /*1df0*/  LDS R3, [UR4] ;  /* 0x00000004ff037984 */ /* 0x000e240008000800 */
[----:B------:R-:W2:Y:S02]  /*1e00*/  LDCU UR4, c[0x0][0x3c0] ;  /* 0x00007800ff0477ac */ /* 0x000ea40008000800 */
[----:B012---:R-:W-:-:S07]  /*1e10*/  FMUL R6, R2, R3 ;  /* 0x0000000302067220 */ /* 0x007fce0000400000 */
.L_x_939:
[----:B------:R-:W-:-:S06]  /*1e20*/  IMAD.WIDE.U32 R2, R7, 0x4, R4 ;  /* 0x0000000407027825 */ /* 0x000fcc00078e0004 */
[----:B------:R-:W2:Y:S02]  /*1e30*/  LDG.E R3, desc[UR10][R2.64] ;  /* 0x0000000a02037981 */ /* 0x000ea4000c1e1900 */
[----:B--2---:R-:W-:Y:S01]  /*1e40*/  FADD R9, R3, R0 ;  /* 0x0000000003097221 */ /* 0x004fe20000000000 */
[----:B------:R-:W-:-:S04]  /*1e50*/  MOV R0, R7 ;  /* 0x0000000700007202 */ /* 0x000fc80000000f00 */
[----:B------:R-:W-:-:S13]  /*1e60*/  FSETP.GE.AND P0, PT, R9, R6, PT ;  /* 0x000000060900720b */ /* 0x000fda0003f06000 */
[----:B------:R-:W-:Y:S05]  /*1e70*/  @P0 BRA `(.L_x_938) ;  /* 0x0000000000140947 */ /* 0x000fea0003800000 */
[----:B------:R-:W-:Y:S02]  /*1e80*/  IADD3 R7, PT, PT, R7, 0x1, RZ ;  /* 0x0000000107077810 */ /* 0x000fe40007ffe0ff */
[----:B------:R-:W-:Y:S02]  /*1e90*/  MOV R0, R9 ;  /* 0x0000000900007202 */ /* 0x000fe40000000f00 */
[----:B------:R-:W-:-:S13]  /*1ea0*/  ISETP.NE.AND P0, PT, R7, UR4, PT ;  /* 0x0000000407007c0c */ /* 0x000fda000bf05270 */
[----:B------:R-:W-:Y:S05]  /*1eb0*/  @P0 BRA `(.L_x_939) ;  /* 0xfffffffc00d80947 */ /* 0x000fea000383ffff */
[----:B------:R-:W-:-:S07]  /*1ec0*/  HFMA2 R0, -RZ, RZ, 0, 0 ;  /* 0x00000000ff007431 */ /* 0x000fce00000001ff */
.L_x_938:
[----:B------:R-:W0:Y:S08]  /*1ed0*/  LDC.64 R4, c[0x0][0x380] ;  /* 0x0000e000ff047b82 */ /* 0x000e300000000a00 */
[----:B------:R-:W1:Y:S08]  /*1ee0*/  LDC.64 R8, c[0x0][0x388] ;  /* 0x0000e200ff087b82 */ /* 0x000e700000000a00 */
[----:B------:R-:W2:Y:S01]  /*1ef0*/  LDC.64 R12, c[0x0][0x390] ;  /* 0x0000e400ff0c7b82 */ /* 0x000ea20000000a00 */
[----:B0-----:R-:W-:-:S07]  /*1f00*/  IMAD.WIDE.U32 R4, R0, 0x4, R4 ;  /* 0x0000000400047825 */ /* 0x001fce00078e0004 */
[----:B-----5:R-:W0:Y:S01]  /*1f10*/  LDC R19, c[0x0][0x3c8] ;  /* 0x0000f200ff137b82 */ /* 0x020e220000000800 */
[----:B------:R3:W4:Y:S01]  /*1f20*/  LDG.E.CONSTANT R17, desc[UR10][R4.64] ;  /* 0x0000000a04117981 */ /* 0x000722000c1e9900 */
[----:B-1----:R-:W-:-:S06]  /*1f30*/  IMAD.WIDE.U32 R8, R0, 0x4, R8 ;  /* 0x0000000400087825 */ /* 0x002fcc00078e0008 */
[----:B------:R-:W0:Y:S01]  /*1f40*/  LDC.64 R2, c[0x0][0x3b8] ;  /* 0x0000ee00ff027b82 */ /* 0x000e220000000a00 */
[----:B------:R-:W4:Y:S01]  /*1f50*/  LDG.E.CONSTANT R9, desc[UR10][R8.64] ;  /* 0x0000000a08097981 */ /* 0x000f22000c1e9900 */
[----:B--2---:R-:W-:-:S06]  /*1f60*/  IMAD.WIDE.U32 R12, R0, 0x4, R12 ;  /* 0x00000004000c7825 */ /* 0x004fcc00078e000c */
[----:B------:R-:W1:Y:S01]  /*1f70*/  LDC.64 R6, c[0x0][0x398] ;  /* 0x0000e600ff067b82 */ /* 0x000e620000000a00 */
[----:B------:R-:W2:Y:S07]  /*1f80*/  LDG.E.CONSTANT R13, desc[UR10][R12.64] ;  /* 0x0000000a0c0d7981 */ /* 0x000eae000c1e9900 */
[----:B------:R-:W3:Y:S08]  /*1f90*/  LDC.64 R10, c[0x0][0x3a0] ;  /* 0x0000e800ff0a7b82 */ /* 0x000ef00000000a00 */
[----:B------:R-:W3:Y:S01]  /*1fa0*/  LDC.64 R14, c[0x0][0x3a8] ;  /* 0x0000ea00ff0e7b82 */ /* 0x000ee20000000a00 */
[----:B0-----:R-:W-:-:S04]  /*1fb0*/  IMAD.WIDE R2, R19, 0x4, R2 ;  /* 0x0000000413027825 */ /* 0x001fc800078e0202 */
[C---:B-1----:R-:W-:Y:S01]  /*1fc0*/  IMAD.WIDE R6, R19.reuse, 0x4, R6 ;  /* 0x0000000413067825 */ /* 0x042fe200078e0206 */
[----:B------:R-:W-:Y:S03]  /*1fd0*/  STG.E desc[UR10][R2.64], R0 ;  /* 0x0000000002007986 */ /* 0x000fe6000c10190a */
[----:B---3--:R-:W-:-:S04]  /*1fe0*/  IMAD.WIDE R10, R19, 0x4, R10 ;  /* 0x00000004130a7825 */ /* 0x008fc800078e020a */
[----:B------:R-:W-:Y:S01]  /*1ff0*/  IMAD.WIDE R4, R19, 0x4, R14 ;  /* 0x0000000413047825 */ /* 0x000fe200078e020e */
[----:B----4-:R-:W-:Y:S04]  /*2000*/  STG.E desc[UR10][R6.64], R17 ;  /* 0x0000001106007986 */ /* 0x010fe8000c10190a */
[----:B------:R-:W-:Y:S04]  /*2010*/  STG.E desc[UR10][R10.64], R9 ;  /* 0x000000090a007986 */ /* 0x000fe8000c10190a */
[----:B--2---:R-:W-:Y:S01]  /*2020*/  STG.E desc[UR10][R4.64], R13 ;  /* 0x0000000d04007986 */ /* 0x004fe2000c10190a */
[----:B------:R-:W-:Y:S05]  /*2030*/  EXIT ;  /* 0x000000000000794d */ /* 0x000fea0003800000 */
.L_x_940:
        /* <DEDUP_REMOVED lines=12> */
.L_x_1245:


//--------------------- .text.compact_frontier_kernel --------------------------
	.section	.text.compact_frontier_kernel,"ax",@progbits
	.align	128
        .global         compact_frontier_kernel
        .type           compact_frontier_kernel,@function
        .size           compact_frontier_kernel,(.L_x_1246 - compact_frontier_kernel)
        .other          compact_frontier_kernel,@"STO_CUDA_ENTRY STV_DEFAULT"
compact_frontier_kernel:
.text.compact_frontier_kernel:
        /* <DEDUP_REMOVED lines=10> */
[----:B0-----:R-:W-:-:S06]  /*00a0*/  IMAD.WIDE R2, R7, 0x4, R2 ;  /* 0x0000000407027825 */ /* 0x001fcc00078e0202 */
[----:B-1----:R-:W2:Y:S02]  /*00b0*/  LDG.E.CONSTANT R2, desc[UR4][R2.64] ;  /* 0x0000000402027981 */ /* 0x002ea4000c1e9900 */
[----:B--2---:R-:W-:-:S13]  /*00c0*/  ISETP.NE.AND P0, PT, R2, RZ, PT ;  /* 0x000000ff0200720c */ /* 0x004fda0003f05270 */
[----:B------:R-:W-:Y:S05]  /*00d0*/  @!P0 EXIT ;  /* 0x000000000000894d */ /* 0x000fea0003800000 */
[----:B------:R-:W0:Y:S01]  /*00e0*/  S2R R5, SR_LANEID ;  /* 0x0000000000057919 */ /* 0x000e220000000000 */
[----:B------:R-:W-:Y:S01]  /*00f0*/  VOTEU.ANY UR6, UPT, PT ;  /* 0x0000000000067886 */ /* 0x000fe200038e0100 */
[----:B------:R-:W1:Y:S01]  /*0100*/  LDC.64 R2, c[0x0][0x390] ;  /* 0x0000e400ff027b82 */ /* 0x000e620000000a00 */
[----:B------:R-:W0:Y:S08]  /*0110*/  FLO.U32 R0, UR6 ;  /* 0x0000000600007d00 */ /* 0x000e3000080e0000 */
[----:B------:R-:W1:Y:S01]  /*0120*/  POPC R11, UR6 ;  /* 0x00000006000b7d09 */ /* 0x000e620008000000 */
[----:B0-----:R-:W-:Y:S01]  /*0130*/  ISETP.EQ.U32.AND P0, PT, R0, R5, PT ;  /* 0x000000050000720c */ /* 0x001fe20003f02070 */
[----:B------:R-:W0:Y:S01]  /*0140*/  S2R R6, SR_LTMASK ;  /* 0x0000000000067919 */ /* 0x000e220000003900 */
[----:B------:R-:W2:Y:S11]  /*0150*/  LDC.64 R4, c[0x0][0x388] ;  /* 0x0000e200ff047b82 */ /* 0x000eb60000000a00 */
[----:B-1----:R-:W3:Y:S01]  /*0160*/  @P0 ATOMG.E.ADD.STRONG.GPU PT, R3, desc[UR4][R2.64], R11 ;  /* 0x8000000b020309a8 */ /* 0x002ee200081ef104 */
[----:B0-----:R-:W-:-:S06]  /*0170*/  LOP3.LUT R6, R6, UR6, RZ, 0xc0, !PT ;  /* 0x0000000606067c12 */ /* 0x001fcc000f8ec0ff */
[----:B------:R-:W0:Y:S01]  /*0180*/  POPC R6, R6 ;  /* 0x0000000600067309 */ /* 0x000e220000000000 */
[----:B---3--:R-:W0:Y:S02]  /*0190*/  SHFL.IDX PT, R9, R3, R0, 0x1f ;  /* 0x00001f0003097589 */ /* 0x008e2400000e0000 */
[----:B0-----:R-:W-:-:S05]  /*01a0*/  IADD3 R9, PT, PT, R9, R6, RZ ;  /* 0x0000000609097210 */ /* 0x001fca0007ffe0ff */
[----:B--2---:R-:W-:-:S05]  /*01b0*/  IMAD.WIDE R4, R9, 0x4, R4 ;  /* 0x0000000409047825 */ /* 0x004fca00078e0204 */
[----:B------:R-:W-:Y:S01]  /*01c0*/  STG.E desc[UR4][R4.64], R7 ;  /* 0x0000000704007986 */ /* 0x000fe2000c101904 */
[----:B------:R-:W-:Y:S05]  /*01d0*/  EXIT ;  /* 0x000000000000794d */ /* 0x000fea0003800000 */
.L_x_941:
        /* <DEDUP_REMOVED lines=10> */
.L_x_1246:


//--------------------- .text.integrate_pass_kernel --------------------------
	.section	.text.integrate_pass_kernel,"ax",@progbits
	.align	128
        .global         integrate_pass_kernel
        .type           integrate_pass_kernel,@function
        .size           integrate_pass_kernel,(.L_x_1218 - integrate_pass_kernel)
        .other          integrate_pass_kernel,@"STO_CUDA_ENTRY STV_DEFAULT"
integrate_pass_kernel:
.text.integrate_pass_kernel:
        /* <DEDUP_REMOVED lines=10> */
[----:B------:R-:W2:Y:S06]  /*00a0*/  LDCU.64 UR6, c[0x0][0x3c8] ;  /* 0x00007900ff0677ac */ /* 0x000eac0008000a00 */
[----:B------:R-:W3:Y:S08]  /*00b0*/  LDC.64 R22, c[0x0][0x3b0] ;  /* 0x0000ec00ff167b82 */ /* 0x000ef00000000a00 */
[----:B------:R-:W4:Y:S01]  /*00c0*/  LDC.64 R24, c[0x0][0x3c0] ;  /* 0x0000f000ff187b82 */ /* 0x000f220000000a00 */
[----:B0-----:R-:W-:-:S07]  /*00d0*/  IMAD.WIDE R8, R5, 0x4, R8 ;  /* 0x0000000405087825 */ /* 0x001fce00078e0208 */
[----:B------:R-:W0:Y:S01]  /*00e0*/  LDC.64 R14, c[0x0][0x390] ;  /* 0x0000e400ff0e7b82 */ /* 0x000e220000000a00 */
[----:B-1----:R-:W2:Y:S01]  /*00f0*/  LDG.E.CONSTANT R8, desc[UR4][R8.64] ;  /* 0x0000000408087981 */ /* 0x002ea2000c1e9900 */
[----:B---3--:R-:W-:-:S06]  /*0100*/  IMAD.WIDE R22, R5, 0x4, R22 ;  /* 0x0000000405167825 */ /* 0x008fcc00078e0216 */
[----:B------:R-:W1:Y:S01]  /*0110*/  LDC.64 R12, c[0x0][0x398] ;  /* 0x0000e600ff0c7b82 */ /* 0x000e620000000a00 */
[----:B------:R-:W3:Y:S07]  /*0120*/  LDG.E.CONSTANT R7, desc[UR4][R22.64] ;  /* 0x0000000416077981 */ /* 0x000eee000c1e9900 */
[----:B------:R-:W1:Y:S01]  /*0130*/  LDC.64 R16, c[0x0][0x388] ;  /* 0x0000e200ff107b82 */ /* 0x000e620000000a00 */
[----:B----4-:R-:W-:-:S05]  /*0140*/  IMAD.WIDE R24, R5, 0x4, R24 ;  /* 0x0000000405187825 */ /* 0x010fca00078e0218 */
[----:B------:R-:W4:Y:S02]  /*0150*/  LDG.E.CONSTANT R6, desc[UR4][R24.64] ;  /* 0x0000000418067981 */ /* 0x000f24000c1e9900 */
[----:B------:R-:W1:Y:S08]  /*0160*/  LDC.64 R2, c[0x0][0x3a8] ;  /* 0x0000ea00ff027b82 */ /* 0x000e700000000a00 */
[----:B------:R-:W1:Y:S01]  /*0170*/  LDC.64 R10, c[0x0][0x3a0] ;  /* 0x0000e800ff0a7b82 */ /* 0x000e620000000a00 */
[----:B0-----:R-:W-:-:S04]  /*0180*/  IMAD.WIDE R20, R5, 0x4, R14 ;  /* 0x0000000405147825 */ /* 0x001fc800078e020e */
[----:B-1----:R-:W-:-:S03]  /*0190*/  IMAD.WIDE R14, R5, 0x4, R12 ;  /* 0x00000004050e7825 */ /* 0x002fc600078e020c */
[----:B------:R-:W0:Y:S01]  /*01a0*/  LDC.64 R18, c[0x0][0x380] ;  /* 0x0000e000ff127b82 */ /* 0x000e220000000a00 */
[C---:B------:R-:W-:Y:S02]  /*01b0*/  IMAD.WIDE R16, R5.reuse, 0x4, R16 ;  /* 0x0000000405107825 */ /* 0x040fe400078e0210 */
[----:B------:R-:W5:Y:S02]  /*01c0*/  LDG.E.CONSTANT R14, desc[UR4][R14.64] ;  /* 0x000000040e0e7981 */ /* 0x000f64000c1e9900 */
[----:B------:R-:W-:-:S05]  /*01d0*/  IMAD.WIDE R2, R5, 0x4, R2 ;  /* 0x0000000405027825 */ /* 0x000fca00078e0202 */
[----:B------:R-:W5:Y:S01]  /*01e0*/  LDG.E.CONSTANT R9, desc[UR4][R2.64] ;  /* 0x0000000402097981 */ /* 0x000f62000c1e9900 */
[----:B------:R-:W-:-:S03]  /*01f0*/  IMAD.WIDE R12, R5, 0x4, R10 ;  /* 0x00000004050c7825 */ /* 0x000fc600078e020a */
[----:B------:R-:W5:Y:S04]  /*0200*/  LDG.E.CONSTANT R10, desc[UR4][R16.64] ;  /* 0x00000004100a7981 */ /* 0x000f68000c1e9900 */
[----:B------:R-:W5:Y:S01]  /*0210*/  LDG.E.CONSTANT R11, desc[UR4][R20.64] ;  /* 0x00000004140b7981 */ /* 0x000f62000c1e9900 */
[----:B0-----:R-:W-:Y:S01]  /*0220*/  IMAD.WIDE R18, R5, 0x4, R18 ;  /* 0x0000000405127825 */ /* 0x001fe200078e0212 */
[----:B--2---:R-:W-:Y:S02]  /*0230*/  UISETP.NE.U32.AND UP0, UPT, UR6, URZ, UPT ;  /* 0x000000ff0600728c */ /* 0x004fe4000bf05070 */
[----:B------:R0:W5:Y:S04]  /*0240*/  LDG.E.CONSTANT R13, desc[UR4][R12.64] ;  /* 0x000000040c0d7981 */ /* 0x000168000c1e9900 */
[----:B------:R3:W5:Y:S01]  /*0250*/  LDG.E.CONSTANT R4, desc[UR4][R18.64] ;  /* 0x0000000412047981 */ /* 0x000762000c1e9900 */
[----:B------:R-:W-:Y:S01]  /*0260*/  UISETP.NE.AND.EX UP0, UPT, UR7, URZ, UPT, UP0 ;  /* 0x000000ff0700728c */ /* 0x000fe2000bf05300 */
[----:B0-----:R-:W-:-:S02]  /*0270*/  HFMA2 R12, -RZ, RZ, 1.875, 0 ;  /* 0x3f800000ff0c7431 */ /* 0x001fc400000001ff */
[----:B------:R-:W-:-:S04]  /*0280*/  FMUL R0, R8, R8 ;  /* 0x0000000808007220 */ /* 0x000fc80000400000 */
[----:B---3--:R-:W-:-:S04]  /*0290*/  FFMA R19, R7, R7, R0 ;  /* 0x0000000707137223 */ /* 0x008fc80000000000 */
[----:B----4-:R-:W-:-:S04]  /*02a0*/  FFMA R18, R6, R6, R19 ;  /* 0x0000000606127223 */ /* 0x010fc80000000013 */
[----:B------:R0:W1:Y:S01]  /*02b0*/  MUFU.RSQ R19, R18 ;  /* 0x0000001200137308 */ /* 0x0000620000001400 */
[----:B------:R-:W-:-:S04]  /*02c0*/  IADD3 R0, PT, PT, R18, -0xd000000, RZ ;  /* 0xf300000012007810 */ /* 0x000fc80007ffe0ff */
[----:B------:R-:W-:Y:S01]  /*02d0*/  ISETP.GT.U32.AND P1, PT, R0, 0x727fffff, PT ;  /* 0x727fffff0000780c */ /* 0x000fe20003f24070 */
[----:B------:R-:W-:-:S12]  /*02e0*/  BRA.U !UP0, `(.L_x_942) ;  /* 0x0000000108147547 */ /* 0x000fd8000b800000 */
[----:B------:R-:W2:Y:S02]  /*02f0*/  LDC.64 R2, c[0x0][0x3c8] ;  /* 0x0000f200ff027b82 */ /* 0x000ea40000000a00 */
[----:B--2---:R-:W-:-:S06]  /*0300*/  IMAD.WIDE R2, R5, 0x4, R2 ;  /* 0x0000000405027825 */ /* 0x004fcc00078e0202 */
[----:B------:R-:W2:Y:S02]  /*0310*/  LDG.E.CONSTANT R2, desc[UR4][R2.64] ;  /* 0x0000000402027981 */ /* 0x000ea4000c1e9900 */
[----:B--2---:R-:W-:-:S13]  /*0320*/  FSETP.GT.AND P0, PT, R2, RZ, PT ;  /* 0x000000ff0200720b */ /* 0x004fda0003f04000 */
[----:B------:R-:W-:-:S07]  /*0330*/  @P0 IMAD.MOV.U32 R12, RZ, RZ, R2 ;  /* 0x000000ffff0c0224 */ /* 0x000fce00078e0002 */
.L_x_942:
[----:B------:R-:W-:Y:S04]  /*0340*/  BSSY.RECONVERGENT B0, `(.L_x_943) ;  /* 0x000000d000007945 */ /* 0x000fe80003800200 */
[----:B------:R-:W-:Y:S05]  /*0350*/  @!P1 BRA `(.L_x_944) ;  /* 0x00000000001c9947 */ /* 0x000fea0003800000 */
[----:B------:R-:W-:Y:S01]  /*0360*/  BSSY.RECONVERGENT B1, `(.L_x_945) ;  /* 0x0000004000017945 */ /* 0x000fe20003800200 */
[----:B------:R-:W-:Y:S02]  /*0370*/  MOV R0, R18 ;  /* 0x0000001200007202 */ /* 0x000fe40000000f00 */
[----:B0-----:R-:W-:-:S07]  /*0380*/  MOV R18, 0x3a0 ;  /* 0x000003a000127802 */ /* 0x001fce0000000f00 */
[----:B-1---5:R-:W-:Y:S05]  /*0390*/  CALL.REL.NOINC `($__internal_6_$__cuda_sm20_sqrt_rn_f32_slowpath) ;  /* 0x0000000800e87944 */ /* 0x022fea0003c00000 */
[----:B------:R-:W-:Y:S05]  /*03a0*/  BSYNC.RECONVERGENT B1 ;  /* 0x0000000000017941 */ /* 0x000fea0003800200 */
.L_x_945:
[----:B------:R-:W-:Y:S01]  /*03b0*/  MOV R3, R0 ;  /* 0x0000000000037202 */ /* 0x000fe20000000f00 */
[----:B------:R-:W-:Y:S06]  /*03c0*/  BRA `(.L_x_946) ;  /* 0x0000000000107947 */ /* 0x000fec0003800000 */
.L_x_944:
[----:B-1----:R-:W-:Y:S01]  /*03d0*/  FMUL.FTZ R3, R18, R19 ;  /* 0x0000001312037220 */ /* 0x002fe20000410000 */
[----:B------:R-:W-:-:S03]  /*03e0*/  FMUL.FTZ R2, R19, 0.5 ;  /* 0x3f00000013027820 */ /* 0x000fc60000410000 */
[----:B------:R-:W-:-:S04]  /*03f0*/  FFMA R0, -R3, R3, R18 ;  /* 0x0000000303007223 */ /* 0x000fc80000000112 */
[----:B------:R-:W-:-:S07]  /*0400*/  FFMA R3, R0, R2, R3 ;  /* 0x0000000200037223 */ /* 0x000fce0000000003 */
.L_x_946:
[----:B------:R-:W-:Y:S05]  /*0410*/  BSYNC.RECONVERGENT B0 ;  /* 0x0000000000007941 */ /* 0x000fea0003800200 */
.L_x_943:
[----:B------:R-:W1:Y:S01]  /*0420*/  LDCU UR6, c[0x3][0x70] ;  /* 0x00c00e00ff0677ac */ /* 0x000e620008000800 */
[----:B------:R-:W-:Y:S01]  /*0430*/  BSSY.RECONVERGENT B0, `(.L_x_947) ;  /* 0x0000016000007945 */ /* 0x000fe20003800200 */
[----:B-1----:R-:W-:-:S13]  /*0440*/  FSETP.GT.AND P0, PT, R3, UR6, PT ;  /* 0x0000000603007c0b */ /* 0x002fda000bf04000 */
[----:B------:R-:W-:Y:S05]  /*0450*/  @!P0 BRA `(.L_x_948) ;  /* 0x00000000004c8947 */ /* 0x000fea0003800000 */
[----:B------:R-:W1:Y:S01]  /*0460*/  MUFU.RCP R0, R3 ;  /* 0x0000000300007308 */ /* 0x000e620000001000 */
[----:B------:R-:W-:Y:S01]  /*0470*/  IMAD.U32 R16, RZ, RZ, UR6 ;  /* 0x00000006ff107e24 */ /* 0x000fe2000f8e00ff */
[----:B------:R-:W-:Y:S06]  /*0480*/  BSSY.RECONVERGENT B1, `(.L_x_949) ;  /* 0x000000d000017945 */ /* 0x000fec0003800200 */
[----:B------:R-:W2:Y:S01]  /*0490*/  FCHK P0, R16, R3 ;  /* 0x0000000310007302 */ /* 0x000ea20000000000 */
[----:B-1----:R-:W-:-:S04]  /*04a0*/  FFMA R15, R0, -R3, 1 ;  /* 0x3f800000000f7423 */ /* 0x002fc80000000803 */
[----:B------:R-:W-:-:S04]  /*04b0*/  FFMA R0, R0, R15, R0 ;  /* 0x0000000f00007223 */ /* 0x000fc80000000000 */
[----:B------:R-:W-:-:S04]  /*04c0*/  FFMA R2, R0, UR6, RZ ;  /* 0x0000000600027c23 */ /* 0x000fc800080000ff */
[----:B------:R-:W-:-:S04]  /*04d0*/  FFMA R15, R2, -R3, UR6 ;  /* 0x00000006020f7e23 */ /* 0x000fc80008000803 */
[----:B------:R-:W-:Y:S01]  /*04e0*/  FFMA R15, R0, R15, R2 ;  /* 0x0000000f000f7223 */ /* 0x000fe20000000002 */
[----:B--2---:R-:W-:Y:S06]  /*04f0*/  @!P0 BRA `(.L_x_950) ;  /* 0x0000000000148947 */ /* 0x004fec0003800000 */
[----:B------:R-:W1:Y:S01]  /*0500*/  LDCU UR7, c[0x3][0x70] ;  /* 0x00c00e00ff0777ac */ /* 0x000e620008000800 */
[----:B------:R-:W-:Y:S02]  /*0510*/  MOV R2, 0x540 ;  /* 0x0000054000027802 */ /* 0x000fe40000000f00 */
[----:B-1----:R-:W-:-:S07]  /*0520*/  MOV R0, UR7 ;  /* 0x0000000700007c02 */ /* 0x002fce0008000f00 */
[----:B0----5:R-:W-:Y:S05]  /*0530*/  CALL.REL.NOINC `($__internal_7_$__cuda_sm3x_div_rn_noftz_f32_slowpath) ;  /* 0x0000000800dc7944 */ /* 0x021fea0003c00000 */
[----:B------:R-:W-:-:S07]  /*0540*/  MOV R15, R0 ;  /* 0x00000000000f7202 */ /* 0x000fce0000000f00 */
.L_x_950:
[----:B------:R-:W-:Y:S05]  /*0550*/  BSYNC.RECONVERGENT B1 ;  /* 0x0000000000017941 */ /* 0x000fea0003800200 */
.L_x_949:
[-C--:B------:R-:W-:Y:S01]  /*0560*/  FMUL R7, R7, R15.reuse ;  /* 0x0000000f07077220 */ /* 0x080fe20000400000 */
[-C--:B------:R-:W-:Y:S01]  /*0570*/  FMUL R8, R8, R15.reuse ;  /* 0x0000000f08087220 */ /* 0x080fe20000400000 */
[----:B------:R-:W-:-:S07]  /*0580*/  FMUL R6, R6, R15 ;  /* 0x0000000f06067220 */ /* 0x000fce0000400000 */
.L_x_948:
[----:B------:R-:W-:Y:S05]  /*0590*/  BSYNC.RECONVERGENT B0 ;  /* 0x0000000000007941 */ /* 0x000fea0003800200 */
.L_x_947:
[----:B------:R-:W1:Y:S01]  /*05a0*/  LDCU UR6, c[0x3][0x84] ;  /* 0x00c01080ff0677ac */ /* 0x000e620008000800 */
[----:B------:R-:W1:Y:S01]  /*05b0*/  LDCU UR7, c[0x3][0x50] ;  /* 0x00c00a00ff0777ac */ /* 0x000e620008000800 */
[----:B------:R-:W2:Y:S01]  /*05c0*/  LDCU UR8, c[0x3][0x4c] ;  /* 0x00c00980ff0877ac */ /* 0x000ea20008000800 */
[----:B-1----:R-:W-:Y:S01]  /*05d0*/  UISETP.GE.U32.AND UP0, UPT, UR6, UR7, UPT ;  /* 0x000000070600728c */ /* 0x002fe2000bf06070 */
[----:B--2---:R-:W-:-:S08]  /*05e0*/  IMAD.U32 R15, RZ, RZ, UR8 ;  /* 0x00000008ff0f7e24 */ /* 0x004fd0000f8e00ff */
[----:B------:R-:W-:Y:S05]  /*05f0*/  BRA.U UP0, `(.L_x_951) ;  /* 0x0000000100547547 */ /* 0x000fea000b800000 */
[----:B------:R-:W-:Y:S02]  /*0600*/  I2FP.F32.U32 R3, UR7 ;  /* 0x0000000700037c45 */ /* 0x000fe40008201000 */
[----:B------:R-:W-:Y:S02]  /*0610*/  I2FP.F32.S32 R0, UR6 ;  /* 0x0000000600007c45 */ /* 0x000fe40008201400 */
[----:B------:R-:W1:Y:S08]  /*0620*/  MUFU.RCP R2, R3 ;  /* 0x0000000300027308 */ /* 0x000e700000001000 */
[----:B------:R-:W2:Y:S01]  /*0630*/  FCHK P0, R0, R3 ;  /* 0x0000000300007302 */ /* 0x000ea20000000000 */
[----:B-1----:R-:W-:-:S04]  /*0640*/  FFMA R15, -R3, R2, 1 ;  /* 0x3f800000030f7423 */ /* 0x002fc80000000102 */
[----:B------:R-:W-:-:S04]  /*0650*/  FFMA R15, R2, R15, R2 ;  /* 0x0000000f020f7223 */ /* 0x000fc80000000002 */
[----:B------:R-:W-:-:S04]  /*0660*/  FFMA R2, R0, R15, RZ ;  /* 0x0000000f00027223 */ /* 0x000fc800000000ff */
[----:B------:R-:W-:-:S04]  /*0670*/  FFMA R16, -R3, R2, R0 ;  /* 0x0000000203107223 */ /* 0x000fc80000000100 */
[----:B------:R-:W-:Y:S01]  /*0680*/  FFMA R15, R15, R16, R2 ;  /* 0x000000100f0f7223 */ /* 0x000fe20000000002 */
[----:B--2---:R-:W-:Y:S06]  /*0690*/  @!P0 BRA `(.L_x_952) ;  /* 0x00000000000c8947 */ /* 0x004fec0003800000 */
[----:B------:R-:W-:-:S07]  /*06a0*/  MOV R2, 0x6c0 ;  /* 0x000006c000027802 */ /* 0x000fce0000000f00 */
[----:B0----5:R-:W-:Y:S05]  /*06b0*/  CALL.REL.NOINC `($__internal_7_$__cuda_sm3x_div_rn_noftz_f32_slowpath) ;  /* 0x00000008007c7944 */ /* 0x021fea0003c00000 */
[----:B------:R-:W-:-:S07]  /*06c0*/  MOV R15, R0 ;  /* 0x00000000000f7202 */ /* 0x000fce0000000f00 */
.L_x_952:
[----:B------:R-:W1:Y:S01]  /*06d0*/  LDC R0, c[0x3][0x54] ;  /* 0x00c01500ff007b82 */ /* 0x000e620000000800 */
[----:B------:R-:W1:Y:S01]  /*06e0*/  LDCU UR6, c[0x3][0x4c] ;  /* 0x00c00980ff0677ac */ /* 0x000e620008000800 */
[----:B------:R-:W-:Y:S01]  /*06f0*/  FADD R3, -R15, 1 ;  /* 0x3f8000000f037421 */ /* 0x000fe20000000100 */
[-C--:B------:R-:W-:Y:S01]  /*0700*/  FMUL R7, R7, R15.reuse ;  /* 0x0000000f07077220 */ /* 0x080fe20000400000 */
[-C--:B------:R-:W-:Y:S01]  /*0710*/  FMUL R8, R8, R15.reuse ;  /* 0x0000000f08087220 */ /* 0x080fe20000400000 */
[----:B------:R-:W-:Y:S01]  /*0720*/  FMUL R6, R6, R15 ;  /* 0x0000000f06067220 */ /* 0x000fe20000400000 */
[----:B-1----:R-:W-:-:S04]  /*0730*/  FADD R0, R0, -UR6 ;  /* 0x8000000600007e21 */ /* 0x002fc80008000000 */
[----:B------:R-:W-:-:S07]  /*0740*/  FFMA R15, R0, R3, UR6 ;  /* 0x00000006000f7e23 */ /* 0x000fce0008000003 */
.L_x_951:
[----:B------:R-:W1:Y:S01]  /*0750*/  LDCU UR6, c[0x3][0x48] ;  /* 0x00c00900ff0677ac */ /* 0x000e620008000800 */
[----:B------:R-:W2:Y:S01]  /*0760*/  MUFU.RCP R3, R12 ;  /* 0x0000000c00037308 */ /* 0x000ea20000001000 */
[----:B------:R-:W-:Y:S01]  /*0770*/  BSSY.RECONVERGENT B0, `(.L_x_953) ;  /* 0x000000e000007945 */ /* 0x000fe20003800200 */
[----:B-1----:R-:W-:Y:S01]  /*0780*/  MOV R17, UR6 ;  /* 0x0000000600117c02 */ /* 0x002fe20008000f00 */
[----:B--2---:R-:W-:-:S05]  /*0790*/  FFMA R0, R3, -R12, 1 ;  /* 0x3f80000003007423 */ /* 0x004fca000000080c */
[----:B------:R-:W1:Y:S01]  /*07a0*/  FCHK P0, R17, R12 ;  /* 0x0000000c11007302 */ /* 0x000e620000000000 */
[----:B------:R-:W-:-:S04]  /*07b0*/  FFMA R0, R3, R0, R3 ;  /* 0x0000000003007223 */ /* 0x000fc80000000003 */
[----:B------:R-:W-:-:S04]  /*07c0*/  FFMA R3, R0, UR6, RZ ;  /* 0x0000000600037c23 */ /* 0x000fc800080000ff */
[----:B------:R-:W-:-:S04]  /*07d0*/  FFMA R2, R3, -R12, UR6 ;  /* 0x0000000603027e23 */ /* 0x000fc8000800080c */
[----:B------:R-:W-:Y:S01]  /*07e0*/  FFMA R0, R0, R2, R3 ;  /* 0x0000000200007223 */ /* 0x000fe20000000003 */
[----:B-1----:R-:W-:Y:S06]  /*07f0*/  @!P0 BRA `(.L_x_954) ;  /* 0x0000000000148947 */ /* 0x002fec0003800000 */
[----:B------:R-:W1:Y:S01]  /*0800*/  LDCU UR6, c[0x3][0x48] ;  /* 0x00c00900ff0677ac */ /* 0x000e620008000800 */
[----:B------:R-:W-:Y:S01]  /*0810*/  IMAD.MOV.U32 R3, RZ, RZ, R12 ;  /* 0x000000ffff037224 */ /* 0x000fe200078e000c */
[----:B------:R-:W-:Y:S02]  /*0820*/  MOV R2, 0x850 ;  /* 0x0000085000027802 */ /* 0x000fe40000000f00 */
[----:B-1----:R-:W-:-:S07]  /*0830*/  MOV R0, UR6 ;  /* 0x0000000600007c02 */ /* 0x002fce0008000f00 */
[----:B0----5:R-:W-:Y:S05]  /*0840*/  CALL.REL.NOINC `($__internal_7_$__cuda_sm3x_div_rn_noftz_f32_slowpath) ;  /* 0x0000000800187944 */ /* 0x021fea0003c00000 */
.L_x_954:
[----:B------:R-:W-:Y:S05]  /*0850*/  BSYNC.RECONVERGENT B0 ;  /* 0x0000000000007941 */ /* 0x000fea0003800200 */
.L_x_953:
[----:B------:R-:W1:Y:S01]  /*0860*/  LDC R2, c[0x3][0x74] ;  /* 0x00c01d00ff027b82 */ /* 0x000e620000000800 */
[C---:B-----5:R-:W-:Y:S01]  /*0870*/  FFMA R8, R0.reuse, R8, R13 ;  /* 0x0000000800087223 */ /* 0x060fe2000000000d */
[C---:B------:R-:W-:Y:S01]  /*0880*/  FFMA R14, R0.reuse, R7, R14 ;  /* 0x00000007000e7223 */ /* 0x040fe2000000000e */
[----:B------:R-:W-:Y:S01]  /*0890*/  FFMA R6, R0, R6, R9 ;  /* 0x0000000600067223 */ /* 0x000fe20000000009 */
[----:B------:R-:W-:Y:S01]  /*08a0*/  BSSY.RECONVERGENT B0, `(.L_x_955) ;  /* 0x000002c000007945 */ /* 0x000fe20003800200 */
[-C--:B------:R-:W-:Y:S01]  /*08b0*/  FMUL R7, R8, R15.reuse ;  /* 0x0000000f08077220 */ /* 0x080fe20000400000 */
[-C--:B------:R-:W-:Y:S01]  /*08c0*/  FMUL R9, R14, R15.reuse ;  /* 0x0000000f0e097220 */ /* 0x080fe20000400000 */
[----:B------:R-:W-:Y:S02]  /*08d0*/  FMUL R6, R6, R15 ;  /* 0x0000000f06067220 */ /* 0x000fe40000400000 */
[----:B------:R-:W-:-:S04]  /*08e0*/  FMUL R0, R7, R7 ;  /* 0x0000000707007220 */ /* 0x000fc80000400000 */
[----:B------:R-:W-:-:S04]  /*08f0*/  FFMA R3, R9, R9, R0 ;  /* 0x0000000909037223 */ /* 0x000fc80000000000 */
[----:B------:R-:W-:Y:S01]  /*0900*/  FFMA R8, R6, R6, R3 ;  /* 0x0000000606087223 */ /* 0x000fe20000000003 */
[----:B-1----:R-:W-:-:S05]  /*0910*/  FMUL R0, R2, R2 ;  /* 0x0000000202007220 */ /* 0x002fca0000400000 */
[----:B------:R-:W-:-:S13]  /*0920*/  FSETP.GT.AND P0, PT, R8, R0, PT ;  /* 0x000000000800720b */ /* 0x000fda0003f04000 */
[----:B------:R-:W-:Y:S05]  /*0930*/  @!P0 BRA `(.L_x_956) ;  /* 0x0000000000888947 */ /* 0x000fea0003800000 */
[----:B------:R-:W-:Y:S01]  /*0940*/  IADD3 R0, PT, PT, R8, -0xd000000, RZ ;  /* 0xf300000008007810 */ /* 0x000fe20007ffe0ff */
[----:B------:R1:W2:Y:S01]  /*0950*/  MUFU.RSQ R13, R8 ;  /* 0x00000008000d7308 */ /* 0x0002a20000001400 */
[----:B------:R-:W-:Y:S02]  /*0960*/  BSSY.RECONVERGENT B1, `(.L_x_957) ;  /* 0x000000c000017945 */ /* 0x000fe40003800200 */
[----:B------:R-:W-:-:S13]  /*0970*/  ISETP.GT.U32.AND P0, PT, R0, 0x727fffff, PT ;  /* 0x727fffff0000780c */ /* 0x000fda0003f04070 */
[----:B-1----:R-:W-:Y:S05]  /*0980*/  @!P0 BRA `(.L_x_958) ;  /* 0x0000000000148947 */ /* 0x002fea0003800000 */
[----:B------:R-:W-:Y:S02]  /*0990*/  MOV R0, R8 ;  /* 0x0000000800007202 */ /* 0x000fe40000000f00 */
[----:B0-----:R-:W-:-:S07]  /*09a0*/  MOV R18, 0x9c0 ;  /* 0x000009c000127802 */ /* 0x001fce0000000f00 */
[----:B--2---:R-:W-:Y:S05]  /*09b0*/  CALL.REL.NOINC `($__internal_6_$__cuda_sm20_sqrt_rn_f32_slowpath) ;  /* 0x0000000400607944 */ /* 0x004fea0003c00000 */
[----:B------:R-:W-:Y:S01]  /*09c0*/  IMAD.MOV.U32 R3, RZ, RZ, R0 ;  /* 0x000000ffff037224 */ /* 0x000fe200078e0000 */
[----:B------:R-:W-:Y:S06]  /*09d0*/  BRA `(.L_x_959) ;  /* 0x0000000000107947 */ /* 0x000fec0003800000 */
.L_x_958:
[----:B--2---:R-:W-:Y:S01]  /*09e0*/  FMUL.FTZ R3, R8, R13 ;  /* 0x0000000d08037220 */ /* 0x004fe20000410000 */
[----:B------:R-:W-:-:S03]  /*09f0*/  FMUL.FTZ R2, R13, 0.5 ;  /* 0x3f0000000d027820 */ /* 0x000fc60000410000 */
[----:B------:R-:W-:-:S04]  /*0a00*/  FFMA R0, -R3, R3, R8 ;  /* 0x0000000303007223 */ /* 0x000fc80000000108 */
[----:B------:R-:W-:-:S07]  /*0a10*/  FFMA R3, R0, R2, R3 ;  /* 0x0000000200037223 */ /* 0x000fce0000000003 */
.L_x_959:
[----:B------:R-:W-:Y:S05]  /*0a20*/  BSYNC.RECONVERGENT B1 ;  /* 0x0000000000017941 */ /* 0x000fea0003800200 */
.L_x_957:
        /* <DEDUP_REMOVED lines=12> */
[----:B------:R-:W-:Y:S02]  /*0af0*/  MOV R2, 0xb20 ;  /* 0x00000b2000027802 */ /* 0x000fe40000000f00 */
[----:B-1----:R-:W-:-:S07]  /*0b00*/  MOV R0, UR6 ;  /* 0x0000000600007c02 */ /* 0x002fce0008000f00 */
[----:B0-----:R-:W-:Y:S05]  /*0b10*/  CALL.REL.NOINC `($__internal_7_$__cuda_sm3x_div_rn_noftz_f32_slowpath) ;  /* 0x0000000400647944 */ /* 0x001fea0003c00000 */
.L_x_961:
[----:B------:R-:W-:Y:S05]  /*0b20*/  BSYNC.RECONVERGENT B1 ;  /* 0x0000000000017941 */ /* 0x000fea0003800200 */
.L_x_960:
[-C--:B------:R-:W-:Y:S01]  /*0b30*/  FMUL R9, R9, R0.reuse ;  /* 0x0000000009097220 */ /* 0x080fe20000400000 */
[-C--:B------:R-:W-:Y:S01]  /*0b40*/  FMUL R7, R7, R0.reuse ;  /* 0x0000000007077220 */ /* 0x080fe20000400000 */
[----:B------:R-:W-:-:S07]  /*0b50*/  FMUL R6, R6, R0 ;  /* 0x0000000006067220 */ /* 0x000fce0000400000 */
.L_x_956:
[----:B------:R-:W-:Y:S05]  /*0b60*/  BSYNC.RECONVERGENT B0 ;  /* 0x0000000000007941 */ /* 0x000fea0003800200 */
.L_x_955:
[----:B------:R-:W1:Y:S01]  /*0b70*/  LDCU UR6, c[0x3][0x98] ;  /* 0x00c01300ff0677ac */ /* 0x000e620008000800 */
[----:B------:R-:W2:Y:S01]  /*0b80*/  LDCU UR7, c[0x3][0x48] ;  /* 0x00c00900ff0777ac */ /* 0x000ea20008000800 */
[----:B-1----:R-:W-:Y:S01]  /*0b90*/  FSETP.LT.AND P0, PT, RZ, UR6, PT ;  /* 0x00000006ff007c0b */ /* 0x002fe2000bf01000 */
[----:B--2---:R-:W-:Y:S01]  /*0ba0*/  FFMA R23, R9, UR7, R4 ;  /* 0x0000000709177c23 */ /* 0x004fe20008000004 */
[----:B------:R-:W-:Y:S01]  /*0bb0*/  FFMA R15, R7, UR7, R10 ;  /* 0x00000007070f7c23 */ /* 0x000fe2000800000a */
[----:B------:R-:W-:-:S10]  /*0bc0*/  FFMA R0, R6, UR7, R11 ;  /* 0x0000000706007c23 */ /* 0x000fd4000800000b */
[----:B------:R-:W-:Y:S05]  /*0bd0*/  @!P0 BRA `(.L_x_962) ;  /* 0x00000000008c8947 */ /* 0x000fea0003800000 */
[----:B------:R-:W1:Y:S01]  /*0be0*/  LDC R4, c[0x3][0xa0] ;  /* 0x00c02800ff047b82 */ /* 0x000e620000000800 */
[----:B------:R-:W-:Y:S01]  /*0bf0*/  BSSY.RECONVERGENT B0, `(.L_x_963) ;  /* 0x000000d000007945 */ /* 0x000fe20003800200 */
[----:B-1----:R-:W-:-:S05]  /*0c00*/  FMUL R2, R4, UR6 ;  /* 0x0000000604027c20 */ /* 0x002fca0008400000 */
[-C--:B------:R-:W-:Y:S02]  /*0c10*/  FSETP.GT.AND P2, PT, |R23|, R2.reuse, PT ;  /* 0x000000021700720b */ /* 0x080fe40003f44200 */
[-C--:B------:R-:W-:Y:S02]  /*0c20*/  FSETP.GT.AND P1, PT, |R15|, R2.reuse, PT ;  /* 0x000000020f00720b */ /* 0x080fe40003f24200 */
[----:B------:R-:W-:-:S09]  /*0c30*/  FSETP.GT.AND P0, PT, |R0|, R2, PT ;  /* 0x000000020000720b */ /* 0x000fd20003f04200 */
[----:B------:R-:W-:Y:S05]  /*0c40*/  @!P2 BRA `(.L_x_964) ;  /* 0x00000000001ca947 */ /* 0x000fea0003800000 */
[----:B------:R-:W-:Y:S01]  /*0c50*/  FSETP.GT.AND P2, PT, R23, RZ, PT ;  /* 0x000000ff1700720b */ /* 0x000fe20003f44000 */
[----:B------:R-:W-:Y:S01]  /*0c60*/  FMUL R9, R9, R4 ;  /* 0x0000000409097220 */ /* 0x000fe20000400000 */
[----:B------:R-:W-:-:S11]  /*0c70*/  FMNMX R2, R23, UR6, PT ;  /* 0x0000000617027c09 */ /* 0x000fd6000b800000 */
[----:B------:R-:W-:-:S04]  /*0c80*/  @!P2 FMNMX R2, R23, -UR6, !PT ;  /* 0x800000061702ac09 */ /* 0x000fc8000f800000 */
[----:B------:R-:W-:Y:S02]  /*0c90*/  FSETP.GE.AND P2, PT, |R2|, UR6, PT ;  /* 0x0000000602007c0b */ /* 0x000fe4000bf46200 */
[----:B------:R-:W-:-:S11]  /*0ca0*/  MOV R23, R2 ;  /* 0x0000000200177202 */ /* 0x000fd60000000f00 */
[----:B------:R-:W-:-:S07]  /*0cb0*/  @P2 FMUL R9, R9, -R4 ;  /* 0x8000000409092220 */ /* 0x000fce0000400000 */
.L_x_964:
[----:B------:R-:W-:Y:S05]  /*0cc0*/  BSYNC.RECONVERGENT B0 ;  /* 0x0000000000007941 */ /* 0x000fea0003800200 */
.L_x_963:
[----:B------:R-:W-:Y:S04]  /*0cd0*/  BSSY.RECONVERGENT B0, `(.L_x_965) ;  /* 0x0000009000007945 */ /* 0x000fe80003800200 */
[----:B------:R-:W-:Y:S05]  /*0ce0*/  @!P1 BRA `(.L_x_966) ;  /* 0x00000000001c9947 */ /* 0x000fea0003800000 */
[----:B------:R-:W-:Y:S01]  /*0cf0*/  FSETP.GT.AND P1, PT, R15, RZ, PT ;  /* 0x000000ff0f00720b */ /* 0x000fe20003f24000 */
[----:B------:R-:W-:Y:S01]  /*0d00*/  FMUL R7, R7, R4 ;  /* 0x0000000407077220 */ /* 0x000fe20000400000 */
[----:B------:R-:W-:-:S11]  /*0d10*/  FMNMX R2, R15, UR6, PT ;  /* 0x000000060f027c09 */ /* 0x000fd6000b800000 */
[----:B------:R-:W-:-:S04]  /*0d20*/  @!P1 FMNMX R2, R15, -UR6, !PT ;  /* 0x800000060f029c09 */ /* 0x000fc8000f800000 */
[----:B------:R-:W-:Y:S01]  /*0d30*/  FSETP.GE.AND P1, PT, |R2|, UR6, PT ;  /* 0x0000000602007c0b */ /* 0x000fe2000bf26200 */
[----:B------:R-:W-:-:S12]  /*0d40*/  IMAD.MOV.U32 R15, RZ, RZ, R2 ;  /* 0x000000ffff0f7224 */ /* 0x000fd800078e0002 */
[----:B------:R-:W-:-:S07]  /*0d50*/  @P1 FMUL R7, R7, -R4 ;  /* 0x8000000407071220 */ /* 0x000fce0000400000 */
.L_x_966:
[----:B------:R-:W-:Y:S05]  /*0d60*/  BSYNC.RECONVERGENT B0 ;  /* 0x0000000000007941 */ /* 0x000fea0003800200 */
.L_x_965:
[----:B------:R-:W-:Y:S04]  /*0d70*/  BSSY.RECONVERGENT B0, `(.L_x_962) ;  /* 0x0000009000007945 */ /* 0x000fe80003800200 */
        /* <DEDUP_REMOVED lines=8> */
.L_x_967:
[----:B------:R-:W-:Y:S05]  /*0e00*/  BSYNC.RECONVERGENT B0 ;  /* 0x0000000000007941 */ /* 0x000fea0003800200 */
.L_x_962:
[----:B------:R-:W1:Y:S08]  /*0e10*/  LDC.64 R20, c[0x0][0x3d0] ;  /* 0x0000f400ff147b82 */ /* 0x000e700000000a00 */
[----:B------:R-:W2:Y:S08]  /*0e20*/  LDC.64 R10, c[0x0][0x3d8] ;  /* 0x0000f600ff0a7b82 */ /* 0x000eb00000000a00 */
[----:B0-----:R-:W0:Y:S08]  /*0e30*/  LDC.64 R18, c[0x0][0x3e0] ;  /* 0x0000f800ff127b82 */ /* 0x001e300000000a00 */
[----:B------:R-:W3:Y:S01]  /*0e40*/  LDC.64 R16, c[0x0][0x3e8] ;  /* 0x0000fa00ff107b82 */ /* 0x000ee20000000a00 */
[----:B-1----:R-:W-:-:S05]  /*0e50*/  IMAD.WIDE R20, R5, 0x4, R20 ;  /* 0x0000000405147825 */ /* 0x002fca00078e0214 */
[----:B------:R-:W-:Y:S02]  /*0e60*/  STG.E desc[UR4][R20.64], R23 ;  /* 0x0000001714007986 */ /* 0x000fe4000c101904 */
[----:B------:R-:W1:Y:S01]  /*0e70*/  LDC.64 R12, c[0x0][0x3f0] ;  /* 0x0000fc00ff0c7b82 */ /* 0x000e620000000a00 */
[----:B--2---:R-:W-:-:S05]  /*0e80*/  IMAD.WIDE R10, R5, 0x4, R10 ;  /* 0x00000004050a7825 */ /* 0x004fca00078e020a */
[----:B------:R-:W-:Y:S02]  /*0e90*/  STG.E desc[UR4][R10.64], R15 ;  /* 0x0000000f0a007986 */ /* 0x000fe4000c101904 */
[----:B------:R-:W2:Y:S01]  /*0ea0*/  LDC.64 R2, c[0x0][0x3f8] ;  /* 0x0000fe00ff027b82 */ /* 0x000ea20000000a00 */
[----:B0-----:R-:W-:-:S05]  /*0eb0*/  IMAD.WIDE R18, R5, 0x4, R18 ;  /* 0x0000000405127825 */ /* 0x001fca00078e0212 */
[----:B------:R-:W-:Y:S01]  /*0ec0*/  STG.E desc[UR4][R18.64], R0 ;  /* 0x0000000012007986 */ /* 0x000fe2000c101904 */
[----:B---3--:R-:W-:-:S05]  /*0ed0*/  IMAD.WIDE R16, R5, 0x4, R16 ;  /* 0x0000000405107825 */ /* 0x008fca00078e0210 */
[----:B------:R-:W-:Y:S01]  /*0ee0*/  STG.E desc[UR4][R16.64], R9 ;  /* 0x0000000910007986 */ /* 0x000fe2000c101904 */
[----:B-1----:R-:W-:-:S05]  /*0ef0*/  IMAD.WIDE R12, R5, 0x4, R12 ;  /* 0x00000004050c7825 */ /* 0x002fca00078e020c */
[----:B------:R-:W-:Y:S01]  /*0f00*/  STG.E desc[UR4][R12.64], R7 ;  /* 0x000000070c007986 */ /* 0x000fe2000c101904 */
[----:B--2---:R-:W-:-:S05]  /*0f10*/  IMAD.WIDE R2, R5, 0x4, R2 ;  /* 0x0000000405027825 */ /* 0x004fca00078e0202 */
[----:B------:R-:W-:Y:S01]  /*0f20*/  STG.E desc[UR4][R2.64], R6 ;  /* 0x0000000602007986 */ /* 0x000fe2000c101904 */
[----:B------:R-:W-:Y:S05]  /*0f30*/  EXIT ;  /* 0x000000000000794d */ /* 0x000fea0003800000 */
        .weak           $__internal_6_$__cuda_sm20_sqrt_rn_f32_slowpath
        .type           $__internal_6_$__cuda_sm20_sqrt_rn_f32_slowpath,@function
        .size           $__internal_6_$__cuda_sm20_sqrt_rn_f32_slowpath,($__internal_7_$__cuda_sm3x_div_rn_noftz_f32_slowpath - $__internal_6_$__cuda_sm20_sqrt_rn_f32_slowpath)
$__internal_6_$__cuda_sm20_sqrt_rn_f32_slowpath:
        /* <DEDUP_REMOVED lines=14> */
[----:B------:R-:W-:Y:S02]  /*1020*/  @!P0 IMAD.MOV.U32 R2, RZ, RZ, R0 ;  /* 0x000000ffff028224 */ /* 0x000fe400078e0000 */
[----:B------:R-:W-:-:S04]  /*1030*/  @P0 FADD.FTZ R15, -R16, -RZ ;  /* 0x800000ff100f0221 */ /* 0x000fc80000010100 */
[----:B------:R-:W-:-:S04]  /*1040*/  @P0 FFMA R15, R16, R15, R3 ;  /* 0x0000000f100f0223 */ /* 0x000fc80000000003 */
[----:B------:R-:W-:-:S04]  /*1050*/  @P0 FFMA R15, R15, R17, R16 ;  /* 0x000000110f0f0223 */ /* 0x000fc80000000010 */
[----:B------:R-:W-:-:S07]  /*1060*/  @P0 FMUL.FTZ R2, R15, 2.3283064365386962891e-10 ;  /* 0x2f8000000f020820 */ /* 0x000fce0000410000 */
.L_x_968:
[----:B------:R-:W-:Y:S01]  /*1070*/  HFMA2 R3, -RZ, RZ, 0, 0 ;  /* 0x00000000ff037431 */ /* 0x000fe200000001ff */
[----:B------:R-:W-:Y:S02]  /*1080*/  MOV R0, R2 ;  /* 0x0000000200007202 */ /* 0x000fe40000000f00 */
[----:B------:R-:W-:-:S04]  /*1090*/  MOV R2, R18 ;  /* 0x0000001200027202 */ /* 0x000fc80000000f00 */
[----:B------:R-:W-:Y:S05]  /*10a0*/  RET.REL.NODEC R2 `(integrate_pass_kernel) ;  /* 0xffffffec02d47950 */ /* 0x000fea0003c3ffff */
        .weak           $__internal_7_$__cuda_sm3x_div_rn_noftz_f32_slowpath
        .type           $__internal_7_$__cuda_sm3x_div_rn_noftz_f32_slowpath,@function
        .size           $__internal_7_$__cuda_sm3x_div_rn_noftz_f32_slowpath,(.L_x_1218 - $__internal_7_$__cuda_sm3x_div_rn_noftz_f32_slowpath)
$__internal_7_$__cuda_sm3x_div_rn_noftz_f32_slowpath:
        /* <DEDUP_REMOVED lines=34> */
.L_x_970:
[----:B------:R-:W-:Y:S01]  /*12d0*/  LEA R18, R16, 0xc0800000, 0x17 ;  /* 0xc080000010127811 */ /* 0x000fe200078eb8ff */
[----:B------:R-:W-:Y:S03]  /*12e0*/  BSSY.RECONVERGENT B3, `(.L_x_975) ;  /* 0x0000036000037945 */ /* 0x000fe60003800200 */
[----:B------:R-:W-:Y:S02]  /*12f0*/  IADD3 R20, PT, PT, -R18, R3, RZ ;  /* 0x0000000312147210 */ /* 0x000fe40007ffe1ff */
[----:B------:R-:W-:Y:S02]  /*1300*/  IADD3 R3, PT, PT, R22, -0x7f, RZ ;  /* 0xffffff8116037810 */ /* 0x000fe40007ffe0ff */
[----:B------:R-:W0:Y:S01]  /*1310*/  MUFU.RCP R19, R20 ;  /* 0x0000001400137308 */ /* 0x000e220000001000 */
[----:B------:R-:W-:Y:S01]  /*1320*/  FADD.FTZ R21, -R20, -RZ ;  /* 0x800000ff14157221 */ /* 0x000fe20000010100 */
[C---:B------:R-:W-:Y:S01]  /*1330*/  IADD3 R16, PT, PT, R3.reuse, 0x7f, -R16 ;  /* 0x0000007f03107810 */ /* 0x040fe20007ffe810 */
[----:B------:R-:W-:-:S04]  /*1340*/  IMAD R0, R3, -0x800000, R0 ;  /* 0xff80000003007824 */ /* 0x000fc800078e0200 */
[----:B------:R-:W-:Y:S02]  /*1350*/  IMAD.IADD R16, R16, 0x1, R17 ;  /* 0x0000000110107824 */ /* 0x000fe400078e0211 */
        /* <DEDUP_REMOVED lines=20> */
[-CC-:B------:R-:W-:Y:S01]  /*14a0*/  FFMA.RZ R3, R19, R21.reuse, R18.reuse ;  /* 0x0000001513037223 */ /* 0x180fe2000000c012 */
[C---:B------:R-:W-:Y:S02]  /*14b0*/  IADD3 R17, PT, PT, R20.reuse, 0x20, RZ ;  /* 0x0000002014117810 */ /* 0x040fe40007ffe0ff */
[----:B------:R-:W-:Y:S02]  /*14c0*/  ISETP.NE.AND P2, PT, R20, RZ, PT ;  /* 0x000000ff1400720c */ /* 0x000fe40003f45270 */
[----:B------:R-:W-:Y:S01]  /*14d0*/  LOP3.LUT R16, R3, 0x7fffff, RZ, 0xc0, !PT ;  /* 0x007fffff03107812 */ /* 0x000fe200078ec0ff */
[CCC-:B------:R-:W-:Y:S01]  /*14e0*/  FFMA.RP R3, R19.reuse, R21.reuse, R18.reuse ;  /* 0x0000001513037223 */ /* 0x1c0fe20000008012 */
[----:B------:R-:W-:Y:S01]  /*14f0*/  FFMA.RM R18, R19, R21, R18 ;  /* 0x0000001513127223 */ /* 0x000fe20000004012 */
[----:B------:R-:W-:Y:S01]  /*1500*/  IMAD.MOV R19, RZ, RZ, -R20 ;  /* 0x000000ffff137224 */ /* 0x000fe200078e0a14 */
[----:B------:R-:W-:Y:S02]  /*1510*/  LOP3.LUT R16, R16, 0x800000, RZ, 0xfc, !PT ;  /* 0x0080000010107812 */ /* 0x000fe400078efcff */
[----:B------:R-:W-:-:S02]  /*1520*/  ISETP.NE.AND P1, PT, R20, RZ, PT ;  /* 0x000000ff1400720c */ /* 0x000fc40003f25270 */
[----:B------:R-:W-:Y:S02]  /*1530*/  SHF.L.U32 R17, R16, R17, RZ ;  /* 0x0000001110117219 */ /* 0x000fe400000006ff */
[----:B------:R-:W-:Y:S02]  /*1540*/  FSETP.NEU.FTZ.AND P0, PT, R3, R18, PT ;  /* 0x000000120300720b */ /* 0x000fe40003f1d000 */
        /* <DEDUP_REMOVED lines=11> */
.L_x_977:
[----:B------:R-:W-:-:S04]  /*1600*/  LOP3.LUT R0, R0, 0x80000000, RZ, 0xc0, !PT ;  /* 0x8000000000007812 */ /* 0x000fc800078ec0ff */
[----:B------:R-:W-:Y:S01]  /*1610*/  LOP3.LUT R0, R0, 0x7f800000, RZ, 0xfc, !PT ;  /* 0x7f80000000007812 */ /* 0x000fe200078efcff */
[----:B------:R-:W-:Y:S06]  /*1620*/  BRA `(.L_x_978) ;  /* 0x0000000000047947 */ /* 0x000fec0003800000 */
.L_x_976:
[----:B------:R-:W-:-:S07]  /*1630*/  LEA R0, R16, R0, 0x17 ;  /* 0x0000000010007211 */ /* 0x000fce00078eb8ff */
.L_x_978:
[----:B------:R-:W-:Y:S05]  /*1640*/  BSYNC.RECONVERGENT B3 ;  /* 0x0000000000037941 */ /* 0x000fea0003800200 */
.L_x_975:
[----:B------:R-:W-:Y:S05]  /*1650*/  BRA `(.L_x_979) ;  /* 0x0000000000207947 */ /* 0x000fea0003800000 */
.L_x_974:
[----:B------:R-:W-:-:S04]  /*1660*/  LOP3.LUT R0, R3, 0x80000000, R0, 0x48, !PT ;  /* 0x8000000003007812 */ /* 0x000fc800078e4800 */
[----:B------:R-:W-:Y:S01]  /*1670*/  LOP3.LUT R0, R0, 0x7f800000, RZ, 0xfc, !PT ;  /* 0x7f80000000007812 */ /* 0x000fe200078efcff */
[----:B------:R-:W-:Y:S06]  /*1680*/  BRA `(.L_x_979) ;  /* 0x0000000000147947 */ /* 0x000fec0003800000 */
.L_x_973:
[----:B------:R-:W-:Y:S01]  /*1690*/  LOP3.LUT R0, R3, 0x80000000, R0, 0x48, !PT ;  /* 0x8000000003007812 */ /* 0x000fe200078e4800 */
[----:B------:R-:W-:Y:S06]  /*16a0*/  BRA `(.L_x_979) ;  /* 0x00000000000c7947 */ /* 0x000fec0003800000 */
.L_x_972:
[----:B------:R-:W0:Y:S01]  /*16b0*/  MUFU.RSQ R0, -QNAN ;  /* 0xffc0000000007908 */ /* 0x000e220000001400 */
[----:B------:R-:W-:Y:S05]  /*16c0*/  BRA `(.L_x_979) ;  /* 0x0000000000047947 */ /* 0x000fea0003800000 */
.L_x_971:
[----:B------:R-:W-:-:S07]  /*16d0*/  FADD.FTZ R0, R0, R3 ;  /* 0x0000000300007221 */ /* 0x000fce0000010000 */
.L_x_979:
[----:B------:R-:W-:Y:S05]  /*16e0*/  BSYNC.RECONVERGENT B2 ;  /* 0x0000000000027941 */ /* 0x000fea0003800200 */
.L_x_969:
[----:B------:R-:W-:-:S04]  /*16f0*/  HFMA2 R3, -RZ, RZ, 0, 0 ;  /* 0x00000000ff037431 */ /* 0x000fc800000001ff */
[----:B0-----:R-:W-:Y:S05]  /*1700*/  RET.REL.NODEC R2 `(integrate_pass_kernel) ;  /* 0xffffffe8023c7950 */ /* 0x001fea0003c3ffff */
.L_x_980:
        /* <DEDUP_REMOVED lines=15> */
.L_x_1218:


//--------------------- .text.relaxation_step_kernel --------------------------
	.section	.text.relaxation_step_kernel,"ax",@progbits
	.align	128
        .global         relaxation_step_kernel
        .type           relaxation_step_kernel,@function
        .size           relaxation_step_kernel,(.L_x_1248 - relaxation_step_kernel)
        .other          relaxation_step_kernel,@"STO_CUDA_ENTRY STV_DEFAULT"
relaxation_step_kernel:
.text.relaxation_step_kernel:
        /* <DEDUP_REMOVED lines=11> */
[----:B------:R-:W0:Y:S01]  /*00b0*/  LDC.64 R4, c[0x0][0x380] ;  /* 0x0000e000ff047b82 */ /* 0x000e220000000a00 */
[----:B-1----:R-:W0:Y:S02]  /*00c0*/  LDG.E.CONSTANT R7, desc[UR4][R2.64] ;  /* 0x0000000402077981 */ /* 0x002e24000c1e9900 */
[----:B0-----:R-:W-:-:S05]  /*00d0*/  IMAD.WIDE R4, R7, 0x4, R4 ;  /* 0x0000000407047825 */ /* 0x001fca00078e0204 */
[----:B------:R-:W2:Y:S02]  /*00e0*/  LDG.E R0, desc[UR4][R4.64] ;  /* 0x0000000404007981 */ /* 0x000ea4000c1e1900 */
[----:B--2---:R-:W-:-:S13]  /*00f0*/  FSETP.NE.AND P0, PT, |R0|, +INF , PT ;  /* 0x7f8000000000780b */ /* 0x004fda0003f05200 */
[----:B------:R-:W-:Y:S05]  /*0100*/  @!P0 EXIT ;  /* 0x000000000000894d */ /* 0x000fea0003800000 */
[----:B------:R-:W0:Y:S02]  /*0110*/  LDC.64 R2, c[0x0][0x398] ;  /* 0x0000e600ff027b82 */ /* 0x000e240000000a00 */
[----:B0-----:R-:W-:-:S05]  /*0120*/  IMAD.WIDE R2, R7, 0x4, R2 ;  /* 0x0000000407027825 */ /* 0x001fca00078e0202 */
[----:B------:R-:W2:Y:S04]  /*0130*/  LDG.E.CONSTANT R4, desc[UR4][R2.64] ;  /* 0x0000000402047981 */ /* 0x000ea8000c1e9900 */
[----:B------:R-:W2:Y:S02]  /*0140*/  LDG.E.CONSTANT R7, desc[UR4][R2.64+0x4] ;  /* 0x0000040402077981 */ /* 0x000ea4000c1e9900 */
[----:B--2---:R-:W-:-:S13]  /*0150*/  ISETP.GE.AND P0, PT, R4, R7, PT ;  /* 0x000000070400720c */ /* 0x004fda0003f06270 */
[----:B------:R-:W-:Y:S05]  /*0160*/  @P0 EXIT ;  /* 0x000000000000094d */ /* 0x000fea0003800000 */
[----:B------:R-:W-:-:S07]  /*0170*/  IMAD.MOV.U32 R6, RZ, RZ, R4 ;  /* 0x000000ffff067224 */ /* 0x000fce00078e0004 */
.L_x_985:
[----:B0-----:R-:W0:Y:S01]  /*0180*/  LDC.64 R2, c[0x0][0x3a8] ;  /* 0x0000ea00ff027b82 */ /* 0x001e220000000a00 */
[----:B------:R-:W1:Y:S01]  /*0190*/  LDCU UR6, c[0x0][0x3b8] ;  /* 0x00007700ff0677ac */ /* 0x000e620008000800 */
[----:B0-----:R-:W-:-:S06]  /*01a0*/  IMAD.WIDE R2, R6, 0x4, R2 ;  /* 0x0000000406027825 */ /* 0x001fcc00078e0202 */
[----:B------:R-:W2:Y:S01]  /*01b0*/  LDG.E.CONSTANT R3, desc[UR4][R2.64] ;  /* 0x0000000402037981 */ /* 0x000ea2000c1e9900 */
[----:B------:R-:W-:Y:S01]  /*01c0*/  IMAD.MOV.U32 R4, RZ, RZ, R6 ;  /* 0x000000ffff047224 */ /* 0x000fe200078e0006 */
[----:B------:R-:W-:Y:S01]  /*01d0*/  IADD3 R6, PT, PT, R6, 0x1, RZ ;  /* 0x0000000106067810 */ /* 0x000fe20007ffe0ff */
[----:B------:R-:W-:Y:S03]  /*01e0*/  BSSY B0, `(.L_x_981) ;  /* 0x000001b000007945 */ /* 0x000fe60003800000 */
[----:B------:R-:W-:Y:S01]  /*01f0*/  ISETP.NE.AND P0, PT, R6, R7, PT ;  /* 0x000000070600720c */ /* 0x000fe20003f05270 */
[----:B--2---:R-:W-:-:S05]  /*0200*/  FADD R9, R0, R3 ;  /* 0x0000000300097221 */ /* 0x004fca0000000000 */
[----:B-1----:R-:W-:-:S13]  /*0210*/  FSETP.GEU.AND P1, PT, R9, UR6, PT ;  /* 0x0000000609007c0b */ /* 0x002fda000bf2e000 */
[----:B------:R-:W-:Y:S05]  /*0220*/  @P1 BRA `(.L_x_982) ;  /* 0x0000000000581947 */ /* 0x000fea0003800000 */
[----:B------:R-:W0:Y:S01]  /*0230*/  LDCU.64 UR6, c[0x0][0x3a0] ;  /* 0x00007400ff0677ac */ /* 0x000e220008000a00 */
[----:B------:R-:W-:Y:S02]  /*0240*/  SHF.R.S32.HI R3, RZ, 0x1f, R4 ;  /* 0x0000001fff037819 */ /* 0x000fe40000011404 */
[----:B0-----:R-:W-:-:S04]  /*0250*/  LEA R2, P1, R4, UR6, 0x2 ;  /* 0x0000000604027c11 */ /* 0x001fc8000f8210ff */
[----:B------:R-:W-:Y:S02]  /*0260*/  LEA.HI.X R3, R4, UR7, R3, 0x2, P1 ;  /* 0x0000000704037c11 */ /* 0x000fe400088f1403 */
[----:B------:R-:W0:Y:S03]  /*0270*/  LDC.64 R4, c[0x0][0x380] ;  /* 0x0000e000ff047b82 */ /* 0x000e260000000a00 */
[----:B------:R-:W0:Y:S02]  /*0280*/  LDG.E.CONSTANT R11, desc[UR4][R2.64] ;  /* 0x00000004020b7981 */ /* 0x000e24000c1e9900 */
[----:B0-----:R-:W-:-:S05]  /*0290*/  IMAD.WIDE R4, R11, 0x4, R4 ;  /* 0x000000040b047825 */ /* 0x001fca00078e0204 */
[----:B------:R-:W2:Y:S02]  /*02a0*/  ATOMG.E.OR.STRONG.GPU PT, R8, desc[UR4][R4.64], RZ ;  /* 0x800000ff040879a8 */ /* 0x000ea4000b1ef104 */
[----:B--2---:R-:W-:-:S13]  /*02b0*/  FSETP.GEU.AND P1, PT, R9, R8, PT ;  /* 0x000000080900720b */ /* 0x004fda0003f2e000 */
[----:B------:R-:W-:Y:S05]  /*02c0*/  @P1 BRA `(.L_x_982) ;  /* 0x0000000000301947 */ /* 0x000fea0003800000 */
.L_x_984:
[----:B------:R-:W-:Y:S05]  /*02d0*/  YIELD ;  /* 0x0000000000007946 */ /* 0x000fea0003800000 */
[----:B------:R-:W2:Y:S02]  /*02e0*/  ATOMG.E.CAS.STRONG.GPU PT, R2, [R4], R8, R9 ;  /* 0x00000008040273a9 */ /* 0x000ea400001ee109 */
[----:B--2---:R-:W-:-:S13]  /*02f0*/  ISETP.NE.AND P1, PT, R2, R8, PT ;  /* 0x000000080200720c */ /* 0x004fda0003f25270 */
[----:B------:R-:W-:Y:S05]  /*0300*/  @!P1 BRA `(.L_x_983) ;  /* 0x0000000000109947 */ /* 0x000fea0003800000 */
[----:B------:R-:W-:Y:S01]  /*0310*/  FSETP.GEU.AND P1, PT, R9, R2, PT ;  /* 0x000000020900720b */ /* 0x000fe20003f2e000 */
[----:B------:R-:W-:-:S12]  /*0320*/  IMAD.MOV.U32 R8, RZ, RZ, R2 ;  /* 0x000000ffff087224 */ /* 0x000fd800078e0002 */
[----:B------:R-:W-:Y:S05]  /*0330*/  @!P1 BRA `(.L_x_984) ;  /* 0xfffffffc00e49947 */ /* 0x000fea000383ffff */
[----:B------:R-:W-:Y:S05]  /*0340*/  BRA `(.L_x_982) ;  /* 0x0000000000107947 */ /* 0x000fea0003800000 */
.L_x_983:
[----:B------:R-:W0:Y:S01]  /*0350*/  LDC.64 R2, c[0x0][0x3b0] ;  /* 0x0000ec00ff027b82 */ /* 0x000e220000000a00 */
[----:B------:R-:W-:Y:S02]  /*0360*/  HFMA2 R5, -RZ, RZ, 0, 5.9604644775390625e-08 ;  /* 0x00000001ff057431 */ /* 0x000fe400000001ff */
[----:B0-----:R-:W-:-:S05]  /*0370*/  IMAD.WIDE R2, R11, 0x4, R2 ;  /* 0x000000040b027825 */ /* 0x001fca00078e0202 */
[----:B------:R0:W-:Y:S02]  /*0380*/  STG.E desc[UR4][R2.64], R5 ;  /* 0x0000000502007986 */ /* 0x0001e4000c101904 */
.L_x_982:
[----:B------:R-:W-:Y:S05]  /*0390*/  BSYNC B0 ;  /* 0x0000000000007941 */ /* 0x000fea0003800000 */
.L_x_981:
[----:B------:R-:W-:Y:S05]  /*03a0*/  @P0 BRA `(.L_x_985) ;  /* 0xfffffffc00740947 */ /* 0x000fea000383ffff */
[----:B------:R-:W-:Y:S05]  /*03b0*/  EXIT ;  /* 0x000000000000794d */ /* 0x000fea0003800000 */
.L_x_986:
        /* <DEDUP_REMOVED lines=12> */
.L_x_1248:


//--------------------- .text.force_pass_kernel   --------------------------
	.section	.text.force_pass_kernel,"ax",@progbits
	.align	128
        .global         force_pass_kernel
        .type           force_pass_kernel,@function
        .size           force_pass_kernel,(.L_x_1220 - force_pass_kernel)
        .other          force_pass_kernel,@"STO_CUDA_ENTRY STV_DEFAULT"
force_pass_kernel:
.text.force_pass_kernel:
        /* <DEDUP_REMOVED lines=10> */
[----:B------:R-:W2:Y:S06]  /*00a0*/  LDCU UR4, c[0x3][0x7c] ;  /* 0x00c00f80ff0477ac */ /* 0x000eac0008000800 */
[----:B------:R-:W3:Y:S08]  /*00b0*/  LDC.64 R4, c[0x0][0x388] ;  /* 0x0000e200ff047b82 */ /* 0x000ef00000000a00 */
[----:B------:R-:W4:Y:S01]  /*00c0*/  LDC.64 R14, c[0x0][0x390] ;  /* 0x0000e400ff0e7b82 */ /* 0x000f220000000a00 */
[----:B0-----:R-:W-:-:S05]  /*00d0*/  IMAD.WIDE R2, R12, 0x4, R2 ;  /* 0x000000040c027825 */ /* 0x001fca00078e0202 */
[----:B-1----:R0:W5:Y:S01]  /*00e0*/  LDG.E.CONSTANT R11, desc[UR6][R2.64] ;  /* 0x00000006020b7981 */ /* 0x002162000c1e9900 */
[----:B---3--:R-:W-:-:S05]  /*00f0*/  IMAD.WIDE R4, R12, 0x4, R4 ;  /* 0x000000040c047825 */ /* 0x008fca00078e0204 */
[----:B------:R0:W5:Y:S01]  /*0100*/  LDG.E.CONSTANT R10, desc[UR6][R4.64] ;  /* 0x00000006040a7981 */ /* 0x000162000c1e9900 */
[----:B----4-:R-:W-:-:S05]  /*0110*/  IMAD.WIDE R14, R12, 0x4, R14 ;  /* 0x000000040c0e7825 */ /* 0x010fca00078e020e */
[----:B------:R0:W5:Y:S01]  /*0120*/  LDG.E.CONSTANT R9, desc[UR6][R14.64] ;  /* 0x000000060e097981 */ /* 0x000162000c1e9900 */
[----:B--2---:R-:W-:-:S04]  /*0130*/  ULOP3.LUT UR4, UR4, 0x1, URZ, 0xc0, !UPT ;  /* 0x0000000104047892 */ /* 0x004fc8000f8ec0ff */
[----:B------:R-:W-:Y:S01]  /*0140*/  UISETP.NE.U32.AND UP0, UPT, UR4, 0x1, UPT ;  /* 0x000000010400788c */ /* 0x000fe2000bf05070 */
[----:B------:R-:W-:Y:S01]  /*0150*/  HFMA2 R8, -RZ, RZ, 0, 0 ;  /* 0x00000000ff087431 */ /* 0x000fe200000001ff */
[----:B------:R-:W-:-:S07]  /*0160*/  CS2R R6, SRZ ;  /* 0x0000000000067805 */ /* 0x000fce000001ff00 */
[----:B0-----:R-:W-:Y:S05]  /*0170*/  BRA.U UP0, `(.L_x_987) ;  /* 0x0000002900d87547 */ /* 0x001fea000b800000 */
[----:B------:R-:W0:Y:S01]  /*0180*/  LDC.64 R2, c[0x0][0x3c8] ;  /* 0x0000f200ff027b82 */ /* 0x000e220000000a00 */
[----:B------:R-:W1:Y:S07]  /*0190*/  LDCU.64 UR4, c[0x0][0x3c0] ;  /* 0x00007800ff0477ac */ /* 0x000e6e0008000a00 */
[----:B------:R-:W2:Y:S08]  /*01a0*/  LDC R0, c[0x0][0x3d0] ;  /* 0x0000f400ff007b82 */ /* 0x000eb00000000800 */
[----:B------:R-:W3:Y:S01]  /*01b0*/  LDC R5, c[0x0][0x3d4] ;  /* 0x0000f500ff057b82 */ /* 0x000ee20000000800 */
[----:B0-----:R-:W-:-:S07]  /*01c0*/  IMAD.WIDE R2, R12, 0x4, R2 ;  /* 0x000000040c027825 */ /* 0x001fce00078e0202 */
[----:B------:R-:W0:Y:S01]  /*01d0*/  LDC R24, c[0x3][0x64] ;  /* 0x00c01900ff187b82 */ /* 0x000e220000000800 */
[----:B------:R4:W4:Y:S01]  /*01e0*/  LDG.E.CONSTANT R23, desc[UR6][R2.64] ;  /* 0x0000000602177981 */ /* 0x000922000c1e9900 */
[----:B-1----:R-:W-:Y:S01]  /*01f0*/  UIADD3 UR4, UP0, UPT, UR4, 0x8, URZ ;  /* 0x0000000804047890 */ /* 0x002fe2000ff1e0ff */
[----:B--2---:R-:W-:Y:S01]  /*0200*/  IABS R18, R0 ;  /* 0x0000000000127213 */ /* 0x004fe20000000000 */
[----:B------:R-:W-:Y:S02]  /*0210*/  UMOV UR8, 0xffffffff ;  /* 0xffffffff00087882 */ /* 0x000fe40000000000 */
[----:B------:R-:W-:Y:S01]  /*0220*/  UIADD3.X UR5, UPT, UPT, URZ, UR5, URZ, UP0, !UPT ;  /* 0x00000005ff057290 */ /* 0x000fe200087fe4ff */
[----:B------:R-:W1:Y:S01]  /*0230*/  I2F.RP R7, R18 ;  /* 0x0000001200077306 */ /* 0x000e620000209400 */
[-C--:B---3--:R-:W-:Y:S01]  /*0240*/  IABS R6, R5.reuse ;  /* 0x0000000500067213 */ /* 0x088fe20000000000 */
[----:B------:R-:W-:Y:S02]  /*0250*/  IMAD R4, R0, R5, RZ ;  /* 0x0000000500047224 */ /* 0x000fe400078e02ff */
[----:B0-----:R-:W-:-:S04]  /*0260*/  FMUL R24, R24, R24 ;  /* 0x0000001818187220 */ /* 0x001fc80000400000 */
[----:B-1----:R-:W0:Y:S02]  /*0270*/  MUFU.RCP R7, R7 ;  /* 0x0000000700077308 */ /* 0x002e240000001000 */
[----:B0-----:R-:W-:Y:S02]  /*0280*/  IADD3 R14, PT, PT, R7, 0xffffffe, RZ ;  /* 0x0ffffffe070e7810 */ /* 0x001fe40007ffe0ff */
[----:B------:R-:W-:-:S04]  /*0290*/  IABS R7, R4 ;  /* 0x0000000400077213 */ /* 0x000fc80000000000 */
[----:B------:R0:W1:Y:S08]  /*02a0*/  F2I.FTZ.U32.TRUNC.NTZ R15, R14 ;  /* 0x0000000e000f7305 */ /* 0x000070000021f000 */
[----:B------:R-:W2:Y:S01]  /*02b0*/  I2F.RP R16, R7 ;  /* 0x0000000700107306 */ /* 0x000ea20000209400 */
[----:B0-----:R-:W-:Y:S02]  /*02c0*/  MOV R14, RZ ;  /* 0x000000ff000e7202 */ /* 0x001fe40000000f00 */
[----:B-1----:R-:W-:-:S05]  /*02d0*/  IADD3 R13, PT, PT, RZ, -R15, RZ ;  /* 0x8000000fff0d7210 */ /* 0x002fca0007ffe0ff */
[----:B----4-:R-:W-:Y:S01]  /*02e0*/  IMAD R3, R13, R18, RZ ;  /* 0x000000120d037224 */ /* 0x010fe200078e02ff */
[----:B--2---:R-:W-:Y:S03]  /*02f0*/  MUFU.RCP R16, R16 ;  /* 0x0000001000107308 */ /* 0x004fe60000001000 */
[----:B------:R-:W-:-:S05]  /*0300*/  IMAD.HI.U32 R15, R15, R3, R14 ;  /* 0x000000030f0f7227 */ /* 0x000fca00078e000e */
[----:B------:R-:W0:Y:S08]  /*0310*/  I2F.RP R14, R6 ;  /* 0x00000006000e7306 */ /* 0x000e300000209400 */
[----:B0-----:R-:W0:Y:S02]  /*0320*/  MUFU.RCP R14, R14 ;  /* 0x0000000e000e7308 */ /* 0x001e240000001000 */
[----:B0-----:R-:W-:-:S06]  /*0330*/  IADD3 R3, PT, PT, R14, 0xffffffe, RZ ;  /* 0x0ffffffe0e037810 */ /* 0x001fcc0007ffe0ff */
[----:B------:R-:W0:Y:S02]  /*0340*/  F2I.FTZ.U32.TRUNC.NTZ R3, R3 ;  /* 0x0000000300037305 */ /* 0x000e24000021f000 */
[----:B0-----:R-:W-:-:S05]  /*0350*/  IADD3 R17, PT, PT, RZ, -R3, RZ ;  /* 0x80000003ff117210 */ /* 0x001fca0007ffe0ff */
[----:B------:R-:W-:Y:S01]  /*0360*/  IMAD R17, R17, R6, RZ ;  /* 0x0000000611117224 */ /* 0x000fe200078e02ff */
[----:B------:R-:W-:-:S05]  /*0370*/  IABS R8, R23 ;  /* 0x0000001700087213 */ /* 0x000fca0000000000 */
[----:B------:R-:W-:Y:S01]  /*0380*/  IMAD.HI.U32 R2, R15, R8, RZ ;  /* 0x000000080f027227 */ /* 0x000fe200078e00ff */
[----:B------:R-:W-:-:S04]  /*0390*/  IADD3 R15, PT, PT, R16, 0xffffffe, RZ ;  /* 0x0ffffffe100f7810 */ /* 0x000fc80007ffe0ff */
[----:B------:R-:W-:Y:S02]  /*03a0*/  IADD3 R13, PT, PT, -R2, RZ, RZ ;  /* 0x000000ff020d7210 */ /* 0x000fe40007ffe1ff */
[----:B------:R-:W0:Y:S03]  /*03b0*/  F2I.FTZ.U32.TRUNC.NTZ R15, R15 ;  /* 0x0000000f000f7305 */ /* 0x000e26000021f000 */
[----:B------:R-:W-:-:S05]  /*03c0*/  IMAD R13, R18, R13, R8 ;  /* 0x0000000d120d7224 */ /* 0x000fca00078e0208 */
[----:B------:R-:W-:Y:S02]  /*03d0*/  ISETP.GT.U32.AND P1, PT, R18, R13, PT ;  /* 0x0000000d1200720c */ /* 0x000fe40003f24070 */
[----:B0-----:R-:W-:-:S11]  /*03e0*/  IADD3 R16, PT, PT, RZ, -R15, RZ ;  /* 0x8000000fff107210 */ /* 0x001fd60007ffe0ff */
[-C--:B------:R-:W-:Y:S02]  /*03f0*/  @!P1 IADD3 R13, PT, PT, R13, -R18.reuse, RZ ;  /* 0x800000120d0d9210 */ /* 0x080fe40007ffe0ff */
[----:B------:R-:W-:Y:S02]  /*0400*/  @!P1 IADD3 R2, PT, PT, R2, 0x1, RZ ;  /* 0x0000000102029810 */ /* 0x000fe40007ffe0ff */
[----:B------:R-:W-:Y:S02]  /*0410*/  ISETP.GE.U32.AND P0, PT, R13, R18, PT ;  /* 0x000000120d00720c */ /* 0x000fe40003f06070 */
[----:B------:R-:W-:Y:S02]  /*0420*/  LOP3.LUT R13, R23, R0, RZ, 0x3c, !PT ;  /* 0x00000000170d7212 */ /* 0x000fe400078e3cff */
[----:B------:R-:W-:Y:S02]  /*0430*/  ISETP.NE.AND P1, PT, R0, RZ, PT ;  /* 0x000000ff0000720c */ /* 0x000fe40003f25270 */
[----:B------:R-:W-:-:S02]  /*0440*/  ISETP.GE.AND P2, PT, R13, RZ, PT ;  /* 0x000000ff0d00720c */ /* 0x000fc40003f46270 */
[----:B------:R-:W-:-:S05]  /*0450*/  IABS R18, R4 ;  /* 0x0000000400127213 */ /* 0x000fca0000000000 */
[----:B------:R-:W-:-:S04]  /*0460*/  @P0 IADD3 R2, PT, PT, R2, 0x1, RZ ;  /* 0x0000000102020810 */ /* 0x000fc80007ffe0ff */
[----:B------:R-:W-:Y:S02]  /*0470*/  MOV R13, R2 ;  /* 0x00000002000d7202 */ /* 0x000fe40000000f00 */
[----:B------:R-:W-:Y:S02]  /*0480*/  MOV R2, RZ ;  /* 0x000000ff00027202 */ /* 0x000fe40000000f00 */
[----:B------:R-:W-:Y:S02]  /*0490*/  @!P2 IADD3 R13, PT, PT, -R13, RZ, RZ ;  /* 0x000000ff0d0da210 */ /* 0x000fe40007ffe1ff */
[----:B------:R-:W-:Y:S01]  /*04a0*/  @!P1 LOP3.LUT R13, RZ, R0, RZ, 0x33, !PT ;  /* 0x00000000ff0d9212 */ /* 0x000fe200078e33ff */
[----:B------:R-:W-:-:S03]  /*04b0*/  IMAD.HI.U32 R2, R3, R17, R2 ;  /* 0x0000001103027227 */ /* 0x000fc600078e0002 */
[----:B------:R-:W-:Y:S01]  /*04c0*/  IABS R14, R13 ;  /* 0x0000000d000e7213 */ /* 0x000fe20000000000 */
[----:B------:R-:W-:Y:S01]  /*04d0*/  IMAD R17, R16, R7, RZ ;  /* 0x0000000710117224 */ /* 0x000fe200078e02ff */
[C---:B------:R-:W-:Y:S02]  /*04e0*/  ISETP.GE.AND P3, PT, R13.reuse, RZ, PT ;  /* 0x000000ff0d00720c */ /* 0x040fe40003f66270 */
[----:B------:R-:W-:Y:S02]  /*04f0*/  MOV R3, R14 ;  /* 0x0000000e00037202 */ /* 0x000fe40000000f00 */
[----:B------:R-:W-:Y:S02]  /*0500*/  MOV R14, RZ ;  /* 0x000000ff000e7202 */ /* 0x000fe40000000f00 */
[----:B------:R-:W-:Y:S01]  /*0510*/  IADD3 R13, PT, PT, -R13, RZ, RZ ;  /* 0x000000ff0d0d7210 */ /* 0x000fe20007ffe1ff */
[----:B------:R-:W-:-:S04]  /*0520*/  IMAD.HI.U32 R2, R2, R3, RZ ;  /* 0x0000000302027227 */ /* 0x000fc800078e00ff */
[----:B------:R-:W-:Y:S01]  /*0530*/  IMAD.HI.U32 R15, R15, R17, R14 ;  /* 0x000000110f0f7227 */ /* 0x000fe200078e000e */
[----:B------:R-:W-:Y:S02]  /*0540*/  IADD3 R14, PT, PT, RZ, -R18, RZ ;  /* 0x80000012ff0e7210 */ /* 0x000fe40007ffe0ff */
[----:B------:R-:W-:-:S03]  /*0550*/  IADD3 R2, PT, PT, -R2, RZ, RZ ;  /* 0x000000ff02027210 */ /* 0x000fc60007ffe1ff */
[----:B------:R-:W-:-:S04]  /*0560*/  IMAD.HI.U32 R21, R15, R8, RZ ;  /* 0x000000080f157227 */ /* 0x000fc800078e00ff */
[----:B------:R-:W-:Y:S02]  /*0570*/  IMAD R8, R21, R14, R8 ;  /* 0x0000000e15087224 */ /* 0x000fe400078e0208 */
[----:B------:R-:W-:Y:S01]  /*0580*/  IMAD R22, R6, R2, R3 ;  /* 0x0000000206167224 */ /* 0x000fe200078e0203 */
[----:B------:R-:W-:Y:S01]  /*0590*/  LOP3.LUT R2, R23, R4, RZ, 0x3c, !PT ;  /* 0x0000000417027212 */ /* 0x000fe200078e3cff */
[----:B------:R-:W-:Y:S01]  /*05a0*/  IMAD R23, R0, R13, R23 ;  /* 0x0000000d00177224 */ /* 0x000fe200078e0217 */
        /* <DEDUP_REMOVED lines=9> */
[----:B------:R-:W-:-:S05]  /*0640*/  MOV R8, RZ ;  /* 0x000000ff00087202 */ /* 0x000fca0000000f00 */
[----:B------:R-:W-:Y:S02]  /*0650*/  @P0 IADD3 R21, PT, PT, R21, 0x1, RZ ;  /* 0x0000000115150810 */ /* 0x000fe40007ffe0ff */
[----:B------:R-:W-:Y:S02]  /*0660*/  ISETP.NE.AND P0, PT, R5, RZ, PT ;  /* 0x000000ff0500720c */ /* 0x000fe40003f05270 */
[----:B------:R-:W-:Y:S02]  /*0670*/  @!P2 IADD3 R22, PT, PT, R22, -R6, RZ ;  /* 0x800000061616a210 */ /* 0x000fe40007ffe0ff */
[----:B------:R-:W-:Y:S02]  /*0680*/  CS2R R6, SRZ ;  /* 0x0000000000067805 */ /* 0x000fe4000001ff00 */
[----:B------:R-:W-:Y:S02]  /*0690*/  @!P4 IADD3 R21, PT, PT, -R21, RZ, RZ ;  /* 0x000000ff1515c210 */ /* 0x000fe40007ffe1ff */
[----:B------:R-:W-:-:S02]  /*06a0*/  @!P3 IADD3 R22, PT, PT, -R22, RZ, RZ ;  /* 0x000000ff1616b210 */ /* 0x000fc40007ffe1ff */
[----:B------:R-:W-:-:S03]  /*06b0*/  @!P1 LOP3.LUT R21, RZ, R4, RZ, 0x33, !PT ;  /* 0x00000004ff159212 */ /* 0x000fc600078e33ff */
[----:B------:R-:W-:-:S07]  /*06c0*/  @!P0 LOP3.LUT R22, RZ, R5, RZ, 0x33, !PT ;  /* 0x00000005ff168212 */ /* 0x000fce00078e33ff */
.L_x_1058:
[----:B------:R-:W0:Y:S01]  /*06d0*/  LDCU UR9, c[0x0][0x3d8] ;  /* 0x00007b00ff0977ac */ /* 0x000e220008000800 */
[----:B------:R-:W-:Y:S01]  /*06e0*/  IADD3 R20, PT, PT, R21, UR8, RZ ;  /* 0x0000000815147c10 */ /* 0x000fe2000fffe0ff */
[----:B------:R-:W-:-:S04]  /*06f0*/  UIADD3 UR8, UPT, UPT, UR8, 0x1, URZ ;  /* 0x0000000108087890 */ /* 0x000fc8000fffe0ff */
[----:B------:R-:W-:Y:S01]  /*0700*/  UISETP.NE.AND UP0, UPT, UR8, 0x2, UPT ;  /* 0x000000020800788c */ /* 0x000fe2000bf05270 */
[----:B0-----:R-:W-:Y:S01]  /*0710*/  ISETP.GE.AND P1, PT, R20, UR9, PT ;  /* 0x0000000914007c0c */ /* 0x001fe2000bf26270 */
[----:B------:R-:W-:-:S03]  /*0720*/  UMOV UR9, 0xffffffff ;  /* 0xffffffff00097882 */ /* 0x000fc60000000000 */
[----:B------:R-:W-:-:S13]  /*0730*/  ISETP.GT.AND P1, PT, R20, -0x1, !P1 ;  /* 0xffffffff1400780c */ /* 0x000fda0004f24270 */
.L_x_1057:
[----:B------:R-:W0:Y:S01]  /*0740*/  LDCU UR10, c[0x0][0x3d4] ;  /* 0x00007a80ff0a77ac */ /* 0x000e220008000800 */
[----:B------:R-:W-:Y:S01]  /*0750*/  IADD3 R3, PT, PT, R22, UR9, RZ ;  /* 0x0000000916037c10 */ /* 0x000fe2000fffe0ff */
[----:B------:R-:W-:-:S04]  /*0760*/  UIADD3 UR9, UPT, UPT, UR9, 0x1, URZ ;  /* 0x0000000109097890 */ /* 0x000fc8000fffe0ff */
[----:B------:R-:W-:Y:S01]  /*0770*/  UISETP.NE.AND UP1, UPT, UR9, 0x2, UPT ;  /* 0x000000020900788c */ /* 0x000fe2000bf25270 */
[C---:B0-----:R-:W-:Y:S01]  /*0780*/  ISETP.GE.AND P2, PT, R3.reuse, UR10, PT ;  /* 0x0000000a03007c0c */ /* 0x041fe2000bf46270 */
[----:B------:R-:W-:Y:S01]  /*0790*/  IMAD R18, R20, UR10, R3 ;  /* 0x0000000a14127c24 */ /* 0x000fe2000f8e0203 */
[----:B------:R-:W-:Y:S02]  /*07a0*/  UMOV UR10, 0xffffffff ;  /* 0xffffffff000a7882 */ /* 0x000fe40000000000 */
[----:B------:R-:W-:-:S13]  /*07b0*/  ISETP.GT.AND P2, PT, R3, -0x1, !P2 ;  /* 0xffffffff0300780c */ /* 0x000fda0005744270 */
.L_x_1056:
[----:B------:R-:W0:Y:S01]  /*07c0*/  LDCU UR12, c[0x0][0x3d0] ;  /* 0x00007a00ff0c77ac */ /* 0x000e220008000800 */
[----:B------:R-:W-:Y:S01]  /*07d0*/  IADD3 R5, PT, PT, R23, UR10, RZ ;  /* 0x0000000a17057c10 */ /* 0x000fe2000fffe0ff */
[----:B------:R-:W-:Y:S01]  /*07e0*/  BSSY.RECONVERGENT B3, `(.L_x_988) ;  /* 0x000024c000037945 */ /* 0x000fe20003800200 */
[----:B------:R-:W-:Y:S01]  /*07f0*/  UIADD3 UR10, UPT, UPT, UR10, 0x1, URZ ;  /* 0x000000010a0a7890 */ /* 0x000fe2000fffe0ff */
[----:B------:R-:W1:Y:S01]  /*0800*/  LDCU UR13, c[0x3][0x68] ;  /* 0x00c00d00ff0d77ac */ /* 0x000e620008000800 */
[----:B------:R-:W2:Y:S01]  /*0810*/  LDCU UR14, c[0x3][0x60] ;  /* 0x00c00c00ff0e77ac */ /* 0x000ea20008000800 */
[----:B------:R-:W3:Y:S01]  /*0820*/  LDCU UR15, c[0x3][0x70] ;  /* 0x00c00e00ff0f77ac */ /* 0x000ee20008000800 */
[----:B0-----:R-:W-:Y:S01]  /*0830*/  ISETP.GE.AND P0, PT, R5, UR12, PT ;  /* 0x0000000c05007c0c */ /* 0x001fe2000bf06270 */
[----:B------:R-:W-:-:S03]  /*0840*/  UISETP.NE.AND UP2, UPT, UR10, 0x2, UPT ;  /* 0x000000020a00788c */ /* 0x000fc6000bf45270 */
[----:B------:R-:W-:-:S04]  /*0850*/  ISETP.GT.AND P0, PT, R5, -0x1, !P0 ;  /* 0xffffffff0500780c */ /* 0x000fc80004704270 */
[----:B------:R-:W-:-:S13]  /*0860*/  PLOP3.LUT P0, PT, P1, P0, P2, 0x80, 0x0 ;  /* 0x000000000000781c */ /* 0x000fda0000f01020 */
[----:B-123--:R-:W-:Y:S05]  /*0870*/  @!P0 BRA `(.L_x_989) ;  /* 0x0000002400088947 */ /* 0x00efea0003800000 */
[----:B------:R-:W0:Y:S01]  /*0880*/  LDC.64 R16, c[0x0][0x3b8] ;  /* 0x0000ee00ff107b82 */ /* 0x000e220000000a00 */
[----:B------:R-:W-:-:S07]  /*0890*/  IMAD R5, R18, UR12, R5 ;  /* 0x0000000c12057c24 */ /* 0x000fce000f8e0205 */
[----:B------:R-:W1:Y:S01]  /*08a0*/  LDC.64 R2, c[0x0][0x3b0] ;  /* 0x0000ec00ff027b82 */ /* 0x000e620000000a00 */
        /* <DEDUP_REMOVED lines=26> */
[----:B---3-5:R-:W-:-:S04]  /*0a50*/  FADD R2, R10, -R15 ;  /* 0x8000000f0a027221 */ /* 0x028fc80000000000 */
[----:B------:R-:W-:Y:S01]  /*0a60*/  FMUL R0, R2, R2 ;  /* 0x0000000202007220 */ /* 0x000fe20000400000 */
[----:B----4-:R-:W-:-:S04]  /*0a70*/  FADD R17, R11, -R26 ;  /* 0x8000001a0b117221 */ /* 0x010fc80000000000 */
[----:B------:R-:W-:Y:S01]  /*0a80*/  FFMA R0, R17, R17, R0 ;  /* 0x0000001111007223 */ /* 0x000fe20000000000 */
[----:B--2---:R-:W-:-:S04]  /*0a90*/  FADD R5, R9, -R28 ;  /* 0x8000001c09057221 */ /* 0x004fc80000000000 */
[----:B------:R-:W-:-:S05]  /*0aa0*/  FFMA R3, R5, R5, R0 ;  /* 0x0000000505037223 */ /* 0x000fca0000000000 */
[----:B------:R-:W-:-:S04]  /*0ab0*/  FSETP.GT.AND P0, PT, R3, 9.9999999747524270788e-07, PT ;  /* 0x358637bd0300780b */ /* 0x000fc80003f04000 */
[----:B------:R-:W-:-:S13]  /*0ac0*/  FSETP.GEU.OR P0, PT, R3, R24, !P0 ;  /* 0x000000180300720b */ /* 0x000fda000470e400 */
[----:B------:R-:W-:Y:S05]  /*0ad0*/  @P0 BRA `(.L_x_993) ;  /* 0x0000000000e00947 */ /* 0x000fea0003800000 */
[----:B------:R-:W-:Y:S01]  /*0ae0*/  IADD3 R0, PT, PT, R3, -0xd000000, RZ ;  /* 0xf300000003007810 */ /* 0x000fe20007ffe0ff */
[----:B------:R0:W1:Y:S01]  /*0af0*/  MUFU.RSQ R14, R3 ;  /* 0x00000003000e7308 */ /* 0x0000620000001400 */
[----:B------:R-:W-:Y:S02]  /*0b00*/  BSSY.RECONVERGENT B0, `(.L_x_994) ;  /* 0x000000b000007945 */ /* 0x000fe40003800200 */
[----:B------:R-:W-:-:S13]  /*0b10*/  ISETP.GT.U32.AND P0, PT, R0, 0x727fffff, PT ;  /* 0x727fffff0000780c */ /* 0x000fda0003f04070 */
[----:B0-----:R-:W-:Y:S05]  /*0b20*/  @!P0 BRA `(.L_x_995) ;  /* 0x0000000000108947 */ /* 0x001fea0003800000 */
[----:B------:R-:W-:-:S07]  /*0b30*/  MOV R0, 0xb50 ;  /* 0x00000b5000007802 */ /* 0x000fce0000000f00 */
[----:B-1----:R-:W-:Y:S05]  /*0b40*/  CALL.REL.NOINC `($__internal_8_$__cuda_sm20_sqrt_rn_f32_slowpath) ;  /* 0x0000006000747944 */ /* 0x002fea0003c00000 */
[----:B------:R-:W-:Y:S01]  /*0b50*/  MOV R25, R28 ;  /* 0x0000001c00197202 */ /* 0x000fe20000000f00 */
[----:B------:R-:W-:Y:S06]  /*0b60*/  BRA `(.L_x_996) ;  /* 0x0000000000107947 */ /* 0x000fec0003800000 */
.L_x_995:
[----:B-1----:R-:W-:Y:S01]  /*0b70*/  FMUL.FTZ R0, R3, R14 ;  /* 0x0000000e03007220 */ /* 0x002fe20000410000 */
[----:B------:R-:W-:-:S03]  /*0b80*/  FMUL.FTZ R13, R14, 0.5 ;  /* 0x3f0000000e0d7820 */ /* 0x000fc60000410000 */
[----:B------:R-:W-:-:S04]  /*0b90*/  FFMA R25, -R0, R0, R3 ;  /* 0x0000000000197223 */ /* 0x000fc80000000103 */
[----:B------:R-:W-:-:S07]  /*0ba0*/  FFMA R25, R25, R13, R0 ;  /* 0x0000000d19197223 */ /* 0x000fce0000000000 */
.L_x_996:
[----:B------:R-:W-:Y:S05]  /*0bb0*/  BSYNC.RECONVERGENT B0 ;  /* 0x0000000000007941 */ /* 0x000fea0003800200 */
.L_x_994:
[----:B------:R-:W0:Y:S01]  /*0bc0*/  LDCU UR11, c[0x3][0x68] ;  /* 0x00c00d00ff0b77ac */ /* 0x000e220008000800 */
[----:B------:R-:W-:Y:S01]  /*0bd0*/  BSSY.RECONVERGENT B5, `(.L_x_997) ;  /* 0x0000011000057945 */ /* 0x000fe20003800200 */
[----:B0-----:R-:W-:Y:S01]  /*0be0*/  FADD R13, R3, UR11 ;  /* 0x0000000b030d7e21 */ /* 0x001fe20008000000 */
[----:B------:R-:W0:Y:S03]  /*0bf0*/  LDCU UR11, c[0x3][0x60] ;  /* 0x00c00c00ff0b77ac */ /* 0x000e260008000800 */
[----:B------:R-:W1:Y:S01]  /*0c00*/  MUFU.RCP R0, R13 ;  /* 0x0000000d00007308 */ /* 0x000e620000001000 */
[----:B0-----:R-:W-:Y:S01]  /*0c10*/  MOV R26, UR11 ;  /* 0x0000000b001a7c02 */ /* 0x001fe20008000f00 */
[----:B-1----:R-:W-:-:S06]  /*0c20*/  FFMA R3, -R13, R0, 1 ;  /* 0x3f8000000d037423 */ /* 0x002fcc0000000100 */
[----:B------:R-:W0:Y:S01]  /*0c30*/  FCHK P0, R26, R13 ;  /* 0x0000000d1a007302 */ /* 0x000e220000000000 */
[----:B------:R-:W-:-:S04]  /*0c40*/  FFMA R0, R0, R3, R0 ;  /* 0x0000000300007223 */ /* 0x000fc80000000000 */
[----:B------:R-:W-:-:S04]  /*0c50*/  FFMA R3, R0, UR11, RZ ;  /* 0x0000000b00037c23 */ /* 0x000fc800080000ff */
[----:B------:R-:W-:-:S04]  /*0c60*/  FFMA R14, -R13, R3, UR11 ;  /* 0x0000000b0d0e7e23 */ /* 0x000fc80008000103 */
[----:B------:R-:W-:Y:S01]  /*0c70*/  FFMA R0, R0, R14, R3 ;  /* 0x0000000e00007223 */ /* 0x000fe20000000003 */
[----:B0-----:R-:W-:Y:S06]  /*0c80*/  @!P0 BRA `(.L_x_998) ;  /* 0x0000000000148947 */ /* 0x001fec0003800000 */
[----:B------:R-:W0:Y:S01]  /*0c90*/  LDCU UR11, c[0x3][0x60] ;  /* 0x00c00c00ff0b77ac */ /* 0x000e220008000800 */
[----:B------:R-:W-:Y:S02]  /*0ca0*/  MOV R3, R13 ;  /* 0x0000000d00037202 */ /* 0x000fe40000000f00 */
[----:B------:R-:W-:Y:S02]  /*0cb0*/  MOV R14, 0xce0 ;  /* 0x00000ce0000e7802 */ /* 0x000fe40000000f00 */
[----:B0-----:R-:W-:-:S07]  /*0cc0*/  MOV R0, UR11 ;  /* 0x0000000b00007c02 */ /* 0x001fce0008000f00 */
[----:B------:R-:W-:Y:S05]  /*0cd0*/  CALL.REL.NOINC `($__internal_9_$__cuda_sm3x_div_rn_noftz_f32_slowpath) ;  /* 0x0000006000687944 */ /* 0x000fea0003c00000 */
.L_x_998:
[----:B------:R-:W-:Y:S05]  /*0ce0*/  BSYNC.RECONVERGENT B5 ;  /* 0x0000000000057941 */ /* 0x000fea0003800200 */
.L_x_997:
[----:B------:R-:W0:Y:S01]  /*0cf0*/  LDCU UR11, c[0x3][0x70] ;  /* 0x00c00e00ff0b77ac */ /* 0x000e220008000800 */
[----:B------:R-:W-:Y:S02]  /*0d00*/  FSETP.NE.AND P0, PT, |R25|, +INF , PT ;  /* 0x7f8000001900780b */ /* 0x000fe40003f05200 */
[----:B0-----:R-:W-:-:S04]  /*0d10*/  FMNMX R0, R0, UR11, PT ;  /* 0x0000000b00007c09 */ /* 0x001fc8000b800000 */
[----:B------:R-:W-:-:S04]  /*0d20*/  FSETP.EQU.OR P0, PT, |R0|, +INF , !P0 ;  /* 0x7f8000000000780b */ /* 0x000fc8000470a600 */
[----:B------:R-:W-:-:S13]  /*0d30*/  FSETP.LEU.OR P0, PT, R25, RZ, P0 ;  /* 0x000000ff1900720b */ /* 0x000fda000070b400 */
[----:B------:R-:W-:Y:S05]  /*0d40*/  @P0 BRA `(.L_x_993) ;  /* 0x0000000000440947 */ /* 0x000fea0003800000 */
[----:B------:R-:W0:Y:S01]  /*0d50*/  MUFU.RCP R14, R25 ;  /* 0x00000019000e7308 */ /* 0x000e220000001000 */
[----:B------:R-:W-:Y:S07]  /*0d60*/  BSSY.RECONVERGENT B5, `(.L_x_999) ;  /* 0x000000c000057945 */ /* 0x000fee0003800200 */
[----:B------:R-:W1:Y:S01]  /*0d70*/  FCHK P0, R0, R25 ;  /* 0x0000001900007302 */ /* 0x000e620000000000 */
[----:B0-----:R-:W-:-:S04]  /*0d80*/  FFMA R3, R14, -R25, 1 ;  /* 0x3f8000000e037423 */ /* 0x001fc80000000819 */
[----:B------:R-:W-:-:S04]  /*0d90*/  FFMA R3, R14, R3, R14 ;  /* 0x000000030e037223 */ /* 0x000fc8000000000e */
[----:B------:R-:W-:-:S04]  /*0da0*/  FFMA R14, R0, R3, RZ ;  /* 0x00000003000e7223 */ /* 0x000fc800000000ff */
[----:B------:R-:W-:-:S04]  /*0db0*/  FFMA R13, R14, -R25, R0 ;  /* 0x800000190e0d7223 */ /* 0x000fc80000000000 */
[----:B------:R-:W-:Y:S01]  /*0dc0*/  FFMA R3, R3, R13, R14 ;  /* 0x0000000d03037223 */ /* 0x000fe2000000000e */
[----:B-1----:R-:W-:Y:S06]  /*0dd0*/  @!P0 BRA `(.L_x_1000) ;  /* 0x0000000000108947 */ /* 0x002fec0003800000 */
[----:B------:R-:W-:Y:S02]  /*0de0*/  MOV R3, R25 ;  /* 0x0000001900037202 */ /* 0x000fe40000000f00 */
[----:B------:R-:W-:-:S07]  /*0df0*/  MOV R14, 0xe10 ;  /* 0x00000e10000e7802 */ /* 0x000fce0000000f00 */
[----:B------:R-:W-:Y:S05]  /*0e00*/  CALL.REL.NOINC `($__internal_9_$__cuda_sm3x_div_rn_noftz_f32_slowpath) ;  /* 0x00000060001c7944 */ /* 0x000fea0003c00000 */
[----:B------:R-:W-:-:S07]  /*0e10*/  MOV R3, R0 ;  /* 0x0000000000037202 */ /* 0x000fce0000000f00 */
.L_x_1000:
[----:B------:R-:W-:Y:S05]  /*0e20*/  BSYNC.RECONVERGENT B5 ;  /* 0x0000000000057941 */ /* 0x000fea0003800200 */
.L_x_999:
[-C--:B------:R-:W-:Y:S01]  /*0e30*/  FFMA R6, R17, R3.reuse, R6 ;  /* 0x0000000311067223 */ /* 0x080fe20000000006 */
[-C--:B------:R-:W-:Y:S01]  /*0e40*/  FFMA R7, R2, R3.reuse, R7 ;  /* 0x0000000302077223 */ /* 0x080fe20000000007 */
[----:B------:R-:W-:-:S07]  /*0e50*/  FFMA R8, R5, R3, R8 ;  /* 0x0000000305087223 */ /* 0x000fce0000000008 */
.L_x_993:
[----:B------:R-:W-:Y:S05]  /*0e60*/  BSYNC.RECONVERGENT B4 ;  /* 0x0000000000047941 */ /* 0x000fea0003800200 */
.L_x_992:
[----:B------:R-:W-:Y:S02]  /*0e70*/  ISETP.NE.AND P0, PT, R4, 0x1, PT ;  /* 0x000000010400780c */ /* 0x000fe40003f05270 */
[----:B------:R-:W-:-:S11]  /*0e80*/  IADD3 R5, PT, PT, R19, 0x1, RZ ;  /* 0x0000000113057810 */ /* 0x000fd60007ffe0ff */
        /* <DEDUP_REMOVED lines=32> */
.L_x_1004:
[----:B-1----:R-:W-:Y:S01]  /*1090*/  FMUL.FTZ R0, R3, R14 ;  /* 0x0000000e03007220 */ /* 0x002fe20000410000 */
[----:B------:R-:W-:-:S03]  /*10a0*/  FMUL.FTZ R13, R14, 0.5 ;  /* 0x3f0000000e0d7820 */ /* 0x000fc60000410000 */
[----:B------:R-:W-:-:S04]  /*10b0*/  FFMA R25, -R0, R0, R3 ;  /* 0x0000000000197223 */ /* 0x000fc80000000103 */
[----:B------:R-:W-:-:S07]  /*10c0*/  FFMA R25, R25, R13, R0 ;  /* 0x0000000d19197223 */ /* 0x000fce0000000000 */
.L_x_1005:
[----:B------:R-:W-:Y:S05]  /*10d0*/  BSYNC.RECONVERGENT B0 ;  /* 0x0000000000007941 */ /* 0x000fea0003800200 */
.L_x_1003:
        /* <DEDUP_REMOVED lines=18> */
.L_x_1007:
[----:B------:R-:W-:Y:S05]  /*1200*/  BSYNC.RECONVERGENT B5 ;  /* 0x0000000000057941 */ /* 0x000fea0003800200 */
.L_x_1006:
        /* <DEDUP_REMOVED lines=19> */
.L_x_1009:
[----:B------:R-:W-:Y:S05]  /*1340*/  BSYNC.RECONVERGENT B5 ;  /* 0x0000000000057941 */ /* 0x000fea0003800200 */
.L_x_1008:
[-C--:B------:R-:W-:Y:S01]  /*1350*/  FFMA R6, R5, R3.reuse, R6 ;  /* 0x0000000305067223 */ /* 0x080fe20000000006 */
[-C--:B------:R-:W-:Y:S01]  /*1360*/  FFMA R7, R2, R3.reuse, R7 ;  /* 0x0000000302077223 */ /* 0x080fe20000000007 */
[----:B------:R-:W-:-:S07]  /*1370*/  FFMA R8, R17, R3, R8 ;  /* 0x0000000311087223 */ /* 0x000fce0000000008 */
.L_x_1002:
[----:B------:R-:W-:Y:S05]  /*1380*/  BSYNC.RECONVERGENT B4 ;  /* 0x0000000000047941 */ /* 0x000fea0003800200 */
.L_x_1001:
        /* <DEDUP_REMOVED lines=30> */
[----:B------:R-:W-:Y:S02]  /*1570*/  MOV R3, R25 ;  /* 0x0000001900037202 */ /* 0x000fe40000000f00 */
[----:B-1----:R-:W-:-:S07]  /*1580*/  MOV R0, 0x15a0 ;  /* 0x000015a000007802 */ /* 0x002fce0000000f00 */
[----:B------:R-:W-:Y:S05]  /*1590*/  CALL.REL.NOINC `($__internal_8_$__cuda_sm20_sqrt_rn_f32_slowpath) ;  /* 0x0000005400e07944 */ /* 0x000fea0003c00000 */
[----:B------:R-:W-:Y:S01]  /*15a0*/  MOV R4, R28 ;  /* 0x0000001c00047202 */ /* 0x000fe20000000f00 */
[----:B------:R-:W-:Y:S06]  /*15b0*/  BRA `(.L_x_1014) ;  /* 0x0000000000107947 */ /* 0x000fec0003800000 */
.L_x_1013:
[----:B-1----:R-:W-:Y:S01]  /*15c0*/  FMUL.FTZ R4, R25, R0 ;  /* 0x0000000019047220 */ /* 0x002fe20000410000 */
[----:B------:R-:W-:-:S03]  /*15d0*/  FMUL.FTZ R0, R0, 0.5 ;  /* 0x3f00000000007820 */ /* 0x000fc60000410000 */
[----:B------:R-:W-:-:S04]  /*15e0*/  FFMA R3, -R4, R4, R25 ;  /* 0x0000000404037223 */ /* 0x000fc80000000119 */
[----:B------:R-:W-:-:S07]  /*15f0*/  FFMA R4, R3, R0, R4 ;  /* 0x0000000003047223 */ /* 0x000fce0000000004 */
.L_x_1014:
[----:B------:R-:W-:Y:S05]  /*1600*/  BSYNC.RECONVERGENT B0 ;  /* 0x0000000000007941 */ /* 0x000fea0003800200 */
.L_x_1012:
        /* <DEDUP_REMOVED lines=18> */
.L_x_1016:
[----:B------:R-:W-:Y:S05]  /*1730*/  BSYNC.RECONVERGENT B5 ;  /* 0x0000000000057941 */ /* 0x000fea0003800200 */
.L_x_1015:
        /* <DEDUP_REMOVED lines=19> */
.L_x_1018:
[----:B------:R-:W-:Y:S05]  /*1870*/  BSYNC.RECONVERGENT B5 ;  /* 0x0000000000057941 */ /* 0x000fea0003800200 */
.L_x_1017:
[-C--:B------:R-:W-:Y:S01]  /*1880*/  FFMA R6, R17, R3.reuse, R6 ;  /* 0x0000000311067223 */ /* 0x080fe20000000006 */
[-C--:B------:R-:W-:Y:S01]  /*1890*/  FFMA R7, R2, R3.reuse, R7 ;  /* 0x0000000302077223 */ /* 0x080fe20000000007 */
[----:B------:R-:W-:-:S07]  /*18a0*/  FFMA R8, R5, R3, R8 ;  /* 0x0000000305087223 */ /* 0x000fce0000000008 */
.L_x_1011:
[----:B------:R-:W-:Y:S05]  /*18b0*/  BSYNC.RECONVERGENT B4 ;  /* 0x0000000000047941 */ /* 0x000fea0003800200 */
.L_x_1010:
[----:B------:R-:W-:-:S07]  /*18c0*/  IADD3 R5, PT, PT, R19, 0x3, RZ ;  /* 0x0000000313057810 */ /* 0x000fce0007ffe0ff */
.L_x_991:
[----:B------:R-:W-:Y:S05]  /*18d0*/  BSYNC.RECONVERGENT B2 ;  /* 0x0000000000027941 */ /* 0x000fea0003800200 */
.L_x_990:
[----:B------:R-:W-:-:S04]  /*18e0*/  IADD3 R0, PT, PT, R19, -R16, RZ ;  /* 0x8000001013007210 */ /* 0x000fc80007ffe0ff */
[----:B------:R-:W-:-:S13]  /*18f0*/  ISETP.GT.U32.AND P0, PT, R0, -0x4, PT ;  /* 0xfffffffc0000780c */ /* 0x000fda0003f04070 */
[----:B------:R-:W-:Y:S05]  /*1900*/  @P0 BRA `(.L_x_989) ;  /* 0x0000001000e40947 */ /* 0x000fea0003800000 */
[----:B------:R-:W-:-:S07]  /*1910*/  IADD3 R16, PT, PT, -R16, R5, RZ ;  /* 0x0000000510107210 */ /* 0x000fce0007ffe1ff */
.L_x_1055:
[----:B------:R-:W-:Y:S02]  /*1920*/  MOV R32, UR4 ;  /* 0x0000000400207c02 */ /* 0x000fe40008000f00 */
[----:B------:R-:W-:-:S03]  /*1930*/  MOV R33, UR5 ;  /* 0x0000000500217c02 */ /* 0x000fc60008000f00 */
[----:B------:R-:W-:-:S05]  /*1940*/  IMAD.WIDE R32, R5, 0x4, R32 ;  /* 0x0000000405207825 */ /* 0x000fca00078e0220 */
[----:B------:R-:W2:Y:S01]  /*1950*/  LDG.E.CONSTANT R13, desc[UR6][R32.64+-0x8] ;  /* 0xfffff806200d7981 */ /* 0x000ea2000c1e9900 */
[----:B------:R-:W-:Y:S01]  /*1960*/  IADD3 R16, PT, PT, R16, 0x4, RZ ;  /* 0x0000000410107810 */ /* 0x000fe20007ffe0ff */
[----:B------:R-:W-:Y:S03]  /*1970*/  BSSY.RECONVERGENT B2, `(.L_x_1019) ;  /* 0x000004b000027945 */ /* 0x000fe60003800200 */
[----:B------:R-:W-:Y:S02]  /*1980*/  ISETP.NE.AND P3, PT, R16, RZ, PT ;  /* 0x000000ff1000720c */ /* 0x000fe40003f65270 */
        /* <DEDUP_REMOVED lines=25> */
[----:B-1----:R-:W-:-:S07]  /*1b20*/  MOV R0, 0x1b40 ;  /* 0x00001b4000007802 */ /* 0x002fce0000000f00 */
[----:B------:R-:W-:Y:S05]  /*1b30*/  CALL.REL.NOINC `($__internal_8_$__cuda_sm20_sqrt_rn_f32_slowpath) ;  /* 0x0000005000787944 */ /* 0x000fea0003c00000 */
[----:B------:R-:W-:Y:S01]  /*1b40*/  MOV R4, R28 ;  /* 0x0000001c00047202 */ /* 0x000fe20000000f00 */
[----:B------:R-:W-:Y:S06]  /*1b50*/  BRA `(.L_x_1023) ;  /* 0x0000000000107947 */ /* 0x000fec0003800000 */
.L_x_1022:
[----:B-1----:R-:W-:Y:S01]  /*1b60*/  FMUL.FTZ R4, R3, R0 ;  /* 0x0000000003047220 */ /* 0x002fe20000410000 */
[----:B------:R-:W-:-:S03]  /*1b70*/  FMUL.FTZ R0, R0, 0.5 ;  /* 0x3f00000000007820 */ /* 0x000fc60000410000 */
[----:B------:R-:W-:-:S04]  /*1b80*/  FFMA R13, -R4, R4, R3 ;  /* 0x00000004040d7223 */ /* 0x000fc80000000103 */
[----:B------:R-:W-:-:S07]  /*1b90*/  FFMA R4, R13, R0, R4 ;  /* 0x000000000d047223 */ /* 0x000fce0000000004 */
.L_x_1023:
[----:B------:R-:W-:Y:S05]  /*1ba0*/  BSYNC.RECONVERGENT B0 ;  /* 0x0000000000007941 */ /* 0x000fea0003800200 */
.L_x_1021:
[----:B------:R-:W-:Y:S01]  /*1bb0*/  FADD R13, R3, UR13 ;  /* 0x0000000d030d7e21 */ /* 0x000fe20008000000 */
[----:B------:R-:W-:Y:S01]  /*1bc0*/  MOV R26, UR14 ;  /* 0x0000000e001a7c02 */ /* 0x000fe20008000f00 */
[----:B------:R-:W-:Y:S02]  /*1bd0*/  BSSY.RECONVERGENT B4, `(.L_x_1024) ;  /* 0x000000e000047945 */ /* 0x000fe40003800200 */
[----:B------:R-:W0:Y:S08]  /*1be0*/  MUFU.RCP R0, R13 ;  /* 0x0000000d00007308 */ /* 0x000e300000001000 */
[----:B------:R-:W1:Y:S01]  /*1bf0*/  FCHK P0, R26, R13 ;  /* 0x0000000d1a007302 */ /* 0x000e620000000000 */
[----:B0-----:R-:W-:-:S04]  /*1c00*/  FFMA R3, -R13, R0, 1 ;  /* 0x3f8000000d037423 */ /* 0x001fc80000000100 */
[----:B------:R-:W-:-:S04]  /*1c10*/  FFMA R0, R0, R3, R0 ;  /* 0x0000000300007223 */ /* 0x000fc80000000000 */
[----:B------:R-:W-:-:S04]  /*1c20*/  FFMA R3, R0, UR14, RZ ;  /* 0x0000000e00037c23 */ /* 0x000fc800080000ff */
[----:B------:R-:W-:-:S04]  /*1c30*/  FFMA R14, -R13, R3, UR14 ;  /* 0x0000000e0d0e7e23 */ /* 0x000fc80008000103 */
[----:B------:R-:W-:Y:S01]  /*1c40*/  FFMA R0, R0, R14, R3 ;  /* 0x0000000e00007223 */ /* 0x000fe20000000003 */
[----:B-1----:R-:W-:Y:S06]  /*1c50*/  @!P0 BRA `(.L_x_1025) ;  /* 0x0000000000148947 */ /* 0x002fec0003800000 */
[----:B------:R-:W0:Y:S01]  /*1c60*/  LDCU UR11, c[0x3][0x60] ;  /* 0x00c00c00ff0b77ac */ /* 0x000e220008000800 */
[----:B------:R-:W-:Y:S02]  /*1c70*/  MOV R3, R13 ;  /* 0x0000000d00037202 */ /* 0x000fe40000000f00 */
[----:B------:R-:W-:Y:S02]  /*1c80*/  MOV R14, 0x1cb0 ;  /* 0x00001cb0000e7802 */ /* 0x000fe40000000f00 */
[----:B0-----:R-:W-:-:S07]  /*1c90*/  MOV R0, UR11 ;  /* 0x0000000b00007c02 */ /* 0x001fce0008000f00 */
[----:B------:R-:W-:Y:S05]  /*1ca0*/  CALL.REL.NOINC `($__internal_9_$__cuda_sm3x_div_rn_noftz_f32_slowpath) ;  /* 0x0000005000747944 */ /* 0x000fea0003c00000 */
.L_x_1025:
[----:B------:R-:W-:Y:S05]  /*1cb0*/  BSYNC.RECONVERGENT B4 ;  /* 0x0000000000047941 */ /* 0x000fea0003800200 */
.L_x_1024:
[----:B------:R-:W-:Y:S02]  /*1cc0*/  FMNMX R0, R0, UR15, PT ;  /* 0x0000000f00007c09 */ /* 0x000fe4000b800000 */
[----:B------:R-:W-:-:S04]  /*1cd0*/  FSETP.NE.AND P0, PT, |R4|, +INF , PT ;  /* 0x7f8000000400780b */ /* 0x000fc80003f05200 */
        /* <DEDUP_REMOVED lines=16> */
.L_x_1027:
[----:B------:R-:W-:Y:S05]  /*1de0*/  BSYNC.RECONVERGENT B4 ;  /* 0x0000000000047941 */ /* 0x000fea0003800200 */
.L_x_1026:
[-C--:B------:R-:W-:Y:S01]  /*1df0*/  FFMA R6, R19, R3.reuse, R6 ;  /* 0x0000000313067223 */ /* 0x080fe20000000006 */
[-C--:B------:R-:W-:Y:S01]  /*1e00*/  FFMA R7, R2, R3.reuse, R7 ;  /* 0x0000000302077223 */ /* 0x080fe20000000007 */
[----:B------:R-:W-:-:S07]  /*1e10*/  FFMA R8, R17, R3, R8 ;  /* 0x0000000311087223 */ /* 0x000fce0000000008 */
.L_x_1020:
[----:B------:R-:W-:Y:S05]  /*1e20*/  BSYNC.RECONVERGENT B2 ;  /* 0x0000000000027941 */ /* 0x000fea0003800200 */
.L_x_1019:
        /* <DEDUP_REMOVED lines=31> */
.L_x_1031:
[----:B-1----:R-:W-:Y:S01]  /*2020*/  FMUL.FTZ R4, R3, R0 ;  /* 0x0000000003047220 */ /* 0x002fe20000410000 */
[----:B------:R-:W-:-:S03]  /*2030*/  FMUL.FTZ R0, R0, 0.5 ;  /* 0x3f00000000007820 */ /* 0x000fc60000410000 */
[----:B------:R-:W-:-:S04]  /*2040*/  FFMA R13, -R4, R4, R3 ;  /* 0x00000004040d7223 */ /* 0x000fc80000000103 */
[----:B------:R-:W-:-:S07]  /*2050*/  FFMA R4, R13, R0, R4 ;  /* 0x000000000d047223 */ /* 0x000fce0000000004 */
.L_x_1032:
[----:B------:R-:W-:Y:S05]  /*2060*/  BSYNC.RECONVERGENT B0 ;  /* 0x0000000000007941 */ /* 0x000fea0003800200 */
.L_x_1030:
        /* <DEDUP_REMOVED lines=16> */
.L_x_1034:
[----:B------:R-:W-:Y:S05]  /*2170*/  BSYNC.RECONVERGENT B4 ;  /* 0x0000000000047941 */ /* 0x000fea0003800200 */
.L_x_1033:
        /* <DEDUP_REMOVED lines=18> */
.L_x_1036:
[----:B------:R-:W-:Y:S05]  /*22a0*/  BSYNC.RECONVERGENT B4 ;  /* 0x0000000000047941 */ /* 0x000fea0003800200 */
.L_x_1035:
[-C--:B------:R-:W-:Y:S01]  /*22b0*/  FFMA R6, R19, R3.reuse, R6 ;  /* 0x0000000313067223 */ /* 0x080fe20000000006 */
[-C--:B------:R-:W-:Y:S01]  /*22c0*/  FFMA R7, R2, R3.reuse, R7 ;  /* 0x0000000302077223 */ /* 0x080fe20000000007 */
[----:B------:R-:W-:-:S07]  /*22d0*/  FFMA R8, R17, R3, R8 ;  /* 0x0000000311087223 */ /* 0x000fce0000000008 */
.L_x_1029:
[----:B------:R-:W-:Y:S05]  /*22e0*/  BSYNC.RECONVERGENT B2 ;  /* 0x0000000000027941 */ /* 0x000fea0003800200 */
.L_x_1028:
        /* <DEDUP_REMOVED lines=31> */
.L_x_1040:
[----:B-1----:R-:W-:Y:S01]  /*24e0*/  FMUL.FTZ R4, R3, R0 ;  /* 0x0000000003047220 */ /* 0x002fe20000410000 */
[----:B------:R-:W-:-:S03]  /*24f0*/  FMUL.FTZ R0, R0, 0.5 ;  /* 0x3f00000000007820 */ /* 0x000fc60000410000 */
[----:B------:R-:W-:-:S04]  /*2500*/  FFMA R13, -R4, R4, R3 ;  /* 0x00000004040d7223 */ /* 0x000fc80000000103 */
[----:B------:R-:W-:-:S07]  /*2510*/  FFMA R4, R13, R0, R4 ;  /* 0x000000000d047223 */ /* 0x000fce0000000004 */
.L_x_1041:
[----:B------:R-:W-:Y:S05]  /*2520*/  BSYNC.RECONVERGENT B0 ;  /* 0x0000000000007941 */ /* 0x000fea0003800200 */
.L_x_1039:
        /* <DEDUP_REMOVED lines=16> */
.L_x_1043:
[----:B------:R-:W-:Y:S05]  /*2630*/  BSYNC.RECONVERGENT B4 ;  /* 0x0000000000047941 */ /* 0x000fea0003800200 */
.L_x_1042:
        /* <DEDUP_REMOVED lines=18> */
.L_x_1045:
[----:B------:R-:W-:Y:S05]  /*2760*/  BSYNC.RECONVERGENT B4 ;  /* 0x0000000000047941 */ /* 0x000fea0003800200 */
.L_x_1044:
[-C--:B------:R-:W-:Y:S01]  /*2770*/  FFMA R6, R19, R3.reuse, R6 ;  /* 0x0000000313067223 */ /* 0x080fe20000000006 */
[-C--:B------:R-:W-:Y:S01]  /*2780*/  FFMA R7, R2, R3.reuse, R7 ;  /* 0x0000000302077223 */ /* 0x080fe20000000007 */
[----:B------:R-:W-:-:S07]  /*2790*/  FFMA R8, R17, R3, R8 ;  /* 0x0000000311087223 */ /* 0x000fce0000000008 */
.L_x_1038:
[----:B------:R-:W-:Y:S05]  /*27a0*/  BSYNC.RECONVERGENT B2 ;  /* 0x0000000000027941 */ /* 0x000fea0003800200 */
.L_x_1037:
        /* <DEDUP_REMOVED lines=32> */
.L_x_1049:
[----:B-1----:R-:W-:Y:S01]  /*29b0*/  FMUL.FTZ R4, R25, R0 ;  /* 0x0000000019047220 */ /* 0x002fe20000410000 */
[----:B------:R-:W-:-:S03]  /*29c0*/  FMUL.FTZ R0, R0, 0.5 ;  /* 0x3f00000000007820 */ /* 0x000fc60000410000 */
[----:B------:R-:W-:-:S04]  /*29d0*/  FFMA R3, -R4, R4, R25 ;  /* 0x0000000404037223 */ /* 0x000fc80000000119 */
[----:B------:R-:W-:-:S07]  /*29e0*/  FFMA R4, R3, R0, R4 ;  /* 0x0000000003047223 */ /* 0x000fce0000000004 */
.L_x_1050:
[----:B------:R-:W-:Y:S05]  /*29f0*/  BSYNC.RECONVERGENT B0 ;  /* 0x0000000000007941 */ /* 0x000fea0003800200 */
.L_x_1048:
        /* <DEDUP_REMOVED lines=16> */
.L_x_1052:
[----:B------:R-:W-:Y:S05]  /*2b00*/  BSYNC.RECONVERGENT B4 ;  /* 0x0000000000047941 */ /* 0x000fea0003800200 */
.L_x_1051:
        /* <DEDUP_REMOVED lines=18> */
.L_x_1054:
[----:B------:R-:W-:Y:S05]  /*2c30*/  BSYNC.RECONVERGENT B4 ;  /* 0x0000000000047941 */ /* 0x000fea0003800200 */
.L_x_1053:
[-C--:B------:R-:W-:Y:S01]  /*2c40*/  FFMA R6, R19, R3.reuse, R6 ;  /* 0x0000000313067223 */ /* 0x080fe20000000006 */
[-C--:B------:R-:W-:Y:S01]  /*2c50*/  FFMA R7, R2, R3.reuse, R7 ;  /* 0x0000000302077223 */ /* 0x080fe20000000007 */
[----:B------:R-:W-:-:S07]  /*2c60*/  FFMA R8, R17, R3, R8 ;  /* 0x0000000311087223 */ /* 0x000fce0000000008 */
.L_x_1047:
[----:B------:R-:W-:Y:S05]  /*2c70*/  BSYNC.RECONVERGENT B2 ;  /* 0x0000000000027941 */ /* 0x000fea0003800200 */
.L_x_1046:
[----:B------:R-:W-:Y:S01]  /*2c80*/  IADD3 R5, PT, PT, R5, 0x4, RZ ;  /* 0x0000000405057810 */ /* 0x000fe20007ffe0ff */
[----:B------:R-:W-:Y:S06]  /*2c90*/  @P3 BRA `(.L_x_1055) ;  /* 0xffffffec00203947 */ /* 0x000fec000383ffff */
.L_x_989:
[----:B------:R-:W-:Y:S05]  /*2ca0*/  BSYNC.RECONVERGENT B3 ;  /* 0x0000000000037941 */ /* 0x000fea0003800200 */
.L_x_988:
[----:B------:R-:W-:Y:S05]  /*2cb0*/  BRA.U UP2, `(.L_x_1056) ;  /* 0xffffffd902c07547 */ /* 0x000fea000b83ffff */
[----:B------:R-:W-:Y:S05]  /*2cc0*/  BRA.U UP1, `(.L_x_1057) ;  /* 0xffffffd9019c7547 */ /* 0x000fea000b83ffff */
[----:B------:R-:W-:Y:S05]  /*2cd0*/  BRA.U UP0, `(.L_x_1058) ;  /* 0xffffffd9007c7547 */ /* 0x000fea000b83ffff */
.L_x_987:
[----:B------:R-:W0:Y:S02]  /*2ce0*/  LDC R0, c[0x3][0x7c] ;  /* 0x00c01f00ff007b82 */ /* 0x000e240000000800 */
[----:B0-----:R-:W-:-:S13]  /*2cf0*/  LOP3.LUT P0, RZ, R0, 0x2, RZ, 0xc0, !PT ;  /* 0x0000000200ff7812 */ /* 0x001fda000780c0ff */
[----:B------:R-:W-:Y:S05]  /*2d00*/  @!P0 BRA `(.L_x_1059) ;  /* 0x0000002800f48947 */ /* 0x000fea0003800000 */
[----:B------:R-:W0:Y:S01]  /*2d10*/  LDC.64 R2, c[0x0][0x400] ;  /* 0x00010000ff027b82 */ /* 0x000e220000000a00 */
[----:B------:R-:W-:-:S07]  /*2d20*/  SHF.R.U32.HI R0, RZ, 0x6, R0 ;  /* 0x00000006ff007819 */ /* 0x000fce0000011600 */
[----:B------:R-:W1:Y:S01]  /*2d30*/  LDC.64 R14, c[0x0][0x3e0] ;  /* 0x0000f800ff0e7b82 */ /* 0x000e620000000a00 */
[----:B------:R-:W-:Y:S01]  /*2d40*/  LOP3.LUT R0, R0, 0x1, RZ, 0xc0, !PT ;  /* 0x0000000100007812 */ /* 0x000fe200078ec0ff */
[----:B------:R-:W-:Y:S01]  /*2d50*/  HFMA2 R5, -RZ, RZ, 0, 0 ;  /* 0x00000000ff057431 */ /* 0x000fe200000001ff */
[----:B------:R-:W2:Y:S02]  /*2d60*/  LDCU UR4, c[0x3][0x58] ;  /* 0x00c00b00ff0477ac */ /* 0x000ea40008000800 */
[----:B------:R-:W-:Y:S01]  /*2d70*/  ISETP.NE.U32.AND P0, PT, R0, 0x1, PT ;  /* 0x000000010000780c */ /* 0x000fe20003f05070 */
[----:B------:R-:W3:Y:S01]  /*2d80*/  LDCU UR8, c[0x3][0x58] ;  /* 0x00c00b00ff0877ac */ /* 0x000ee20008000800 */
[----:B------:R-:W4:Y:S01]  /*2d90*/  LDCU.64 UR10, c[0x3][0x58] ;  /* 0x00c00b00ff0a77ac */ /* 0x000f220008000a00 */
[----:B------:R-:W0:Y:S02]  /*2da0*/  LDCU.64 UR12, c[0x3][0x58] ;  /* 0x00c00b00ff0c77ac */ /* 0x000e240008000a00 */
[----:B0-----:R-:W-:-:S04]  /*2db0*/  ISETP.NE.U32.AND P1, PT, R2, RZ, PT ;  /* 0x000000ff0200720c */ /* 0x001fc80003f25070 */
[----:B------:R-:W-:Y:S01]  /*2dc0*/  ISETP.NE.AND.EX P0, PT, R3, RZ, !P0, P1 ;  /* 0x000000ff0300720c */ /* 0x000fe20004705310 */
[----:B-1----:R-:W-:-:S05]  /*2dd0*/  IMAD.WIDE R14, R12, 0x4, R14 ;  /* 0x000000040c0e7825 */ /* 0x002fca00078e020e */
[----:B------:R-:W2:Y:S07]  /*2de0*/  LDG.E.CONSTANT R2, desc[UR6][R14.64] ;  /* 0x000000060e027981 */ /* 0x000eae000c1e9900 */
[----:B------:R-:W0:Y:S01]  /*2df0*/  @P0 LDC.64 R18, c[0x0][0x400] ;  /* 0x00010000ff120b82 */ /* 0x000e220000000a00 */
[----:B------:R-:W2:Y:S01]  /*2e00*/  LDG.E.CONSTANT R17, desc[UR6][R14.64+0x4] ;  /* 0x000004060e117981 */ /* 0x000ea2000c1e9900 */
[----:B0-----:R-:W-:-:S05]  /*2e10*/  @P0 IMAD.WIDE R18, R12, 0x4, R18 ;  /* 0x000000040c120825 */ /* 0x001fca00078e0212 */
[----:B------:R0:W5:Y:S01]  /*2e20*/  @P0 LDG.E.CONSTANT R5, desc[UR6][R18.64] ;  /* 0x0000000612050981 */ /* 0x000162000c1e9900 */
[----:B------:R-:W-:Y:S01]  /*2e30*/  BSSY.RECONVERGENT B2, `(.L_x_1059) ;  /* 0x00002aa000027945 */ /* 0x000fe20003800200 */
[----:B--2---:R-:W-:-:S13]  /*2e40*/  ISETP.GE.AND P1, PT, R2, R17, PT ;  /* 0x000000110200720c */ /* 0x004fda0003f26270 */
[----:B0--34-:R-:W-:Y:S05]  /*2e50*/  @P1 BRA `(.L_x_1060) ;  /* 0x00000028009c1947 */ /* 0x019fea0003800000 */
[----:B------:R-:W-:Y:S05]  /*2e60*/  @!P0 BRA `(.L_x_1061) ;  /* 0x0000001400cc8947 */ /* 0x000fea0003800000 */
[----:B------:R-:W-:Y:S01]  /*2e70*/  IADD3 R0, PT, PT, -R2, R17, RZ ;  /* 0x0000001102007210 */ /* 0x000fe20007ffe1ff */
[----:B------:R-:W-:Y:S01]  /*2e80*/  BSSY.RECONVERGENT B3, `(.L_x_1062) ;  /* 0x0000051000037945 */ /* 0x000fe20003800200 */
[----:B------:R-:W-:Y:S02]  /*2e90*/  MOV R4, R2 ;  /* 0x0000000200047202 */ /* 0x000fe40000000f00 */
[----:B------:R-:W-:-:S13]  /*2ea0*/  LOP3.LUT P0, R0, R0, 0x3, RZ, 0xc0, !PT ;  /* 0x0000000300007812 */ /* 0x000fda000780c0ff */
[----:B------:R-:W-:Y:S05]  /*2eb0*/  @!P0 BRA `(.L_x_1063) ;  /* 0x0000000400348947 */ /* 0x000fea0003800000 */
[----:B------:R-:W0:Y:S01]  /*2ec0*/  LDC.64 R24, c[0x0][0x390] ;  /* 0x0000e400ff187b82 */ /* 0x000e220000000a00 */
[----:B------:R-:W-:Y:S02]  /*2ed0*/  IADD3 R18, PT, PT, -R0, RZ, RZ ;  /* 0x000000ff00127210 */ /* 0x000fe40007ffe1ff */
[----:B------:R-:W-:-:S05]  /*2ee0*/  MOV R4, R2 ;  /* 0x0000000200047202 */ /* 0x000fca0000000f00 */
[----:B------:R-:W1:Y:S02]  /*2ef0*/  LDC.64 R22, c[0x0][0x400] ;  /* 0x00010000ff167b82 */ /* 0x000e640000000a00 */
.L_x_1071:
[----:B------:R-:W2:Y:S08]  /*2f00*/  LDC.64 R26, c[0x0][0x3e8] ;  /* 0x0000fa00ff1a7b82 */ /* 0x000eb00000000a00 */
[----:B------:R-:W3:Y:S08]  /*2f10*/  LDC.64 R30, c[0x0][0x388] ;  /* 0x0000e200ff1e7b82 */ /* 0x000ef00000000a00 */
[----:B------:R-:W4:Y:S01]  /*2f20*/  LDC.64 R14, c[0x0][0x380] ;  /* 0x0000e000ff0e7b82 */ /* 0x000f220000000a00 */
[----:B--2---:R-:W-:-:S06]  /*2f30*/  IMAD.WIDE R26, R4, 0x4, R26 ;  /* 0x00000004041a7825 */ /* 0x004fcc00078e021a */
[----:B------:R-:W3:Y:S02]  /*2f40*/  LDG.E.CONSTANT R27, desc[UR6][R26.64] ;  /* 0x000000061a1b7981 */ /* 0x000ee4000c1e9900 */
[----:B---3--:R-:W-:-:S04]  /*2f50*/  IMAD.WIDE R30, R27, 0x4, R30 ;  /* 0x000000041b1e7825 */ /* 0x008fc800078e021e */
[C---:B----4-:R-:W-:Y:S02]  /*2f60*/  IMAD.WIDE R14, R27.reuse, 0x4, R14 ;  /* 0x000000041b0e7825 */ /* 0x050fe400078e020e */
[----:B------:R-:W2:Y:S02]  /*2f70*/  LDG.E.CONSTANT R31, desc[UR6][R30.64] ;  /* 0x000000061e1f7981 */ /* 0x000ea4000c1e9900 */
[----:B0-----:R-:W-:Y:S02]  /*2f80*/  IMAD.WIDE R28, R27, 0x4, R24 ;  /* 0x000000041b1c7825 */ /* 0x001fe400078e0218 */
[----:B------:R-:W3:Y:S04]  /*2f90*/  LDG.E.CONSTANT R14, desc[UR6][R14.64] ;  /* 0x000000060e0e7981 */ /* 0x000ee8000c1e9900 */
[----:B------:R-:W4:Y:S01]  /*2fa0*/  LDG.E.CONSTANT R28, desc[UR6][R28.64] ;  /* 0x000000061c1c7981 */ /* 0x000f22000c1e9900 */
[----:B------:R-:W-:Y:S01]  /*2fb0*/  IADD3 R18, PT, PT, R18, 0x1, RZ ;  /* 0x0000000112127810 */ /* 0x000fe20007ffe0ff */
[----:B------:R-:W-:Y:S03]  /*2fc0*/  BSSY.RECONVERGENT B0, `(.L_x_1064) ;  /* 0x0000015000007945 */ /* 0x000fe60003800200 */
[----:B------:R-:W-:Y:S01]  /*2fd0*/  ISETP.NE.AND P1, PT, R18, RZ, PT ;  /* 0x000000ff1200720c */ /* 0x000fe20003f25270 */
[----:B--2--5:R-:W-:Y:S01]  /*2fe0*/  FADD R16, -R10, R31 ;  /* 0x0000001f0a107221 */ /* 0x024fe20000000100 */
[----:B---3--:R-:W-:-:S03]  /*2ff0*/  FADD R21, -R11, R14 ;  /* 0x0000000e0b157221 */ /* 0x008fc60000000100 */
[----:B------:R-:W-:Y:S01]  /*3000*/  FMUL R0, R16, R16 ;  /* 0x0000001010007220 */ /* 0x000fe20000400000 */
[----:B----4-:R-:W-:-:S03]  /*3010*/  FADD R19, -R9, R28 ;  /* 0x0000001c09137221 */ /* 0x010fc60000000100 */
[----:B------:R-:W-:-:S04]  /*3020*/  FFMA R0, R21, R21, R0 ;  /* 0x0000001515007223 */ /* 0x000fc80000000000 */
[----:B------:R-:W-:-:S04]  /*3030*/  FFMA R20, R19, R19, R0 ;  /* 0x0000001313147223 */ /* 0x000fc80000000000 */
[----:B------:R0:W2:Y:S01]  /*3040*/  MUFU.RSQ R13, R20 ;  /* 0x00000014000d7308 */ /* 0x0000a20000001400 */
[----:B------:R-:W-:-:S04]  /*3050*/  IADD3 R0, PT, PT, R20, -0xd000000, RZ ;  /* 0xf300000014007810 */ /* 0x000fc80007ffe0ff */
[----:B------:R-:W-:-:S13]  /*3060*/  ISETP.GT.U32.AND P0, PT, R0, 0x727fffff, PT ;  /* 0x727fffff0000780c */ /* 0x000fda0003f04070 */
[----:B0-2---:R-:W-:Y:S05]  /*3070*/  @!P0 BRA `(.L_x_1065) ;  /* 0x0000000000148947 */ /* 0x005fea0003800000 */
[----:B------:R-:W-:Y:S02]  /*3080*/  MOV R3, R20 ;  /* 0x0000001400037202 */ /* 0x000fe40000000f00 */
[----:B------:R-:W-:-:S07]  /*3090*/  MOV R0, 0x30b0 ;  /* 0x000030b000007802 */ /* 0x000fce0000000f00 */
[----:B-1----:R-:W-:Y:S05]  /*30a0*/  CALL.REL.NOINC `($__internal_8_$__cuda_sm20_sqrt_rn_f32_slowpath) ;  /* 0x0000003c001c7944 */ /* 0x002fea0003c00000 */
[----:B------:R-:W-:Y:S01]  /*30b0*/  MOV R3, R28 ;  /* 0x0000001c00037202 */ /* 0x000fe20000000f00 */
[----:B------:R-:W-:Y:S06]  /*30c0*/  BRA `(.L_x_1066) ;  /* 0x0000000000107947 */ /* 0x000fec0003800000 */
.L_x_1065:
[----:B------:R-:W-:Y:S01]  /*30d0*/  FMUL.FTZ R3, R20, R13 ;  /* 0x0000000d14037220 */ /* 0x000fe20000410000 */
[----:B------:R-:W-:-:S03]  /*30e0*/  FMUL.FTZ R13, R13, 0.5 ;  /* 0x3f0000000d0d7820 */ /* 0x000fc60000410000 */
[----:B------:R-:W-:-:S04]  /*30f0*/  FFMA R0, -R3, R3, R20 ;  /* 0x0000000303007223 */ /* 0x000fc80000000114 */
[----:B------:R-:W-:-:S07]  /*3100*/  FFMA R3, R0, R13, R3 ;  /* 0x0000000d00037223 */ /* 0x000fce0000000003 */
.L_x_1066:
[----:B------:R-:W-:Y:S05]  /*3110*/  BSYNC.RECONVERGENT B0 ;  /* 0x0000000000007941 */ /* 0x000fea0003800200 */
.L_x_1064:
[----:B------:R-:W-:Y:S01]  /*3120*/  FSETP.GT.AND P0, PT, R3, 9.9999999747524270788e-07, PT ;  /* 0x358637bd0300780b */ /* 0x000fe20003f04000 */
[----:B------:R-:W-:-:S12]  /*3130*/  BSSY.RECONVERGENT B4, `(.L_x_1067) ;  /* 0x0000023000047945 */ /* 0x000fd80003800200 */
[----:B------:R-:W-:Y:S05]  /*3140*/  @!P0 BRA `(.L_x_1068) ;  /* 0x0000000000848947 */ /* 0x000fea0003800000 */
[----:B-1----:R-:W-:Y:S02]  /*3150*/  IMAD.WIDE R14, R27, 0x4, R22 ;  /* 0x000000041b0e7825 */ /* 0x002fe400078e0216 */
[----:B------:R-:W0:Y:S04]  /*3160*/  LDC.64 R26, c[0x0][0x3f0] ;  /* 0x0000fc00ff1a7b82 */ /* 0x000e280000000a00 */
[----:B------:R-:W2:Y:S01]  /*3170*/  LDG.E.CONSTANT R14, desc[UR6][R14.64] ;  /* 0x000000060e0e7981 */ /* 0x000ea2000c1e9900 */
[----:B0-----:R-:W-:-:S06]  /*3180*/  IMAD.WIDE R26, R4, 0x4, R26 ;  /* 0x00000004041a7825 */ /* 0x001fcc00078e021a */
[----:B------:R-:W3:Y:S01]  /*3190*/  LDG.E.CONSTANT R27, desc[UR6][R26.64] ;  /* 0x000000061a1b7981 */ /* 0x000ee2000c1e9900 */
[----:B------:R-:W0:Y:S01]  /*31a0*/  LDCU UR5, c[0x3][0x5c] ;  /* 0x00c00b80ff0577ac */ /* 0x000e220008000800 */
[----:B------:R-:W1:Y:S01]  /*31b0*/  MUFU.RCP R20, R3 ;  /* 0x0000000300147308 */ /* 0x000e620000001000 */
[----:B------:R-:W-:Y:S01]  /*31c0*/  BSSY.RECONVERGENT B5, `(.L_x_1069) ;  /* 0x0000016000057945 */ /* 0x000fe20003800200 */
[----:B0-----:R-:W-:Y:S02]  /*31d0*/  MOV R0, UR5 ;  /* 0x0000000500007c02 */ /* 0x001fe40008000f00 */
[----:B--2---:R-:W-:-:S04]  /*31e0*/  FSETP.NE.AND P0, PT, |R14|, +INF , PT ;  /* 0x7f8000000e00780b */ /* 0x004fc80003f05200 */
[----:B------:R-:W-:-:S13]  /*31f0*/  FSETP.EQU.OR P0, PT, |R5|, +INF , !P0 ;  /* 0x7f8000000500780b */ /* 0x000fda000470a600 */
[----:B------:R-:W0:Y:S01]  /*3200*/  @!P0 LDC R28, c[0x3][0x9c] ;  /* 0x00c02700ff1c8b82 */ /* 0x000e220000000800 */
[----:B------:R-:W-:-:S05]  /*3210*/  @!P0 FADD R13, -R14, R5 ;  /* 0x000000050e0d8221 */ /* 0x000fca0000000100 */
[----:B------:R-:W-:Y:S02]  /*3220*/  @!P0 FMNMX R13, |R13|, 1000, PT ;  /* 0x447a00000d0d8809 */ /* 0x000fe40003800200 */
[----:B------:R-:W0:Y:S03]  /*3230*/  @!P0 LDC R30, c[0x3][0x5c] ;  /* 0x00c01700ff1e8b82 */ /* 0x000e260000000800 */
[----:B0-----:R-:W-:Y:S01]  /*3240*/  @!P0 FFMA R0, R13, R28, R30 ;  /* 0x0000001c0d008223 */ /* 0x001fe2000000001e */
[----:B-1----:R-:W-:-:S03]  /*3250*/  FFMA R13, R20, -R3, 1 ;  /* 0x3f800000140d7423 */ /* 0x002fc60000000803 */
[----:B------:R-:W-:Y:S01]  /*3260*/  FADD R0, -R0, R3 ;  /* 0x0000000300007221 */ /* 0x000fe20000000100 */
[----:B------:R-:W-:-:S03]  /*3270*/  FFMA R13, R20, R13, R20 ;  /* 0x0000000d140d7223 */ /* 0x000fc60000000014 */
[----:B------:R-:W-:-:S04]  /*3280*/  FMUL R0, R0, UR4 ;  /* 0x0000000400007c20 */ /* 0x000fc80008400000 */
[----:B---3--:R-:W-:-:S04]  /*3290*/  FMUL R0, R0, R27 ;  /* 0x0000001b00007220 */ /* 0x008fc80000400000 */
[----:B------:R-:W0:Y:S01]  /*32a0*/  FCHK P0, R0, R3 ;  /* 0x0000000300007302 */ /* 0x000e220000000000 */
[----:B------:R-:W-:-:S04]  /*32b0*/  FFMA R14, R0, R13, RZ ;  /* 0x0000000d000e7223 */ /* 0x000fc800000000ff */
[----:B------:R-:W-:-:S04]  /*32c0*/  FFMA R15, R14, -R3, R0 ;  /* 0x800000030e0f7223 */ /* 0x000fc80000000000 */
[----:B------:R-:W-:Y:S01]  /*32d0*/  FFMA R13, R13, R15, R14 ;  /* 0x0000000f0d0d7223 */ /* 0x000fe2000000000e */
[----:B0-----:R-:W-:Y:S06]  /*32e0*/  @!P0 BRA `(.L_x_1070) ;  /* 0x00000000000c8947 */ /* 0x001fec0003800000 */
[----:B------:R-:W-:-:S07]  /*32f0*/  MOV R14, 0x3310 ;  /* 0x00003310000e7802 */ /* 0x000fce0000000f00 */
[----:B------:R-:W-:Y:S05]  /*3300*/  CALL.REL.NOINC `($__internal_9_$__cuda_sm3x_div_rn_noftz_f32_slowpath) ;  /* 0x0000003800dc7944 */ /* 0x000fea0003c00000 */
[----:B------:R-:W-:-:S07]  /*3310*/  MOV R13, R0 ;  /* 0x00000000000d7202 */ /* 0x000fce0000000f00 */
.L_x_1070:
[----:B------:R-:W-:Y:S05]  /*3320*/  BSYNC.RECONVERGENT B5 ;  /* 0x0000000000057941 */ /* 0x000fea0003800200 */
.L_x_1069:
[-C--:B------:R-:W-:Y:S01]  /*3330*/  FFMA R6, R21, R13.reuse, R6 ;  /* 0x0000000d15067223 */ /* 0x080fe20000000006 */
[-C--:B------:R-:W-:Y:S01]  /*3340*/  FFMA R7, R16, R13.reuse, R7 ;  /* 0x0000000d10077223 */ /* 0x080fe20000000007 */
[----:B------:R-:W-:-:S07]  /*3350*/  FFMA R8, R19, R13, R8 ;  /* 0x0000000d13087223 */ /* 0x000fce0000000008 */
.L_x_1068:
[----:B------:R-:W-:Y:S05]  /*3360*/  BSYNC.RECONVERGENT B4 ;  /* 0x0000000000047941 */ /* 0x000fea0003800200 */
.L_x_1067:
[----:B------:R-:W-:Y:S01]  /*3370*/  IADD3 R4, PT, PT, R4, 0x1, RZ ;  /* 0x0000000104047810 */ /* 0x000fe20007ffe0ff */
[----:B------:R-:W-:Y:S06]  /*3380*/  @P1 BRA `(.L_x_1071) ;  /* 0xfffffff800dc1947 */ /* 0x000fec000383ffff */
.L_x_1063:
[----:B------:R-:W-:Y:S05]  /*3390*/  BSYNC.RECONVERGENT B3 ;  /* 0x0000000000037941 */ /* 0x000fea0003800200 */
.L_x_1062:
[----:B------:R-:W-:-:S04]  /*33a0*/  IADD3 R0, PT, PT, R2, -R17, RZ ;  /* 0x8000001102007210 */ /* 0x000fc80007ffe0ff */
[----:B------:R-:W-:-:S13]  /*33b0*/  ISETP.GT.U32.AND P0, PT, R0, -0x4, PT ;  /* 0xfffffffc0000780c */ /* 0x000fda0003f04070 */
[----:B------:R-:W-:Y:S05]  /*33c0*/  @P0 BRA `(.L_x_1060) ;  /* 0x0000002400400947 */ /* 0x000fea0003800000 */
[----:B-1----:R-:W0:Y:S01]  /*33d0*/  LDC.64 R22, c[0x0][0x3e8] ;  /* 0x0000fa00ff167b82 */ /* 0x002e220000000a00 */
[----:B------:R-:W-:Y:S01]  /*33e0*/  BSSY.RECONVERGENT B3, `(.L_x_1072) ;  /* 0x000011a000037945 */ /* 0x000fe20003800200 */
[----:B------:R-:W-:-:S06]  /*33f0*/  IADD3 R2, PT, PT, -R17, R4, RZ ;  /* 0x0000000411027210 */ /* 0x000fcc0007ffe1ff */
[----:B------:R-:W1:Y:S01]  /*3400*/  LDC.64 R20, c[0x0][0x3f0] ;  /* 0x0000fc00ff147b82 */ /* 0x000e620000000a00 */
[----:B0-----:R-:W-:-:S04]  /*3410*/  IADD3 R22, P0, PT, R22, 0x8, RZ ;  /* 0x0000000816167810 */ /* 0x001fc80007f1e0ff */
[----:B------:R-:W-:Y:S02]  /*3420*/  IADD3.X R23, PT, PT, RZ, R23, RZ, P0, !PT ;  /* 0x00000017ff177210 */ /* 0x000fe400007fe4ff */
[----:B-1----:R-:W-:-:S04]  /*3430*/  IADD3 R20, P1, PT, R20, 0x8, RZ ;  /* 0x0000000814147810 */ /* 0x002fc80007f3e0ff */
[----:B------:R-:W-:-:S09]  /*3440*/  IADD3.X R21, PT, PT, RZ, R21, RZ, P1, !PT ;  /* 0x00000015ff157210 */ /* 0x000fd20000ffe4ff */
.L_x_1102:
[----:B------:R-:W-:Y:S01]  /*3450*/  IMAD.WIDE R18, R4, 0x4, R22 ;  /* 0x0000000404127825 */ /* 0x000fe200078e0216 */
[----:B------:R-:W0:Y:S04]  /*3460*/  LDC.64 R30, c[0x0][0x388] ;  /* 0x0000e200ff1e7b82 */ /* 0x000e280000000a00 */
[----:B------:R-:W0:Y:S04]  /*3470*/  LDG.E.CONSTANT R29, desc[UR6][R18.64+-0x8] ;  /* 0xfffff806121d7981 */ /* 0x000e28000c1e9900 */
[----:B------:R-:W1:Y:S08]  /*3480*/  LDC.64 R16, c[0x0][0x380] ;  /* 0x0000e000ff107b82 */ /* 0x000e700000000a00 */
[----:B------:R-:W2:Y:S01]  /*3490*/  LDC.64 R14, c[0x0][0x390] ;  /* 0x0000e400ff0e7b82 */ /* 0x000ea20000000a00 */
[----:B0-----:R-:W-:-:S04]  /*34a0*/  IMAD.WIDE R30, R29, 0x4, R30 ;  /* 0x000000041d1e7825 */ /* 0x001fc800078e021e */
[C---:B-1----:R-:W-:Y:S02]  /*34b0*/  IMAD.WIDE R16, R29.reuse, 0x4, R16 ;  /* 0x000000041d107825 */ /* 0x042fe400078e0210 */
[----:B------:R-:W3:Y:S02]  /*34c0*/  LDG.E.CONSTANT R31, desc[UR6][R30.64] ;  /* 0x000000061e1f7981 */ /* 0x000ee4000c1e9900 */
[----:B--2---:R-:W-:Y:S02]  /*34d0*/  IMAD.WIDE R14, R29, 0x4, R14 ;  /* 0x000000041d0e7825 */ /* 0x004fe400078e020e */
[----:B------:R-:W2:Y:S04]  /*34e0*/  LDG.E.CONSTANT R16, desc[UR6][R16.64] ;  /* 0x0000000610107981 */ /* 0x000ea8000c1e9900 */
[----:B------:R-:W4:Y:S01]  /*34f0*/  LDG.E.CONSTANT R14, desc[UR6][R14.64] ;  /* 0x000000060e0e7981 */ /* 0x000f22000c1e9900 */
[----:B------:R-:W-:Y:S01]  /*3500*/  BSSY.RECONVERGENT B0, `(.L_x_1073) ;  /* 0x0000015000007945 */ /* 0x000fe20003800200 */
[----:B---3-5:R-:W-:Y:S01]  /*3510*/  FADD R24, -R10, R31 ;  /* 0x0000001f0a187221 */ /* 0x028fe20000000100 */
[----:B--2---:R-:W-:-:S03]  /*3520*/  FADD R25, -R11, R16 ;  /* 0x000000100b197221 */ /* 0x004fc60000000100 */
[----:B------:R-:W-:Y:S01]  /*3530*/  FMUL R0, R24, R24 ;  /* 0x0000001818007220 */ /* 0x000fe20000400000 */
[----:B------:R-:W-:-:S04]  /*3540*/  IMAD.WIDE R16, R4, 0x4, R20 ;  /* 0x0000000404107825 */ /* 0x000fc800078e0214 */
[----:B----4-:R-:W-:Y:S01]  /*3550*/  FADD R27, -R9, R14 ;  /* 0x0000000e091b7221 */ /* 0x010fe20000000100 */
        /* <DEDUP_REMOVED lines=8> */
[----:B------:R-:W-:Y:S05]  /*35e0*/  CALL.REL.NOINC `($__internal_8_$__cuda_sm20_sqrt_rn_f32_slowpath) ;  /* 0x0000003400cc7944 */ /* 0x000fea0003c00000 */
[----:B------:R-:W-:Y:S01]  /*35f0*/  MOV R3, R28 ;  /* 0x0000001c00037202 */ /* 0x000fe20000000f00 */
[----:B------:R-:W-:Y:S06]  /*3600*/  BRA `(.L_x_1075) ;  /* 0x0000000000107947 */ /* 0x000fec0003800000 */
.L_x_1074:
[----:B------:R-:W-:Y:S01]  /*3610*/  FMUL.FTZ R3, R26, R13 ;  /* 0x0000000d1a037220 */ /* 0x000fe20000410000 */
[----:B------:R-:W-:-:S03]  /*3620*/  FMUL.FTZ R13, R13, 0.5 ;  /* 0x3f0000000d0d7820 */ /* 0x000fc60000410000 */
[----:B------:R-:W-:-:S04]  /*3630*/  FFMA R0, -R3, R3, R26 ;  /* 0x0000000303007223 */ /* 0x000fc8000000011a */
[----:B------:R-:W-:-:S07]  /*3640*/  FFMA R3, R0, R13, R3 ;  /* 0x0000000d00037223 */ /* 0x000fce0000000003 */
.L_x_1075:
[----:B------:R-:W-:Y:S05]  /*3650*/  BSYNC.RECONVERGENT B0 ;  /* 0x0000000000007941 */ /* 0x000fea0003800200 */
.L_x_1073:
[----:B------:R-:W-:Y:S01]  /*3660*/  FSETP.GT.AND P0, PT, R3, 9.9999999747524270788e-07, PT ;  /* 0x358637bd0300780b */ /* 0x000fe20003f04000 */
[----:B------:R-:W-:-:S12]  /*3670*/  BSSY.RECONVERGENT B4, `(.L_x_1076) ;  /* 0x0000022000047945 */ /* 0x000fd80003800200 */
[----:B------:R-:W-:Y:S05]  /*3680*/  @!P0 BRA `(.L_x_1077) ;  /* 0x0000000000808947 */ /* 0x000fea0003800000 */
[----:B------:R-:W0:Y:S02]  /*3690*/  LDC.64 R14, c[0x0][0x400] ;  /* 0x00010000ff0e7b82 */ /* 0x000e240000000a00 */
[----:B0-----:R-:W-:Y:S02]  /*36a0*/  IMAD.WIDE R14, R29, 0x4, R14 ;  /* 0x000000041d0e7825 */ /* 0x001fe400078e020e */
[----:B------:R-:W2:Y:S04]  /*36b0*/  LDG.E.CONSTANT R29, desc[UR6][R16.64+-0x8] ;  /* 0xfffff806101d7981 */ /* 0x000ea8000c1e9900 */
[----:B------:R-:W3:Y:S01]  /*36c0*/  LDG.E.CONSTANT R14, desc[UR6][R14.64] ;  /* 0x000000060e0e7981 */ /* 0x000ee2000c1e9900 */
[----:B------:R-:W0:Y:S01]  /*36d0*/  LDCU UR5, c[0x3][0x5c] ;  /* 0x00c00b80ff0577ac */ /* 0x000e220008000800 */
[----:B------:R-:W1:Y:S01]  /*36e0*/  MUFU.RCP R26, R3 ;  /* 0x00000003001a7308 */ /* 0x000e620000001000 */
[----:B0-----:R-:W-:Y:S01]  /*36f0*/  MOV R0, UR5 ;  /* 0x0000000500007c02 */ /* 0x001fe20008000f00 */
[----:B------:R-:W-:Y:S01]  /*3700*/  BSSY.RECONVERGENT B5, `(.L_x_1078) ;  /* 0x0000015000057945 */ /* 0x000fe20003800200 */
[----:B---3--:R-:W-:-:S04]  /*3710*/  FSETP.NE.AND P0, PT, |R14|, +INF , PT ;  /* 0x7f8000000e00780b */ /* 0x008fc80003f05200 */
[----:B------:R-:W-:-:S13]  /*3720*/  FSETP.EQU.OR P0, PT, |R5|, +INF , !P0 ;  /* 0x7f8000000500780b */ /* 0x000fda000470a600 */
[----:B------:R-:W0:Y:S08]  /*3730*/  @!P0 LDC R28, c[0x3][0x9c] ;  /* 0x00c02700ff1c8b82 */ /* 0x000e300000000800 */
[----:B------:R-:W0:Y:S01]  /*3740*/  @!P0 LDC R30, c[0x3][0x5c] ;  /* 0x00c01700ff1e8b82 */ /* 0x000e220000000800 */
[----:B------:R-:W-:-:S05]  /*3750*/  @!P0 FADD R13, -R14, R5 ;  /* 0x000000050e0d8221 */ /* 0x000fca0000000100 */
[----:B------:R-:W-:-:S05]  /*3760*/  @!P0 FMNMX R13, |R13|, 1000, PT ;  /* 0x447a00000d0d8809 */ /* 0x000fca0003800200 */
[----:B0-----:R-:W-:-:S04]  /*3770*/  @!P0 FFMA R0, R13, R28, R30 ;  /* 0x0000001c0d008223 */ /* 0x001fc8000000001e */
[----:B------:R-:W-:-:S04]  /*3780*/  FADD R0, -R0, R3 ;  /* 0x0000000300007221 */ /* 0x000fc80000000100 */
[----:B------:R-:W-:-:S04]  /*3790*/  FMUL R0, R0, UR8 ;  /* 0x0000000800007c20 */ /* 0x000fc80008400000 */
[----:B--2---:R-:W-:Y:S01]  /*37a0*/  FMUL R0, R0, R29 ;  /* 0x0000001d00007220 */ /* 0x004fe20000400000 */
[----:B-1----:R-:W-:-:S03]  /*37b0*/  FFMA R13, R26, -R3, 1 ;  /* 0x3f8000001a0d7423 */ /* 0x002fc60000000803 */
[----:B------:R-:W0:Y:S01]  /*37c0*/  FCHK P0, R0, R3 ;  /* 0x0000000300007302 */ /* 0x000e220000000000 */
[----:B------:R-:W-:-:S04]  /*37d0*/  FFMA R13, R26, R13, R26 ;  /* 0x0000000d1a0d7223 */ /* 0x000fc8000000001a */
[----:B------:R-:W-:-:S04]  /*37e0*/  FFMA R14, R0, R13, RZ ;  /* 0x0000000d000e7223 */ /* 0x000fc800000000ff */
[----:B------:R-:W-:-:S04]  /*37f0*/  FFMA R15, R14, -R3, R0 ;  /* 0x800000030e0f7223 */ /* 0x000fc80000000000 */
[----:B------:R-:W-:Y:S01]  /*3800*/  FFMA R13, R13, R15, R14 ;  /* 0x0000000f0d0d7223 */ /* 0x000fe2000000000e */
[----:B0-----:R-:W-:Y:S06]  /*3810*/  @!P0 BRA `(.L_x_1079) ;  /* 0x00000000000c8947 */ /* 0x001fec0003800000 */
[----:B------:R-:W-:-:S07]  /*3820*/  MOV R14, 0x3840 ;  /* 0x00003840000e7802 */ /* 0x000fce0000000f00 */
[----:B------:R-:W-:Y:S05]  /*3830*/  CALL.REL.NOINC `($__internal_9_$__cuda_sm3x_div_rn_noftz_f32_slowpath) ;  /* 0x0000003400907944 */ /* 0x000fea0003c00000 */
[----:B------:R-:W-:-:S07]  /*3840*/  MOV R13, R0 ;  /* 0x00000000000d7202 */ /* 0x000fce0000000f00 */
.L_x_1079:
[----:B------:R-:W-:Y:S05]  /*3850*/  BSYNC.RECONVERGENT B5 ;  /* 0x0000000000057941 */ /* 0x000fea0003800200 */
.L_x_1078:
[-C--:B------:R-:W-:Y:S01]  /*3860*/  FFMA R6, R25, R13.reuse, R6 ;  /* 0x0000000d19067223 */ /* 0x080fe20000000006 */
[-C--:B------:R-:W-:Y:S01]  /*3870*/  FFMA R7, R24, R13.reuse, R7 ;  /* 0x0000000d18077223 */ /* 0x080fe20000000007 */
[----:B------:R-:W-:-:S07]  /*3880*/  FFMA R8, R27, R13, R8 ;  /* 0x0000000d1b087223 */ /* 0x000fce0000000008 */
.L_x_1077:
[----:B------:R-:W-:Y:S05]  /*3890*/  BSYNC.RECONVERGENT B4 ;  /* 0x0000000000047941 */ /* 0x000fea0003800200 */
.L_x_1076:
[----:B------:R-:W2:Y:S01]  /*38a0*/  LDG.E.CONSTANT R29, desc[UR6][R18.64+-0x4] ;  /* 0xfffffc06121d7981 */ /* 0x000ea2000c1e9900 */
[----:B------:R-:W2:Y:S08]  /*38b0*/  LDC.64 R30, c[0x0][0x388] ;  /* 0x0000e200ff1e7b82 */ /* 0x000eb00000000a00 */
[----:B------:R-:W0:Y:S08]  /*38c0*/  LDC.64 R32, c[0x0][0x380] ;  /* 0x0000e000ff207b82 */ /* 0x000e300000000a00 */
[----:B------:R-:W1:Y:S01]  /*38d0*/  LDC.64 R14, c[0x0][0x390] ;  /* 0x0000e400ff0e7b82 */ /* 0x000e620000000a00 */
[----:B--2---:R-:W-:-:S04]  /*38e0*/  IMAD.WIDE R30, R29, 0x4, R30 ;  /* 0x000000041d1e7825 */ /* 0x004fc800078e021e */
[C---:B0-----:R-:W-:Y:S02]  /*38f0*/  IMAD.WIDE R32, R29.reuse, 0x4, R32 ;  /* 0x000000041d207825 */ /* 0x041fe400078e0220 */
[----:B------:R-:W2:Y:S02]  /*3900*/  LDG.E.CONSTANT R31, desc[UR6][R30.64] ;  /* 0x000000061e1f7981 */ /* 0x000ea4000c1e9900 */
[----:B-1----:R-:W-:Y:S02]  /*3910*/  IMAD.WIDE R14, R29, 0x4, R14 ;  /* 0x000000041d0e7825 */ /* 0x002fe400078e020e */
[----:B------:R-:W3:Y:S04]  /*3920*/  LDG.E.CONSTANT R32, desc[UR6][R32.64] ;  /* 0x0000000620207981 */ /* 0x000ee8000c1e9900 */
[----:B------:R-:W4:Y:S01]  /*3930*/  LDG.E.CONSTANT R14, desc[UR6][R14.64] ;  /* 0x000000060e0e7981 */ /* 0x000f22000c1e9900 */
[----:B------:R-:W-:Y:S01]  /*3940*/  BSSY.RECONVERGENT B0, `(.L_x_1080) ;  /* 0x0000014000007945 */ /* 0x000fe20003800200 */
[----:B--2---:R-:W-:Y:S01]  /*3950*/  FADD R24, -R10, R31 ;  /* 0x0000001f0a187221 */ /* 0x004fe20000000100 */
[----:B---3--:R-:W-:-:S03]  /*3960*/  FADD R25, -R11, R32 ;  /* 0x000000200b197221 */ /* 0x008fc60000000100 */
[----:B------:R-:W-:Y:S01]  /*3970*/  FMUL R0, R24, R24 ;  /* 0x0000001818007220 */ /* 0x000fe20000400000 */
[----:B----4-:R-:W-:-:S03]  /*3980*/  FADD R27, -R9, R14 ;  /* 0x0000000e091b7221 */ /* 0x010fc60000000100 */
        /* <DEDUP_REMOVED lines=11> */
.L_x_1081:
[----:B------:R-:W-:Y:S01]  /*3a40*/  FMUL.FTZ R3, R26, R13 ;  /* 0x0000000d1a037220 */ /* 0x000fe20000410000 */
[----:B------:R-:W-:-:S03]  /*3a50*/  FMUL.FTZ R13, R13, 0.5 ;  /* 0x3f0000000d0d7820 */ /* 0x000fc60000410000 */
[----:B------:R-:W-:-:S04]  /*3a60*/  FFMA R0, -R3, R3, R26 ;  /* 0x0000000303007223 */ /* 0x000fc8000000011a */
[----:B------:R-:W-:-:S07]  /*3a70*/  FFMA R3, R0, R13, R3 ;  /* 0x0000000d00037223 */ /* 0x000fce0000000003 */
.L_x_1082:
[----:B------:R-:W-:Y:S05]  /*3a80*/  BSYNC.RECONVERGENT B0 ;  /* 0x0000000000007941 */ /* 0x000fea0003800200 */
.L_x_1080:
        /* <DEDUP_REMOVED lines=31> */
.L_x_1086:
[----:B------:R-:W-:Y:S05]  /*3c80*/  BSYNC.RECONVERGENT B5 ;  /* 0x0000000000057941 */ /* 0x000fea0003800200 */
.L_x_1085:
[-C--:B------:R-:W-:Y:S01]  /*3c90*/  FFMA R6, R25, R13.reuse, R6 ;  /* 0x0000000d19067223 */ /* 0x080fe20000000006 */
[-C--:B------:R-:W-:Y:S01]  /*3ca0*/  FFMA R7, R24, R13.reuse, R7 ;  /* 0x0000000d18077223 */ /* 0x080fe20000000007 */
[----:B------:R-:W-:-:S07]  /*3cb0*/  FFMA R8, R27, R13, R8 ;  /* 0x0000000d1b087223 */ /* 0x000fce0000000008 */
.L_x_1084:
[----:B------:R-:W-:Y:S05]  /*3cc0*/  BSYNC.RECONVERGENT B4 ;  /* 0x0000000000047941 */ /* 0x000fea0003800200 */
.L_x_1083:
        /* <DEDUP_REMOVED lines=26> */
.L_x_1088:
[----:B------:R-:W-:Y:S01]  /*3e70*/  FMUL.FTZ R3, R26, R13 ;  /* 0x0000000d1a037220 */ /* 0x000fe20000410000 */
[----:B------:R-:W-:-:S03]  /*3e80*/  FMUL.FTZ R13, R13, 0.5 ;  /* 0x3f0000000d0d7820 */ /* 0x000fc60000410000 */
[----:B------:R-:W-:-:S04]  /*3e90*/  FFMA R0, -R3, R3, R26 ;  /* 0x0000000303007223 */ /* 0x000fc8000000011a */
[----:B------:R-:W-:-:S07]  /*3ea0*/  FFMA R3, R0, R13, R3 ;  /* 0x0000000d00037223 */ /* 0x000fce0000000003 */
.L_x_1089:
[----:B------:R-:W-:Y:S05]  /*3eb0*/  BSYNC.RECONVERGENT B0 ;  /* 0x0000000000007941 */ /* 0x000fea0003800200 */
.L_x_1087:
        /* <DEDUP_REMOVED lines=31> */
.L_x_1093:
[----:B------:R-:W-:Y:S05]  /*40b0*/  BSYNC.RECONVERGENT B5 ;  /* 0x0000000000057941 */ /* 0x000fea0003800200 */
.L_x_1092:
[-C--:B------:R-:W-:Y:S01]  /*40c0*/  FFMA R6, R25, R13.reuse, R6 ;  /* 0x0000000d19067223 */ /* 0x080fe20000000006 */
[-C--:B------:R-:W-:Y:S01]  /*40d0*/  FFMA R7, R24, R13.reuse, R7 ;  /* 0x0000000d18077223 */ /* 0x080fe20000000007 */
[----:B------:R-:W-:-:S07]  /*40e0*/  FFMA R8, R27, R13, R8 ;  /* 0x0000000d1b087223 */ /* 0x000fce0000000008 */
.L_x_1091:
[----:B------:R-:W-:Y:S05]  /*40f0*/  BSYNC.RECONVERGENT B4 ;  /* 0x0000000000047941 */ /* 0x000fea0003800200 */
.L_x_1090:
        /* <DEDUP_REMOVED lines=26> */
.L_x_1095:
[----:B------:R-:W-:Y:S01]  /*42a0*/  FMUL.FTZ R3, R30, R13 ;  /* 0x0000000d1e037220 */ /* 0x000fe20000410000 */
[----:B------:R-:W-:-:S03]  /*42b0*/  FMUL.FTZ R13, R13, 0.5 ;  /* 0x3f0000000d0d7820 */ /* 0x000fc60000410000 */
[----:B------:R-:W-:-:S04]  /*42c0*/  FFMA R0, -R3, R3, R30 ;  /* 0x0000000303007223 */ /* 0x000fc8000000011e */
[----:B------:R-:W-:-:S07]  /*42d0*/  FFMA R3, R0, R13, R3 ;  /* 0x0000000d00037223 */ /* 0x000fce0000000003 */
.L_x_1096:
[----:B------:R-:W-:Y:S05]  /*42e0*/  BSYNC.RECONVERGENT B0 ;  /* 0x0000000000007941 */ /* 0x000fea0003800200 */
.L_x_1094:
[----:B------:R-:W-:Y:S01]  /*42f0*/  FSETP.GT.AND P0, PT, R3, 9.9999999747524270788e-07, PT ;  /* 0x358637bd0300780b */ /* 0x000fe20003f04000 */
[----:B------:R-:W-:-:S12]  /*4300*/  BSSY.RECONVERGENT B4, `(.L_x_1097) ;  /* 0x0000022000047945 */ /* 0x000fd80003800200 */
[----:B------:R-:W-:Y:S05]  /*4310*/  @!P0 BRA `(.L_x_1098) ;  /* 0x0000000000808947 */ /* 0x000fea0003800000 */
[----:B------:R-:W0:Y:S01]  /*4320*/  LDC.64 R14, c[0x0][0x400] ;  /* 0x00010000ff0e7b82 */ /* 0x000e220000000a00 */
[----:B------:R-:W2:Y:S01]  /*4330*/  LDG.E.CONSTANT R17, desc[UR6][R16.64+0x4] ;  /* 0x0000040610117981 */ /* 0x000ea2000c1e9900 */
[----:B0-----:R-:W-:-:S06]  /*4340*/  IMAD.WIDE R14, R18, 0x4, R14 ;  /* 0x00000004120e7825 */ /* 0x001fcc00078e020e */
        /* <DEDUP_REMOVED lines=25> */
.L_x_1100:
[----:B------:R-:W-:Y:S05]  /*44e0*/  BSYNC.RECONVERGENT B5 ;  /* 0x0000000000057941 */ /* 0x000fea0003800200 */
.L_x_1099:
[-C--:B------:R-:W-:Y:S01]  /*44f0*/  FFMA R6, R25, R13.reuse, R6 ;  /* 0x0000000d19067223 */ /* 0x080fe20000000006 */
[-C--:B------:R-:W-:Y:S01]  /*4500*/  FFMA R7, R24, R13.reuse, R7 ;  /* 0x0000000d18077223 */ /* 0x080fe20000000007 */
[----:B------:R-:W-:-:S07]  /*4510*/  FFMA R8, R19, R13, R8 ;  /* 0x0000000d13087223 */ /* 0x000fce0000000008 */
.L_x_1098:
[----:B------:R-:W-:Y:S05]  /*4520*/  BSYNC.RECONVERGENT B4 ;  /* 0x0000000000047941 */ /* 0x000fea0003800200 */
.L_x_1097:
[----:B------:R-:W-:-:S04]  /*4530*/  IADD3 R2, PT, PT, R2, 0x4, RZ ;  /* 0x0000000402027810 */ /* 0x000fc80007ffe0ff */
[----:B------:R-:W-:-:S13]  /*4540*/  ISETP.NE.AND P0, PT, R2, RZ, PT ;  /* 0x000000ff0200720c */ /* 0x000fda0003f05270 */
[----:B------:R-:W-:Y:S05]  /*4550*/  @!P0 BRA `(.L_x_1101) ;  /* 0x0000000000088947 */ /* 0x000fea0003800000 */
[----:B------:R-:W-:Y:S01]  /*4560*/  IADD3 R4, PT, PT, R4, 0x4, RZ ;  /* 0x0000000404047810 */ /* 0x000fe20007ffe0ff */
[----:B------:R-:W-:Y:S06]  /*4570*/  BRA `(.L_x_1102) ;  /* 0xffffffec00b47947 */ /* 0x000fec000383ffff */
.L_x_1101:
[----:B------:R-:W-:Y:S05]  /*4580*/  BSYNC.RECONVERGENT B3 ;  /* 0x0000000000037941 */ /* 0x000fea0003800200 */
.L_x_1072:
[----:B------:R-:W-:Y:S05]  /*4590*/  BRA `(.L_x_1060) ;  /* 0x0000001000cc7947 */ /* 0x000fea0003800000 */
.L_x_1061:
        /* <DEDUP_REMOVED lines=8> */
[----:B------:R-:W1:Y:S08]  /*4620*/  LDC.64 R24, c[0x0][0x380] ;  /* 0x0000e000ff187b82 */ /* 0x000e700000000a00 */
[----:B------:R-:W2:Y:S02]  /*4630*/  LDC.64 R22, c[0x0][0x388] ;  /* 0x0000e200ff167b82 */ /* 0x000ea40000000a00 */
.L_x_1112:
[----:B------:R-:W3:Y:S02]  /*4640*/  LDC.64 R26, c[0x0][0x3e8] ;  /* 0x0000fa00ff1a7b82 */ /* 0x000ee40000000a00 */
[----:B---3--:R-:W-:-:S06]  /*4650*/  IMAD.WIDE R26, R16, 0x4, R26 ;  /* 0x00000004101a7825 */ /* 0x008fcc00078e021a */
[----:B------:R-:W2:Y:S02]  /*4660*/  LDG.E.CONSTANT R27, desc[UR6][R26.64] ;  /* 0x000000061a1b7981 */ /* 0x000ea4000c1e9900 */
[----:B--2---:R-:W-:-:S04]  /*4670*/  IMAD.WIDE R28, R27, 0x4, R22 ;  /* 0x000000041b1c7825 */ /* 0x004fc800078e0216 */
[C---:B-1----:R-:W-:Y:S02]  /*4680*/  IMAD.WIDE R14, R27.reuse, 0x4, R24 ;  /* 0x000000041b0e7825 */ /* 0x042fe400078e0218 */
        /* <DEDUP_REMOVED lines=22> */
.L_x_1106:
[----:B------:R-:W-:Y:S01]  /*47f0*/  FMUL.FTZ R3, R26, R13 ;  /* 0x0000000d1a037220 */ /* 0x000fe20000410000 */
[----:B------:R-:W-:-:S03]  /*4800*/  FMUL.FTZ R13, R13, 0.5 ;  /* 0x3f0000000d0d7820 */ /* 0x000fc60000410000 */
[----:B------:R-:W-:-:S04]  /*4810*/  FFMA R0, -R3, R3, R26 ;  /* 0x0000000303007223 */ /* 0x000fc8000000011a */
[----:B------:R-:W-:-:S07]  /*4820*/  FFMA R3, R0, R13, R3 ;  /* 0x0000000d00037223 */ /* 0x000fce0000000003 */
.L_x_1107:
[----:B------:R-:W-:Y:S05]  /*4830*/  BSYNC.RECONVERGENT B0 ;  /* 0x0000000000007941 */ /* 0x000fea0003800200 */
.L_x_1105:
[----:B------:R-:W-:Y:S01]  /*4840*/  FSETP.GT.AND P0, PT, R3, 9.9999999747524270788e-07, PT ;  /* 0x358637bd0300780b */ /* 0x000fe20003f04000 */
[----:B------:R-:W-:-:S12]  /*4850*/  BSSY.RECONVERGENT B4, `(.L_x_1108) ;  /* 0x0000018000047945 */ /* 0x000fd80003800200 */
[----:B------:R-:W-:Y:S05]  /*4860*/  @!P0 BRA `(.L_x_1109) ;  /* 0x0000000000588947 */ /* 0x000fea0003800000 */
[----:B------:R-:W0:Y:S02]  /*4870*/  LDC.64 R14, c[0x0][0x3f0] ;  /* 0x0000fc00ff0e7b82 */ /* 0x000e240000000a00 */
[----:B0-----:R-:W-:-:S06]  /*4880*/  IMAD.WIDE R14, R16, 0x4, R14 ;  /* 0x00000004100e7825 */ /* 0x001fcc00078e020e */
[----:B------:R-:W2:Y:S01]  /*4890*/  LDG.E.CONSTANT R15, desc[UR6][R14.64] ;  /* 0x000000060e0f7981 */ /* 0x000ea2000c1e9900 */
[----:B------:R-:W0:Y:S01]  /*48a0*/  MUFU.RCP R26, R3 ;  /* 0x00000003001a7308 */ /* 0x000e220000001000 */
[----:B------:R-:W-:Y:S01]  /*48b0*/  FADD R0, R3, -UR11 ;  /* 0x8000000b03007e21 */ /* 0x000fe20008000000 */
[----:B------:R-:W-:Y:S03]  /*48c0*/  BSSY.RECONVERGENT B5, `(.L_x_1110) ;  /* 0x000000d000057945 */ /* 0x000fe60003800200 */
[----:B------:R-:W-:Y:S01]  /*48d0*/  FMUL R0, R0, UR10 ;  /* 0x0000000a00007c20 */ /* 0x000fe20008400000 */
[----:B0-----:R-:W-:-:S04]  /*48e0*/  FFMA R13, R26, -R3, 1 ;  /* 0x3f8000001a0d7423 */ /* 0x001fc80000000803 */
[----:B------:R-:W-:Y:S01]  /*48f0*/  FFMA R13, R26, R13, R26 ;  /* 0x0000000d1a0d7223 */ /* 0x000fe2000000001a */
[----:B--2---:R-:W-:-:S04]  /*4900*/  FMUL R0, R0, R15 ;  /* 0x0000000f00007220 */ /* 0x004fc80000400000 */
        /* <DEDUP_REMOVED lines=8> */
.L_x_1111:
[----:B------:R-:W-:Y:S05]  /*4990*/  BSYNC.RECONVERGENT B5 ;  /* 0x0000000000057941 */ /* 0x000fea0003800200 */
.L_x_1110:
[-C--:B------:R-:W-:Y:S01]  /*49a0*/  FFMA R6, R19, R13.reuse, R6 ;  /* 0x0000000d13067223 */ /* 0x080fe20000000006 */
[-C--:B------:R-:W-:Y:S01]  /*49b0*/  FFMA R7, R4, R13.reuse, R7 ;  /* 0x0000000d04077223 */ /* 0x080fe20000000007 */
[----:B------:R-:W-:-:S07]  /*49c0*/  FFMA R8, R5, R13, R8 ;  /* 0x0000000d05087223 */ /* 0x000fce0000000008 */
.L_x_1109:
[----:B------:R-:W-:Y:S05]  /*49d0*/  BSYNC.RECONVERGENT B4 ;  /* 0x0000000000047941 */ /* 0x000fea0003800200 */
.L_x_1108:
[----:B------:R-:W-:Y:S01]  /*49e0*/  IADD3 R16, PT, PT, R16, 0x1, RZ ;  /* 0x0000000110107810 */ /* 0x000fe20007ffe0ff */
[----:B------:R-:W-:Y:S06]  /*49f0*/  @P1 BRA `(.L_x_1112) ;  /* 0xfffffffc00101947 */ /* 0x000fec000383ffff */
.L_x_1104:
[----:B------:R-:W-:Y:S05]  /*4a00*/  BSYNC.RECONVERGENT B3 ;  /* 0x0000000000037941 */ /* 0x000fea0003800200 */
.L_x_1103:
[----:B------:R-:W-:-:S04]  /*4a10*/  IADD3 R0, PT, PT, R2, -R17, RZ ;  /* 0x8000001102007210 */ /* 0x000fc80007ffe0ff */
[----:B------:R-:W-:-:S13]  /*4a20*/  ISETP.GT.U32.AND P0, PT, R0, -0x4, PT ;  /* 0xfffffffc0000780c */ /* 0x000fda0003f04070 */
[----:B------:R-:W-:Y:S05]  /*4a30*/  @P0 BRA `(.L_x_1060) ;  /* 0x0000000c00a40947 */ /* 0x000fea0003800000 */
[----:B------:R-:W0:Y:S01]  /*4a40*/  LDC.64 R20, c[0x0][0x3e8] ;  /* 0x0000fa00ff147b82 */ /* 0x000e220000000a00 */
[----:B------:R-:W-:-:S07]  /*4a50*/  IADD3 R4, PT, PT, -R17, R16, RZ ;  /* 0x0000001011047210 */ /* 0x000fce0007ffe1ff */
[----:B------:R-:W1:Y:S01]  /*4a60*/  LDC.64 R18, c[0x0][0x3f0] ;  /* 0x0000fc00ff127b82 */ /* 0x000e620000000a00 */
[----:B0-----:R-:W-:-:S04]  /*4a70*/  IADD3 R20, P0, PT, R20, 0x8, RZ ;  /* 0x0000000814147810 */ /* 0x001fc80007f1e0ff */
[----:B------:R-:W-:Y:S02]  /*4a80*/  IADD3.X R21, PT, PT, RZ, R21, RZ, P0, !PT ;  /* 0x00000015ff157210 */ /* 0x000fe400007fe4ff */
[----:B-1----:R-:W-:-:S04]  /*4a90*/  IADD3 R18, P1, PT, R18, 0x8, RZ ;  /* 0x0000000812127810 */ /* 0x002fc80007f3e0ff */
[----:B------:R-:W-:-:S09]  /*4aa0*/  IADD3.X R19, PT, PT, RZ, R19, RZ, P1, !PT ;  /* 0x00000013ff137210 */ /* 0x000fd20000ffe4ff */
.L_x_1141:
        /* <DEDUP_REMOVED lines=11> */
[----:B------:R-:W-:Y:S01]  /*4b60*/  IADD3 R4, PT, PT, R4, 0x4, RZ ;  /* 0x0000000404047810 */ /* 0x000fe20007ffe0ff */
[----:B------:R-:W-:Y:S03]  /*4b70*/  BSSY.RECONVERGENT B0, `(.L_x_1113) ;  /* 0x0000016000007945 */ /* 0x000fe60003800200 */
[----:B------:R-:W-:Y:S01]  /*4b80*/  ISETP.NE.AND P1, PT, R4, RZ, PT ;  /* 0x000000ff0400720c */ /* 0x000fe20003f25270 */
[----:B---3-5:R-:W-:Y:S01]  /*4b90*/  FADD R2, -R10, R23 ;  /* 0x000000170a027221 */ /* 0x028fe20000000100 */
[----:B------:R-:W-:-:S04]  /*4ba0*/  IMAD.WIDE R22, R16, 0x4, R18 ;  /* 0x0000000410167825 */ /* 0x000fc800078e0212 */
[----:B--2---:R-:W-:Y:S01]  /*4bb0*/  FADD R17, -R11, R14 ;  /* 0x0000000e0b117221 */ /* 0x004fe20000000100 */
        /* <DEDUP_REMOVED lines=13> */
.L_x_1114:
[----:B------:R-:W-:Y:S01]  /*4c90*/  FMUL.FTZ R3, R28, R13 ;  /* 0x0000000d1c037220 */ /* 0x000fe20000410000 */
[----:B------:R-:W-:-:S03]  /*4ca0*/  FMUL.FTZ R13, R13, 0.5 ;  /* 0x3f0000000d0d7820 */ /* 0x000fc60000410000 */
[----:B------:R-:W-:-:S04]  /*4cb0*/  FFMA R0, -R3, R3, R28 ;  /* 0x0000000303007223 */ /* 0x000fc8000000011c */
[----:B------:R-:W-:-:S07]  /*4cc0*/  FFMA R3, R0, R13, R3 ;  /* 0x0000000d00037223 */ /* 0x000fce0000000003 */
.L_x_1115:
[----:B------:R-:W-:Y:S05]  /*4cd0*/  BSYNC.RECONVERGENT B0 ;  /* 0x0000000000007941 */ /* 0x000fea0003800200 */
.L_x_1113:
[----:B------:R-:W-:Y:S01]  /*4ce0*/  FSETP.GT.AND P0, PT, R3, 9.9999999747524270788e-07, PT ;  /* 0x358637bd0300780b */ /* 0x000fe20003f04000 */
[----:B------:R-:W-:-:S12]  /*4cf0*/  BSSY.RECONVERGENT B3, `(.L_x_1116) ;  /* 0x0000016000037945 */ /* 0x000fd80003800200 */
[----:B------:R-:W-:Y:S05]  /*4d00*/  @!P0 BRA `(.L_x_1117) ;  /* 0x0000000000508947 */ /* 0x000fea0003800000 */
        /* <DEDUP_REMOVED lines=16> */
.L_x_1119:
[----:B------:R-:W-:Y:S05]  /*4e10*/  BSYNC.RECONVERGENT B4 ;  /* 0x0000000000047941 */ /* 0x000fea0003800200 */
.L_x_1118:
[-C--:B------:R-:W-:Y:S01]  /*4e20*/  FFMA R6, R17, R13.reuse, R6 ;  /* 0x0000000d11067223 */ /* 0x080fe20000000006 */
[-C--:B------:R-:W-:Y:S01]  /*4e30*/  FFMA R7, R2, R13.reuse, R7 ;  /* 0x0000000d02077223 */ /* 0x080fe20000000007 */
[----:B------:R-:W-:-:S07]  /*4e40*/  FFMA R8, R5, R13, R8 ;  /* 0x0000000d05087223 */ /* 0x000fce0000000008 */
.L_x_1117:
[----:B------:R-:W-:Y:S05]  /*4e50*/  BSYNC.RECONVERGENT B3 ;  /* 0x0000000000037941 */ /* 0x000fea0003800200 */
.L_x_1116:
        /* <DEDUP_REMOVED lines=26> */
.L_x_1121:
[----:B------:R-:W-:Y:S01]  /*5000*/  FMUL.FTZ R3, R30, R13 ;  /* 0x0000000d1e037220 */ /* 0x000fe20000410000 */
[----:B------:R-:W-:-:S03]  /*5010*/  FMUL.FTZ R13, R13, 0.5 ;  /* 0x3f0000000d0d7820 */ /* 0x000fc60000410000 */
[----:B------:R-:W-:-:S04]  /*5020*/  FFMA R0, -R3, R3, R30 ;  /* 0x0000000303007223 */ /* 0x000fc8000000011e */
[----:B------:R-:W-:-:S07]  /*5030*/  FFMA R3, R0, R13, R3 ;  /* 0x0000000d00037223 */ /* 0x000fce0000000003 */
.L_x_1122:
[----:B------:R-:W-:Y:S05]  /*5040*/  BSYNC.RECONVERGENT B0 ;  /* 0x0000000000007941 */ /* 0x000fea0003800200 */
.L_x_1120:
        /* <DEDUP_REMOVED lines=19> */
.L_x_1126:
[----:B------:R-:W-:Y:S05]  /*5180*/  BSYNC.RECONVERGENT B4 ;  /* 0x0000000000047941 */ /* 0x000fea0003800200 */
.L_x_1125:
[-C--:B------:R-:W-:Y:S01]  /*5190*/  FFMA R6, R17, R13.reuse, R6 ;  /* 0x0000000d11067223 */ /* 0x080fe20000000006 */
[-C--:B------:R-:W-:Y:S01]  /*51a0*/  FFMA R7, R2, R13.reuse, R7 ;  /* 0x0000000d02077223 */ /* 0x080fe20000000007 */
[----:B------:R-:W-:-:S07]  /*51b0*/  FFMA R8, R5, R13, R8 ;  /* 0x0000000d05087223 */ /* 0x000fce0000000008 */
.L_x_1124:
[----:B------:R-:W-:Y:S05]  /*51c0*/  BSYNC.RECONVERGENT B3 ;  /* 0x0000000000037941 */ /* 0x000fea0003800200 */
.L_x_1123:
        /* <DEDUP_REMOVED lines=26> */
.L_x_1128:
[----:B------:R-:W-:Y:S01]  /*5370*/  FMUL.FTZ R3, R30, R13 ;  /* 0x0000000d1e037220 */ /* 0x000fe20000410000 */
[----:B------:R-:W-:-:S03]  /*5380*/  FMUL.FTZ R13, R13, 0.5 ;  /* 0x3f0000000d0d7820 */ /* 0x000fc60000410000 */
[----:B------:R-:W-:-:S04]  /*5390*/  FFMA R0, -R3, R3, R30 ;  /* 0x0000000303007223 */ /* 0x000fc8000000011e */
[----:B------:R-:W-:-:S07]  /*53a0*/  FFMA R3, R0, R13, R3 ;  /* 0x0000000d00037223 */ /* 0x000fce0000000003 */
.L_x_1129:
[----:B------:R-:W-:Y:S05]  /*53b0*/  BSYNC.RECONVERGENT B0 ;  /* 0x0000000000007941 */ /* 0x000fea0003800200 */
.L_x_1127:
        /* <DEDUP_REMOVED lines=19> */
.L_x_1133:
[----:B------:R-:W-:Y:S05]  /*54f0*/  BSYNC.RECONVERGENT B4 ;  /* 0x0000000000047941 */ /* 0x000fea0003800200 */
.L_x_1132:
[-C--:B------:R-:W-:Y:S01]  /*5500*/  FFMA R6, R17, R13.reuse, R6 ;  /* 0x0000000d11067223 */ /* 0x080fe20000000006 */
[-C--:B------:R-:W-:Y:S01]  /*5510*/  FFMA R7, R2, R13.reuse, R7 ;  /* 0x0000000d02077223 */ /* 0x080fe20000000007 */
[----:B------:R-:W-:-:S07]  /*5520*/  FFMA R8, R5, R13, R8 ;  /* 0x0000000d05087223 */ /* 0x000fce0000000008 */
.L_x_1131:
[----:B------:R-:W-:Y:S05]  /*5530*/  BSYNC.RECONVERGENT B3 ;  /* 0x0000000000037941 */ /* 0x000fea0003800200 */
.L_x_1130:
        /* <DEDUP_REMOVED lines=26> */
.L_x_1135:
[----:B------:R-:W-:Y:S01]  /*56e0*/  FMUL.FTZ R3, R24, R13 ;  /* 0x0000000d18037220 */ /* 0x000fe20000410000 */
[----:B------:R-:W-:-:S03]  /*56f0*/  FMUL.FTZ R13, R13, 0.5 ;  /* 0x3f0000000d0d7820 */ /* 0x000fc60000410000 */
[----:B------:R-:W-:-:S04]  /*5700*/  FFMA R0, -R3, R3, R24 ;  /* 0x0000000303007223 */ /* 0x000fc80000000118 */
[----:B------:R-:W-:-:S07]  /*5710*/  FFMA R3, R0, R13, R3 ;  /* 0x0000000d00037223 */ /* 0x000fce0000000003 */
.L_x_1136:
[----:B------:R-:W-:Y:S05]  /*5720*/  BSYNC.RECONVERGENT B0 ;  /* 0x0000000000007941 */ /* 0x000fea0003800200 */
.L_x_1134:
        /* <DEDUP_REMOVED lines=19> */
.L_x_1140:
[----:B------:R-:W-:Y:S05]  /*5860*/  BSYNC.RECONVERGENT B4 ;  /* 0x0000000000047941 */ /* 0x000fea0003800200 */
.L_x_1139:
[-C--:B------:R-:W-:Y:S01]  /*5870*/  FFMA R6, R17, R13.reuse, R6 ;  /* 0x0000000d11067223 */ /* 0x080fe20000000006 */
[-C--:B------:R-:W-:Y:S01]  /*5880*/  FFMA R7, R2, R13.reuse, R7 ;  /* 0x0000000d02077223 */ /* 0x080fe20000000007 */
[----:B------:R-:W-:-:S07]  /*5890*/  FFMA R8, R5, R13, R8 ;  /* 0x0000000d05087223 */ /* 0x000fce0000000008 */
.L_x_1138:
[----:B------:R-:W-:Y:S05]  /*58a0*/  BSYNC.RECONVERGENT B3 ;  /* 0x0000000000037941 */ /* 0x000fea0003800200 */
.L_x_1137:
[----:B------:R-:W-:Y:S01]  /*58b0*/  IADD3 R16, PT, PT, R16, 0x4, RZ ;  /* 0x0000000410107810 */ /* 0x000fe20007ffe0ff */
[----:B------:R-:W-:Y:S06]  /*58c0*/  @P1 BRA `(.L_x_1141) ;  /* 0xfffffff000781947 */ /* 0x000fec000383ffff */
.L_x_1060:
[----:B------:R-:W-:Y:S05]  /*58d0*/  BSYNC.RECONVERGENT B2 ;  /* 0x0000000000027941 */ /* 0x000fea0003800200 */
.L_x_1059:
[----:B------:R-:W0:Y:S01]  /*58e0*/  LDC R0, c[0x3][0x7c] ;  /* 0x00c01f00ff007b82 */ /* 0x000e220000000800 */
[----:B------:R-:W-:-:S07]  /*58f0*/  HFMA2 R20, -RZ, RZ, 0, 0 ;  /* 0x00000000ff147431 */ /* 0x000fce00000001ff */
[----:B------:R-:W2:Y:S01]  /*5900*/  LDC R2, c[0x0][0x410] ;  /* 0x00010400ff027b82 */ /* 0x000ea20000000800 */
[----:B0-----:R-:W-:-:S05]  /*5910*/  R2P PR, R0, 0x14 ;  /* 0x0000001400007804 */ /* 0x001fca0000000000 */
[----:B--2---:R-:W-:-:S08]  /*5920*/  ISETP.LT.OR P4, PT, R2, 0x1, !P4 ;  /* 0x000000010200780c */ /* 0x004fd00006781670 */
[----:B------:R-:W0:Y:S02]  /*5930*/  @P2 LDC R0, c[0x3][0x6c] ;  /* 0x00c01b00ff002b82 */ /* 0x000e240000000800 */
[-C--:B0----5:R-:W-:Y:S01]  /*5940*/  @P2 FFMA R6, -R11, R0.reuse, R6 ;  /* 0x000000000b062223 */ /* 0x0a1fe20000000106 */
[-C--:B------:R-:W-:Y:S01]  /*5950*/  @P2 FFMA R7, -R10, R0.reuse, R7 ;  /* 0x000000000a072223 */ /* 0x080fe20000000107 */
[----:B------:R-:W-:Y:S01]  /*5960*/  @P2 FFMA R8, -R9, R0, R8 ;  /* 0x0000000009082223 */ /* 0x000fe20000000108 */
[----:B------:R-:W-:Y:S06]  /*5970*/  @P4 BRA `(.L_x_1142) ;  /* 0x0000001000a44947 */ /* 0x000fec0003800000 */
[----:B------:R-:W0:Y:S01]  /*5980*/  LDCU.64 UR8, c[0x0][0x420] ;  /* 0x00008400ff0877ac */ /* 0x000e220008000a00 */
[----:B------:R-:W-:Y:S02]  /*5990*/  MOV R20, RZ ;  /* 0x000000ff00147202 */ /* 0x000fe40000000f00 */
[----:B------:R-:W-:Y:S01]  /*59a0*/  MOV R18, RZ ;  /* 0x000000ff00127202 */ /* 0x000fe20000000f00 */
[----:B------:R-:W2:Y:S01]  /*59b0*/  LDCU.64 UR10, c[0x0][0x418] ;  /* 0x00008300ff0a77ac */ /* 0x000ea20008000a00 */
[----:B------:R-:W3:Y:S01]  /*59c0*/  LDCU UR4, c[0x3][0xa4] ;  /* 0x00c01480ff0477ac */ /* 0x000ee20008000800 */
[----:B0-----:R-:W-:Y:S02]  /*59d0*/  UISETP.NE.U32.AND UP0, UPT, UR8, URZ, UPT ;  /* 0x000000ff0800728c */ /* 0x001fe4000bf05070 */
[----:B--2---:R-:W-:Y:S02]  /*59e0*/  UISETP.NE.U32.AND UP1, UPT, UR10, URZ, UPT ;  /* 0x000000ff0a00728c */ /* 0x004fe4000bf25070 */
[----:B------:R-:W-:Y:S01]  /*59f0*/  UISETP.NE.AND.EX UP0, UPT, UR9, URZ, UPT, UP0 ;  /* 0x000000ff0900728c */ /* 0x000fe2000bf05300 */
[----:B---3--:R-:W-:-:S03]  /*5a00*/  I2FP.F32.U32 R19, UR4 ;  /* 0x0000000400137c45 */ /* 0x008fc60008201000 */
[----:B------:R-:W-:-:S11]  /*5a10*/  UISETP.NE.AND.EX UP0, UPT, UR11, URZ, UP0, UP1 ;  /* 0x000000ff0b00728c */ /* 0x000fd60008705310 */
.L_x_1176:
[----:B01----:R-:W0:Y:S02]  /*5a20*/  LDC.64 R22, c[0x0][0x408] ;  /* 0x00010200ff167b82 */ /* 0x003e240000000a00 */
[----:B0-----:R-:W-:-:S05]  /*5a30*/  IMAD.WIDE.U32 R22, R18, 0x40, R22 ;  /* 0x0000004012167825 */ /* 0x001fca00078e0016 */
[----:B------:R-:W2:Y:S02]  /*5a40*/  LDG.E.CONSTANT R2, desc[UR6][R22.64+0x4] ;  /* 0x0000040616027981 */ /* 0x000ea4000c1e9900 */
[----:B--2---:R-:W-:-:S13]  /*5a50*/  ISETP.GE.AND P0, PT, R2, 0x1, PT ;  /* 0x000000010200780c */ /* 0x004fda0003f06270 */
[----:B------:R-:W-:Y:S05]  /*5a60*/  @!P0 BRA `(.L_x_1143) ;  /* 0x0000001000588947 */ /* 0x000fea0003800000 */
[----:B------:R-:W2:Y:S01]  /*5a70*/  LDG.E.CONSTANT R3, desc[UR6][R22.64+0x8] ;  /* 0x0000080616037981 */ /* 0x000ea2000c1e9900 */
[----:B------:R-:W-:Y:S04]  /*5a80*/  BSSY.RECONVERGENT B2, `(.L_x_1143) ;  /* 0x0000114000027945 */ /* 0x000fe80003800200 */
[----:B------:R-:W-:Y:S01]  /*5a90*/  BSSY.RELIABLE B0, `(.L_x_1144) ;  /* 0x0000012000007945 */ /* 0x000fe20003800100 */
[----:B------:R-:W-:Y:S01]  /*5aa0*/  HFMA2 R21, -RZ, RZ, 1.875, 0 ;  /* 0x3f800000ff157431 */ /* 0x000fe200000001ff */
[----:B------:R-:W-:Y:S02]  /*5ab0*/  MOV R17, RZ ;  /* 0x000000ff00117202 */ /* 0x000fe40000000f00 */
[----:B--2---:R-:W-:-:S13]  /*5ac0*/  ISETP.NE.AND P0, PT, R3, R12, PT ;  /* 0x0000000c0300720c */ /* 0x004fda0003f05270 */
[----:B------:R-:W-:Y:S05]  /*5ad0*/  @!P0 BRA `(.L_x_1145) ;  /* 0x0000000000348947 */ /* 0x000fea0003800000 */
[----:B------:R-:W-:Y:S01]  /*5ae0*/  BSSY.RELIABLE B1, `(.L_x_1146) ;  /* 0x000000b000017945 */ /* 0x000fe20003800100 */
.L_x_1148:
[C---:B------:R-:W-:Y:S02]  /*5af0*/  ISETP.GT.U32.AND P0, PT, R17.reuse, 0x2, PT ;  /* 0x000000021100780c */ /* 0x040fe40003f04070 */
[----:B------:R-:W-:-:S04]  /*5b00*/  IADD3 R17, PT, PT, R17, 0x1, RZ ;  /* 0x0000000111117810 */ /* 0x000fc80007ffe0ff */
[----:B------:R-:W-:-:S13]  /*5b10*/  ISETP.GE.U32.OR P0, PT, R17, R2, P0 ;  /* 0x000000021100720c */ /* 0x000fda0000706470 */
[----:B------:R-:W-:Y:S05]  /*5b20*/  @P0 BREAK.RELIABLE B1 ;  /* 0x0000000000010942 */ /* 0x000fea0003800100 */
[----:B------:R-:W-:Y:S05]  /*5b30*/  @P0 BREAK.RELIABLE B0 ;  /* 0x0000000000000942 */ /* 0x000fea0003800100 */
[----:B------:R-:W-:Y:S05]  /*5b40*/  @P0 BRA `(.L_x_1147) ;  /* 0x00000010001c0947 */ /* 0x000fea0003800000 */
[----:B------:R-:W-:-:S06]  /*5b50*/  IMAD.WIDE.U32 R4, R17, 0x4, R22 ;  /* 0x0000000411047825 */ /* 0x000fcc00078e0016 */
[----:B------:R-:W2:Y:S02]  /*5b60*/  LDG.E.CONSTANT R5, desc[UR6][R4.64+0x8] ;  /* 0x0000080604057981 */ /* 0x000ea4000c1e9900 */
[----:B--2---:R-:W-:-:S13]  /*5b70*/  ISETP.NE.AND P0, PT, R5, R12, PT ;  /* 0x0000000c0500720c */ /* 0x004fda0003f05270 */
[----:B------:R-:W-:Y:S05]  /*5b80*/  @P0 BRA `(.L_x_1148) ;  /* 0xfffffffc00d80947 */ /* 0x000fea000383ffff */
[----:B------:R-:W-:Y:S05]  /*5b90*/  BSYNC.RELIABLE B1 ;  /* 0x0000000000017941 */ /* 0x000fea0003800100 */
.L_x_1146:
[----:B------:R-:W-:-:S07]  /*5ba0*/  MOV R21, 0x3f800000 ;  /* 0x3f80000000157802 */ /* 0x000fce0000000f00 */
.L_x_1145:
[----:B------:R-:W-:Y:S05]  /*5bb0*/  BSYNC.RELIABLE B0 ;  /* 0x0000000000007941 */ /* 0x000fea0003800100 */
.L_x_1144:
[----:B------:R-:W0:Y:S02]  /*5bc0*/  LDCU UR5, c[0x3][0xa4] ;  /* 0x00c01480ff0577ac */ /* 0x000e240008000800 */
[----:B0-----:R-:W-:-:S09]  /*5bd0*/  UISETP.NE.AND UP1, UPT, UR5, URZ, UPT ;  /* 0x000000ff0500728c */ /* 0x001fd2000bf25270 */
[----:B------:R-:W-:Y:S05]  /*5be0*/  BRA.U !UP1, `(.L_x_1149) ;  /* 0x0000000109507547 */ /* 0x000fea000b800000 */
[----:B------:R-:W2:Y:S01]  /*5bf0*/  LDG.E.CONSTANT R0, desc[UR6][R22.64+0x3c] ;  /* 0x00003c0616007981 */ /* 0x000ea2000c1e9900 */
[----:B------:R-:W2:Y:S02]  /*5c00*/  LDCU UR4, c[0x3][0x84] ;  /* 0x00c01080ff0477ac */ /* 0x000ea40008000800 */
[----:B--2---:R-:W-:-:S04]  /*5c10*/  IADD3 R0, PT, PT, -R0, UR4, RZ ;  /* 0x0000000400007c10 */ /* 0x004fc8000fffe1ff */
[----:B------:R-:W-:-:S04]  /*5c20*/  ISETP.GE.U32.AND P0, PT, R0, UR5, PT ;  /* 0x0000000500007c0c */ /* 0x000fc8000bf06070 */
[----:B------:R-:W-:-:S13]  /*5c30*/  ISETP.LT.OR P0, PT, R0, RZ, P0 ;  /* 0x000000ff0000720c */ /* 0x000fda0000701670 */
[----:B------:R-:W-:Y:S05]  /*5c40*/  @P0 BRA `(.L_x_1149) ;  /* 0x0000000000380947 */ /* 0x000fea0003800000 */
[----:B------:R-:W0:Y:S01]  /*5c50*/  MUFU.RCP R4, R19 ;  /* 0x0000001300047308 */ /* 0x000e220000001000 */
[----:B------:R-:W-:-:S07]  /*5c60*/  I2FP.F32.U32 R0, R0 ;  /* 0x0000000000007245 */ /* 0x000fce0000201000 */
        /* <DEDUP_REMOVED lines=8> */
[----:B------:R-:W-:-:S07]  /*5cf0*/  MOV R14, 0x5d10 ;  /* 0x00005d10000e7802 */ /* 0x000fce0000000f00 */
[----:B------:R-:W-:Y:S05]  /*5d00*/  CALL.REL.NOINC `($__internal_9_$__cuda_sm3x_div_rn_noftz_f32_slowpath) ;  /* 0x00000010005c7944 */ /* 0x000fea0003c00000 */
[----:B------:R-:W-:-:S07]  /*5d10*/  MOV R3, R0 ;  /* 0x0000000000037202 */ /* 0x000fce0000000f00 */
.L_x_1150:
[----:B------:R-:W-:-:S07]  /*5d20*/  FMNMX R21, R3, 1, PT ;  /* 0x3f80000003157809 */ /* 0x000fce0003800000 */
.L_x_1149:
[----:B------:R-:W2:Y:S01]  /*5d30*/  LDG.E.CONSTANT R16, desc[UR6][R22.64] ;  /* 0x0000000616107981 */ /* 0x000ea2000c1e9900 */
[----:B------:R-:W-:Y:S01]  /*5d40*/  ISETP.NE.AND P1, PT, R2, 0x1, PT ;  /* 0x000000010200780c */ /* 0x000fe20003f25270 */
[----:B------:R-:W-:Y:S01]  /*5d50*/  BSSY.RECONVERGENT B3, `(.L_x_1151) ;  /* 0x000007a000037945 */ /* 0x000fe20003800200 */
[----:B------:R-:W-:Y:S01]  /*5d60*/  HFMA2 R27, -RZ, RZ, 0, 0 ;  /* 0x00000000ff1b7431 */ /* 0x000fe200000001ff */
[----:B------:R-:W-:Y:S02]  /*5d70*/  CS2R R24, SRZ ;  /* 0x0000000000187805 */ /* 0x000fe4000001ff00 */
[----:B--2---:R-:W-:-:S13]  /*5d80*/  ISETP.NE.OR P1, PT, R16, RZ, !P1 ;  /* 0x000000ff1000720c */ /* 0x004fda0004f25670 */
[----:B------:R-:W-:Y:S05]  /*5d90*/  @P1 BRA `(.L_x_1152) ;  /* 0x0000000400081947 */ /* 0x000fea0003800000 */
[----:B------:R-:W-:Y:S01]  /*5da0*/  ISETP.NE.AND P0, PT, R17, RZ, PT ;  /* 0x000000ff1100720c */ /* 0x000fe20003f05270 */
[----:B------:R-:W0:-:S12]  /*5db0*/  LDCU UR4, c[0x0][0x3f8] ;  /* 0x00007f00ff0477ac */ /* 0x000e180008000800 */
[----:B------:R-:W0:Y:S04]  /*5dc0*/  @!P0 LDG.E.CONSTANT R31, desc[UR6][R22.64+0xc] ;  /* 0x00000c06161f8981 */ /* 0x000e28000c1e9900 */
[----:B------:R-:W0:Y:S02]  /*5dd0*/  @P0 LDG.E.CONSTANT R31, desc[UR6][R22.64+0x8] ;  /* 0x00000806161f0981 */ /* 0x000e24000c1e9900 */
[----:B0-----:R-:W-:-:S04]  /*5de0*/  ISETP.GE.AND P0, PT, R31, UR4, PT ;  /* 0x000000041f007c0c */ /* 0x001fc8000bf06270 */
[----:B------:R-:W-:-:S13]  /*5df0*/  ISETP.LT.OR P0, PT, R31, RZ, P0 ;  /* 0x000000ff1f00720c */ /* 0x000fda0000701670 */
[----:B------:R-:W-:Y:S05]  /*5e00*/  @P0 BRA `(.L_x_1153) ;  /* 0x0000000400b80947 */ /* 0x000fea0003800000 */
[----:B------:R-:W0:Y:S08]  /*5e10*/  LDC.64 R4, c[0x0][0x388] ;  /* 0x0000e200ff047b82 */ /* 0x000e300000000a00 */
[----:B------:R-:W1:Y:S08]  /*5e20*/  LDC.64 R14, c[0x0][0x380] ;  /* 0x0000e000ff0e7b82 */ /* 0x000e700000000a00 */
[----:B------:R-:W2:Y:S01]  /*5e30*/  LDC.64 R2, c[0x0][0x390] ;  /* 0x0000e400ff027b82 */ /* 0x000ea20000000a00 */
[----:B0-----:R-:W-:-:S06]  /*5e40*/  IMAD.WIDE.U32 R28, R31, 0x4, R4 ;  /* 0x000000041f1c7825 */ /* 0x001fcc00078e0004 */
[----:B------:R-:W3:Y:S01]  /*5e50*/  LDG.E.CONSTANT R29, desc[UR6][R28.64] ;  /* 0x000000061c1d7981 */ /* 0x000ee2000c1e9900 */
[----:B-1----:R-:W-:-:S06]  /*5e60*/  IMAD.WIDE.U32 R14, R31, 0x4, R14 ;  /* 0x000000041f0e7825 */ /* 0x002fcc00078e000e */
[----:B------:R-:W4:Y:S01]  /*5e70*/  LDG.E.CONSTANT R14, desc[UR6][R14.64] ;  /* 0x000000060e0e7981 */ /* 0x000f22000c1e9900 */
[----:B--2---:R-:W-:-:S05]  /*5e80*/  IMAD.WIDE.U32 R30, R31, 0x4, R2 ;  /* 0x000000041f1e7825 */ /* 0x004fca00078e0002 */
[----:B------:R-:W2:Y:S01]  /*5e90*/  LDG.E.CONSTANT R2, desc[UR6][R30.64] ;  /* 0x000000061e027981 */ /* 0x000ea2000c1e9900 */
[----:B------:R-:W-:Y:S01]  /*5ea0*/  BSSY.RECONVERGENT B0, `(.L_x_1154) ;  /* 0x0000014000007945 */ /* 0x000fe20003800200 */
[----:B---3--:R-:W-:-:S04]  /*5eb0*/  FADD R4, R10, -R29 ;  /* 0x8000001d0a047221 */ /* 0x008fc80000000000 */
        /* <DEDUP_REMOVED lines=11> */
[----:B-1----:R-:W-:Y:S05]  /*5f70*/  CALL.REL.NOINC `($__internal_8_$__cuda_sm20_sqrt_rn_f32_slowpath) ;  /* 0x0000000c00687944 */ /* 0x002fea0003c00000 */
[----:B------:R-:W-:Y:S01]  /*5f80*/  MOV R3, R28 ;  /* 0x0000001c00037202 */ /* 0x000fe20000000f00 */
[----:B------:R-:W-:Y:S06]  /*5f90*/  BRA `(.L_x_1156) ;  /* 0x0000000000107947 */ /* 0x000fec0003800000 */
.L_x_1155:
[----:B-1----:R-:W-:Y:S01]  /*5fa0*/  FMUL.FTZ R3, R26, R13 ;  /* 0x0000000d1a037220 */ /* 0x002fe20000410000 */
[----:B------:R-:W-:-:S03]  /*5fb0*/  FMUL.FTZ R13, R13, 0.5 ;  /* 0x3f0000000d0d7820 */ /* 0x000fc60000410000 */
[----:B------:R-:W-:-:S04]  /*5fc0*/  FFMA R0, -R3, R3, R26 ;  /* 0x0000000303007223 */ /* 0x000fc8000000011a */
[----:B------:R-:W-:-:S07]  /*5fd0*/  FFMA R3, R0, R13, R3 ;  /* 0x0000000d00037223 */ /* 0x000fce0000000003 */
.L_x_1156:
[----:B------:R-:W-:Y:S05]  /*5fe0*/  BSYNC.RECONVERGENT B0 ;  /* 0x0000000000007941 */ /* 0x000fea0003800200 */
.L_x_1154:
[----:B------:R-:W2:Y:S02]  /*5ff0*/  LDG.E.CONSTANT R26, desc[UR6][R22.64+0x18] ;  /* 0x00001806161a7981 */ /* 0x000ea4000c1e9900 */
[----:B--2---:R-:W-:-:S04]  /*6000*/  FSETP.GT.AND P0, PT, R26, RZ, PT ;  /* 0x000000ff1a00720b */ /* 0x004fc80003f04000 */
[----:B------:R-:W-:-:S04]  /*6010*/  FSETP.LEU.OR P0, PT, R3, 9.9999999747524270788e-07, !P0 ;  /* 0x358637bd0300780b */ /* 0x000fc8000470b400 */
[----:B------:R-:W-:-:S13]  /*6020*/  FSETP.EQU.OR P0, PT, |R3|, +INF , P0 ;  /* 0x7f8000000300780b */ /* 0x000fda000070a600 */
[----:B------:R-:W-:Y:S05]  /*6030*/  @P0 BRA `(.L_x_1153) ;  /* 0x00000004002c0947 */ /* 0x000fea0003800000 */
[----:B------:R-:W2:Y:S01]  /*6040*/  LDG.E.CONSTANT R0, desc[UR6][R22.64+0x38] ;  /* 0x0000380616007981 */ /* 0x000ea2000c1e9900 */
[----:B------:R-:W0:Y:S01]  /*6050*/  LDCU UR4, c[0x3][0xa8] ;  /* 0x00c01500ff0477ac */ /* 0x000e220008000800 */
[----:B------:R-:W1:Y:S01]  /*6060*/  MUFU.RCP R14, R3 ;  /* 0x00000003000e7308 */ /* 0x000e620000001000 */
[----:B------:R-:W-:Y:S01]  /*6070*/  BSSY.RECONVERGENT B4, `(.L_x_1157) ;  /* 0x0000010000047945 */ /* 0x000fe20003800200 */
[----:B-1----:R-:W-:-:S04]  /*6080*/  FFMA R13, R14, -R3, 1 ;  /* 0x3f8000000e0d7423 */ /* 0x002fc80000000803 */
[----:B------:R-:W-:Y:S01]  /*6090*/  FFMA R13, R14, R13, R14 ;  /* 0x0000000d0e0d7223 */ /* 0x000fe2000000000e */
[----:B--2---:R-:W-:Y:S01]  /*60a0*/  FMUL R21, R0, -R21 ;  /* 0x8000001500157220 */ /* 0x004fe20000400000 */
[----:B------:R-:W-:-:S04]  /*60b0*/  FADD R0, -R26, R3 ;  /* 0x000000031a007221 */ /* 0x000fc80000000100 */
[----:B------:R-:W-:-:S05]  /*60c0*/  FMUL R0, R0, R21 ;  /* 0x0000001500007220 */ /* 0x000fca0000400000 */
[----:B0-----:R-:W-:-:S04]  /*60d0*/  FMNMX R0, R0, UR4, PT ;  /* 0x0000000400007c09 */ /* 0x001fc8000b800000 */
[----:B------:R-:W-:-:S04]  /*60e0*/  FMNMX R0, R0, -UR4, !PT ;  /* 0x8000000400007c09 */ /* 0x000fc8000f800000 */
        /* <DEDUP_REMOVED lines=8> */
.L_x_1158:
[----:B------:R-:W-:Y:S05]  /*6170*/  BSYNC.RECONVERGENT B4 ;  /* 0x0000000000047941 */ /* 0x000fea0003800200 */
.L_x_1157:
[-C--:B------:R-:W-:Y:S01]  /*6180*/  FMUL R25, R5, R13.reuse ;  /* 0x0000000d05197220 */ /* 0x080fe20000400000 */
[-C--:B------:R-:W-:Y:S01]  /*6190*/  FMUL R24, R4, R13.reuse ;  /* 0x0000000d04187220 */ /* 0x080fe20000400000 */
[----:B------:R-:W-:Y:S01]  /*61a0*/  FMUL R27, R2, R13 ;  /* 0x0000000d021b7220 */ /* 0x000fe20000400000 */
[----:B------:R-:W-:Y:S06]  /*61b0*/  BRA `(.L_x_1153) ;  /* 0x0000000000cc7947 */ /* 0x000fec0003800000 */
.L_x_1152:
[----:B------:R-:W-:-:S13]  /*61c0*/  ISETP.NE.AND P0, PT, R16, 0x1, PT ;  /* 0x000000011000780c */ /* 0x000fda0003f05270 */
[----:B------:R-:W-:Y:S05]  /*61d0*/  @P0 BRA `(.L_x_1153) ;  /* 0x0000000000c40947 */ /* 0x000fea0003800000 */
[----:B------:R-:W2:Y:S04]  /*61e0*/  LDG.E.CONSTANT R3, desc[UR6][R22.64+0x1c] ;  /* 0x00001c0616037981 */ /* 0x000ea8000c1e9900 */
        /* <DEDUP_REMOVED lines=18> */
.L_x_1160:
[----:B------:R-:W-:Y:S01]  /*6310*/  FMUL.FTZ R3, R14, R13 ;  /* 0x0000000d0e037220 */ /* 0x000fe20000410000 */
[----:B------:R-:W-:-:S03]  /*6320*/  FMUL.FTZ R13, R13, 0.5 ;  /* 0x3f0000000d0d7820 */ /* 0x000fc60000410000 */
[----:B------:R-:W-:-:S04]  /*6330*/  FFMA R0, -R3, R3, R14 ;  /* 0x0000000303007223 */ /* 0x000fc8000000010e */
[----:B------:R-:W-:-:S07]  /*6340*/  FFMA R3, R0, R13, R3 ;  /* 0x0000000d00037223 */ /* 0x000fce0000000003 */
.L_x_1161:
[----:B------:R-:W-:Y:S05]  /*6350*/  BSYNC.RECONVERGENT B0 ;  /* 0x0000000000007941 */ /* 0x000fea0003800200 */
.L_x_1159:
[----:B------:R-:W-:-:S04]  /*6360*/  FSETP.NE.AND P0, PT, |R3|, +INF , PT ;  /* 0x7f8000000300780b */ /* 0x000fc80003f05200 */
[----:B------:R-:W-:-:S13]  /*6370*/  FSETP.LEU.OR P0, PT, R3, 9.9999999747524270788e-07, !P0 ;  /* 0x358637bd0300780b */ /* 0x000fda000470b400 */
[----:B------:R-:W-:Y:S05]  /*6380*/  @P0 BRA `(.L_x_1153) ;  /* 0x0000000000580947 */ /* 0x000fea0003800000 */
[----:B------:R-:W2:Y:S01]  /*6390*/  LDG.E.CONSTANT R0, desc[UR6][R22.64+0x38] ;  /* 0x0000380616007981 */ /* 0x000ea2000c1e9900 */
[----:B------:R-:W0:Y:S01]  /*63a0*/  LDCU UR4, c[0x3][0xa8] ;  /* 0x00c01500ff0477ac */ /* 0x000e220008000800 */
[----:B------:R-:W1:Y:S01]  /*63b0*/  MUFU.RCP R14, R3 ;  /* 0x00000003000e7308 */ /* 0x000e620000001000 */
[----:B------:R-:W-:Y:S01]  /*63c0*/  BSSY.RECONVERGENT B4, `(.L_x_1162) ;  /* 0x000000f000047945 */ /* 0x000fe20003800200 */
[----:B-1----:R-:W-:-:S04]  /*63d0*/  FFMA R13, R14, -R3, 1 ;  /* 0x3f8000000e0d7423 */ /* 0x002fc80000000803 */
[----:B------:R-:W-:Y:S01]  /*63e0*/  FFMA R13, R14, R13, R14 ;  /* 0x0000000d0e0d7223 */ /* 0x000fe2000000000e */
[----:B--2---:R-:W-:-:S04]  /*63f0*/  FMUL R0, R0, R21 ;  /* 0x0000001500007220 */ /* 0x004fc80000400000 */
[----:B------:R-:W-:-:S04]  /*6400*/  FMUL R0, R0, R3 ;  /* 0x0000000300007220 */ /* 0x000fc80000400000 */
[----:B------:R-:W-:-:S05]  /*6410*/  FMUL R0, R0, 0.10000000149011611938 ;  /* 0x3dcccccd00007820 */ /* 0x000fca0000400000 */
[----:B0-----:R-:W-:-:S04]  /*6420*/  FMNMX R0, R0, UR4, PT ;  /* 0x0000000400007c09 */ /* 0x001fc8000b800000 */
        /* <DEDUP_REMOVED lines=8> */
.L_x_1163:
[----:B------:R-:W-:Y:S05]  /*64b0*/  BSYNC.RECONVERGENT B4 ;  /* 0x0000000000047941 */ /* 0x000fea0003800200 */
.L_x_1162:
[-C--:B------:R-:W-:Y:S01]  /*64c0*/  FMUL R25, R5, R13.reuse ;  /* 0x0000000d05197220 */ /* 0x080fe20000400000 */
[-C--:B------:R-:W-:Y:S01]  /*64d0*/  FMUL R24, R4, R13.reuse ;  /* 0x0000000d04187220 */ /* 0x080fe20000400000 */
[----:B------:R-:W-:-:S07]  /*64e0*/  FMUL R27, R2, R13 ;  /* 0x0000000d021b7220 */ /* 0x000fce0000400000 */
.L_x_1153:
[----:B------:R-:W-:Y:S05]  /*64f0*/  BSYNC.RECONVERGENT B3 ;  /* 0x0000000000037941 */ /* 0x000fea0003800200 */
.L_x_1151:
[----:B------:R-:W-:-:S04]  /*6500*/  FSETP.NE.AND P0, PT, |R24|, +INF , PT ;  /* 0x7f8000001800780b */ /* 0x000fc80003f05200 */
[----:B------:R-:W-:-:S04]  /*6510*/  FSETP.EQU.OR P0, PT, |R25|, +INF , !P0 ;  /* 0x7f8000001900780b */ /* 0x000fc8000470a600 */
[----:B------:R-:W-:-:S13]  /*6520*/  FSETP.EQU.OR P0, PT, |R27|, +INF , P0 ;  /* 0x7f8000001b00780b */ /* 0x000fda000070a600 */
[----:B------:R-:W-:Y:S05]  /*6530*/  @P0 BRA `(.L_x_1147) ;  /* 0x0000000400a00947 */ /* 0x000fea0003800000 */
[----:B------:R-:W-:Y:S01]  /*6540*/  FMUL R0, R24, R24 ;  /* 0x0000001818007220 */ /* 0x000fe20000400000 */
[----:B------:R-:W-:Y:S01]  /*6550*/  BSSY.RECONVERGENT B0, `(.L_x_1164) ;  /* 0x0000011000007945 */ /* 0x000fe20003800200 */
[----:B------:R-:W-:Y:S01]  /*6560*/  FADD R6, R6, R25 ;  /* 0x0000001906067221 */ /* 0x000fe20000000000 */
[----:B------:R-:W-:Y:S01]  /*6570*/  FADD R7, R7, R24 ;  /* 0x0000001807077221 */ /* 0x000fe20000000000 */
[----:B------:R-:W-:Y:S01]  /*6580*/  FFMA R0, R25, R25, R0 ;  /* 0x0000001919007223 */ /* 0x000fe20000000000 */
[----:B------:R-:W-:-:S03]  /*6590*/  FADD R8, R8, R27 ;  /* 0x0000001b08087221 */ /* 0x000fc60000000000 */
[----:B------:R-:W-:-:S04]  /*65a0*/  FFMA R3, R27, R27, R0 ;  /* 0x0000001b1b037223 */ /* 0x000fc80000000000 */
[----:B------:R0:W1:Y:S01]  /*65b0*/  MUFU.RSQ R0, R3 ;  /* 0x0000000300007308 */ /* 0x0000620000001400 */
[----:B------:R-:W-:-:S04]  /*65c0*/  IADD3 R2, PT, PT, R3, -0xd000000, RZ ;  /* 0xf300000003027810 */ /* 0x000fc80007ffe0ff */
[----:B------:R-:W-:-:S13]  /*65d0*/  ISETP.GT.U32.AND P0, PT, R2, 0x727fffff, PT ;  /* 0x727fffff0200780c */ /* 0x000fda0003f04070 */
[----:B01----:R-:W-:Y:S05]  /*65e0*/  @!P0 BRA `(.L_x_1165) ;  /* 0x00000000000c8947 */ /* 0x003fea0003800000 */
[----:B------:R-:W-:-:S07]  /*65f0*/  MOV R0, 0x6610 ;  /* 0x0000661000007802 */ /* 0x000fce0000000f00 */
[----:B------:R-:W-:Y:S05]  /*6600*/  CALL.REL.NOINC `($__internal_8_$__cuda_sm20_sqrt_rn_f32_slowpath) ;  /* 0x0000000400c47944 */ /* 0x000fea0003c00000 */
[----:B------:R-:W-:Y:S05]  /*6610*/  BRA `(.L_x_1166) ;  /* 0x0000000000107947 */ /* 0x000fea0003800000 */
.L_x_1165:
[----:B------:R-:W-:Y:S01]  /*6620*/  FMUL.FTZ R28, R3, R0 ;  /* 0x00000000031c7220 */ /* 0x000fe20000410000 */
[----:B------:R-:W-:-:S03]  /*6630*/  FMUL.FTZ R0, R0, 0.5 ;  /* 0x3f00000000007820 */ /* 0x000fc60000410000 */
[----:B------:R-:W-:-:S04]  /*6640*/  FFMA R3, -R28, R28, R3 ;  /* 0x0000001c1c037223 */ /* 0x000fc80000000103 */
[----:B------:R-:W-:-:S07]  /*6650*/  FFMA R28, R3, R0, R28 ;  /* 0x00000000031c7223 */ /* 0x000fce000000001c */
.L_x_1166:
[----:B------:R-:W-:Y:S05]  /*6660*/  BSYNC.RECONVERGENT B0 ;  /* 0x0000000000007941 */ /* 0x000fea0003800200 */
.L_x_1164:
[----:B------:R-:W-:Y:S01]  /*6670*/  FADD R20, R20, R28 ;  /* 0x0000001c14147221 */ /* 0x000fe20000000000 */
[----:B------:R-:W-:Y:S06]  /*6680*/  BRA.U !UP0, `(.L_x_1147) ;  /* 0x00000005084c7547 */ /* 0x000fec000b800000 */
[----:B------:R-:W-:Y:S01]  /*6690*/  BSSY.RECONVERGENT B0, `(.L_x_1167) ;  /* 0x000004c000007945 */ /* 0x000fe20003800200 */
[----:B------:R-:W-:Y:S01]  /*66a0*/  HFMA2 R13, -RZ, RZ, 0, 0 ;  /* 0x00000000ff0d7431 */ /* 0x000fe200000001ff */
[----:B------:R-:W-:Y:S02]  /*66b0*/  MOV R15, RZ ;  /* 0x000000ff000f7202 */ /* 0x000fe40000000f00 */
        /* <DEDUP_REMOVED lines=28> */
[----:B------:R-:W-:-:S07]  /*6880*/  MOV R0, 0x68a0 ;  /* 0x000068a000007802 */ /* 0x000fce0000000f00 */
[----:B-1----:R-:W-:Y:S05]  /*6890*/  CALL.REL.NOINC `($__internal_8_$__cuda_sm20_sqrt_rn_f32_slowpath) ;  /* 0x0000000400207944 */ /* 0x002fea0003c00000 */
[----:B------:R-:W-:Y:S05]  /*68a0*/  BRA `(.L_x_1172) ;  /* 0x0000000000107947 */ /* 0x000fea0003800000 */
.L_x_1171:
[----:B-1----:R-:W-:Y:S01]  /*68b0*/  FMUL.FTZ R28, R3, R4 ;  /* 0x00000004031c7220 */ /* 0x002fe20000410000 */
[----:B------:R-:W-:-:S03]  /*68c0*/  FMUL.FTZ R0, R4, 0.5 ;  /* 0x3f00000004007820 */ /* 0x000fc60000410000 */
[----:B------:R-:W-:-:S04]  /*68d0*/  FFMA R3, -R28, R28, R3 ;  /* 0x0000001c1c037223 */ /* 0x000fc80000000103 */
[----:B------:R-:W-:-:S07]  /*68e0*/  FFMA R28, R3, R0, R28 ;  /* 0x00000000031c7223 */ /* 0x000fce000000001c */
.L_x_1172:
[----:B------:R-:W-:Y:S05]  /*68f0*/  BSYNC.RECONVERGENT B1 ;  /* 0x0000000000017941 */ /* 0x000fea0003800200 */
.L_x_1170:
[----:B------:R-:W2:Y:S04]  /*6900*/  LDG.E.CONSTANT R3, desc[UR6][R22.64+0x18] ;  /* 0x0000180616037981 */ /* 0x000ea8000c1e9900 */
[----:B------:R-:W3:Y:S01]  /*6910*/  LDG.E.CONSTANT R0, desc[UR6][R22.64+0x38] ;  /* 0x0000380616007981 */ /* 0x000ee2000c1e9900 */
[----:B--2---:R-:W-:Y:S01]  /*6920*/  FADD R28, R28, -R3 ;  /* 0x800000031c1c7221 */ /* 0x004fe20000000000 */
[----:B---3--:R-:W-:-:S03]  /*6930*/  FMUL R3, R0, 0.5 ;  /* 0x3f00000000037820 */ /* 0x008fc60000400000 */
[C---:B------:R-:W-:Y:S01]  /*6940*/  FADD R13, |R28|.reuse, -RZ ;  /* 0x800000ff1c0d7221 */ /* 0x040fe20000000200 */
[----:B------:R-:W-:-:S04]  /*6950*/  FMUL R3, |R28|, R3 ;  /* 0x000000031c037220 */ /* 0x000fc80000400200 */
[----:B------:R-:W-:Y:S01]  /*6960*/  FMUL R15, |R28|, R3 ;  /* 0x000000031c0f7220 */ /* 0x000fe20000400200 */
[----:B------:R-:W-:Y:S06]  /*6970*/  BRA `(.L_x_1169) ;  /* 0x0000000000747947 */ /* 0x000fec0003800000 */
.L_x_1168:
        /* <DEDUP_REMOVED lines=19> */
.L_x_1174:
[----:B------:R-:W-:Y:S01]  /*6ab0*/  FMUL.FTZ R28, R3, R2 ;  /* 0x00000002031c7220 */ /* 0x000fe20000410000 */
[----:B------:R-:W-:-:S03]  /*6ac0*/  FMUL.FTZ R0, R2, 0.5 ;  /* 0x3f00000002007820 */ /* 0x000fc60000410000 */
[----:B------:R-:W-:-:S04]  /*6ad0*/  FFMA R3, -R28, R28, R3 ;  /* 0x0000001c1c037223 */ /* 0x000fc80000000103 */
[----:B------:R-:W-:-:S07]  /*6ae0*/  FFMA R28, R3, R0, R28 ;  /* 0x00000000031c7223 */ /* 0x000fce000000001c */
.L_x_1175:
[----:B------:R-:W-:Y:S05]  /*6af0*/  BSYNC.RECONVERGENT B1 ;  /* 0x0000000000017941 */ /* 0x000fea0003800200 */
.L_x_1173:
[----:B------:R-:W2:Y:S01]  /*6b00*/  LDG.E.CONSTANT R22, desc[UR6][R22.64+0x38] ;  /* 0x0000380616167981 */ /* 0x000ea2000c1e9900 */
[----:B------:R-:W-:Y:S01]  /*6b10*/  MOV R13, R28 ;  /* 0x0000001c000d7202 */ /* 0x000fe20000000f00 */
[----:B--2---:R-:W-:-:S04]  /*6b20*/  FMUL R15, R22, 0.5 ;  /* 0x3f000000160f7820 */ /* 0x004fc80000400000 */
[----:B------:R-:W-:-:S04]  /*6b30*/  FMUL R15, R15, R28 ;  /* 0x0000001c0f0f7220 */ /* 0x000fc80000400000 */
[----:B------:R-:W-:-:S07]  /*6b40*/  FMUL R15, R15, R28 ;  /* 0x0000001c0f0f7220 */ /* 0x000fce0000400000 */
.L_x_1169:
[----:B------:R-:W-:Y:S05]  /*6b50*/  BSYNC.RECONVERGENT B0 ;  /* 0x0000000000007941 */ /* 0x000fea0003800200 */
.L_x_1167:
[----:B------:R-:W0:Y:S08]  /*6b60*/  LDC.64 R2, c[0x0][0x418] ;  /* 0x00010600ff027b82 */ /* 0x000e300000000a00 */
[----:B------:R-:W1:Y:S01]  /*6b70*/  LDC.64 R4, c[0x0][0x420] ;  /* 0x00010800ff047b82 */ /* 0x000e620000000a00 */
[----:B0-----:R-:W-:-:S05]  /*6b80*/  IMAD.WIDE.U32 R2, R18, 0x4, R2 ;  /* 0x0000000412027825 */ /* 0x001fca00078e0002 */
[----:B------:R0:W-:Y:S01]  /*6b90*/  REDG.E.ADD.F32.FTZ.RN.STRONG.GPU desc[UR6][R2.64], R13 ;  /* 0x0000000d020079a6 */ /* 0x0001e2000c12f306 */
[----:B-1----:R-:W-:-:S05]  /*6ba0*/  IMAD.WIDE.U32 R4, R18, 0x4, R4 ;  /* 0x0000000412047825 */ /* 0x002fca00078e0004 */
[----:B------:R0:W-:Y:S02]  /*6bb0*/  REDG.E.ADD.F32.FTZ.RN.STRONG.GPU desc[UR6][R4.64], R15 ;  /* 0x0000000f040079a6 */ /* 0x0001e4000c12f306 */
.L_x_1147:
[----:B------:R-:W-:Y:S05]  /*6bc0*/  BSYNC.RECONVERGENT B2 ;  /* 0x0000000000027941 */ /* 0x000fea0003800200 */
.L_x_1143:
[----:B------:R-:W1:Y:S01]  /*6bd0*/  LDCU UR4, c[0x0][0x410] ;  /* 0x00008200ff0477ac */ /* 0x000e620008000800 */
[----:B------:R-:W-:-:S04]  /*6be0*/  IADD3 R18, PT, PT, R18, 0x1, RZ ;  /* 0x0000000112127810 */ /* 0x000fc80007ffe0ff */
[----:B-1----:R-:W-:-:S13]  /*6bf0*/  ISETP.NE.AND P0, PT, R18, UR4, PT ;  /* 0x0000000412007c0c */ /* 0x002fda000bf05270 */
[----:B------:R-:W-:Y:S05]  /*6c00*/  @P0 BRA `(.L_x_1176) ;  /* 0xffffffec00840947 */ /* 0x000fea000383ffff */
.L_x_1142:
[----:B------:R-:W2:Y:S01]  /*6c10*/  LDCU.64 UR4, c[0x0][0x428] ;  /* 0x00008500ff0477ac */ /* 0x000ea20008000a00 */
[----:B0-----:R-:W0:Y:S08]  /*6c20*/  LDC.64 R2, c[0x0][0x398] ;  /* 0x0000e600ff027b82 */ /* 0x001e300000000a00 */
[----:B------:R-:W3:Y:S08]  /*6c30*/  LDC.64 R4, c[0x0][0x3a0] ;  /* 0x0000e800ff047b82 */ /* 0x000ef00000000a00 */
[----:B------:R-:W4:Y:S01]  /*6c40*/  LDC.64 R10, c[0x0][0x3a8] ;  /* 0x0000ea00ff0a7b82 */ /* 0x000f220000000a00 */
[----:B--2---:R-:W-:-:S04]  /*6c50*/  ISETP.NE.U32.AND P0, PT, RZ, UR4, PT ;  /* 0x00000004ff007c0c */ /* 0x004fc8000bf05070 */
[----:B------:R-:W-:Y:S01]  /*6c60*/  ISETP.NE.AND.EX P0, PT, RZ, UR5, PT, P0 ;  /* 0x00000005ff007c0c */ /* 0x000fe2000bf05300 */
[----:B0-----:R-:W-:-:S05]  /*6c70*/  IMAD.WIDE R2, R12, 0x4, R2 ;  /* 0x000000040c027825 */ /* 0x001fca00078e0202 */
[----:B------:R0:W-:Y:S01]  /*6c80*/  STG.E desc[UR6][R2.64], R6 ;  /* 0x0000000602007986 */ /* 0x0001e2000c101906 */
[----:B---3--:R-:W-:-:S05]  /*6c90*/  IMAD.WIDE R4, R12, 0x4, R4 ;  /* 0x000000040c047825 */ /* 0x008fca00078e0204 */
[----:B------:R0:W-:Y:S01]  /*6ca0*/  STG.E desc[UR6][R4.64], R7 ;  /* 0x0000000704007986 */ /* 0x0001e2000c101906 */
[----:B----4-:R-:W-:-:S05]  /*6cb0*/  IMAD.WIDE R10, R12, 0x4, R10 ;  /* 0x000000040c0a7825 */ /* 0x010fca00078e020a */
[----:B------:R0:W-:Y:S01]  /*6cc0*/  STG.E desc[UR6][R10.64], R8 ;  /* 0x000000080a007986 */ /* 0x0001e2000c101906 */
[----:B------:R-:W-:Y:S05]  /*6cd0*/  @!P0 EXIT ;  /* 0x000000000000894d */ /* 0x000fea0003800000 */
[----:B0-----:R-:W0:Y:S02]  /*6ce0*/  LDC.64 R2, c[0x0][0x428] ;  /* 0x00010a00ff027b82 */ /* 0x001e240000000a00 */
[----:B0-----:R-:W-:-:S05]  /*6cf0*/  IMAD.WIDE R12, R12, 0x4, R2 ;  /* 0x000000040c0c7825 */ /* 0x001fca00078e0202 */
[----:B------:R-:W-:Y:S01]  /*6d00*/  STG.E desc[UR6][R12.64], R20 ;  /* 0x000000140c007986 */ /* 0x000fe2000c101906 */
[----:B------:R-:W-:Y:S05]  /*6d10*/  EXIT ;  /* 0x000000000000794d */ /* 0x000fea0003800000 */
        .weak           $__internal_8_$__cuda_sm20_sqrt_rn_f32_slowpath
        .type           $__internal_8_$__cuda_sm20_sqrt_rn_f32_slowpath,@function
        .size           $__internal_8_$__cuda_sm20_sqrt_rn_f32_slowpath,($__internal_9_$__cuda_sm3x_div_rn_noftz_f32_slowpath - $__internal_8_$__cuda_sm20_sqrt_rn_f32_slowpath)
$__internal_8_$__cuda_sm20_sqrt_rn_f32_slowpath:
        /* <DEDUP_REMOVED lines=10> */
[----:B------:R-:W-:Y:S01]  /*6dc0*/  @P0 FFMA R26, R3, 1.84467440737095516160e+19, RZ ;  /* 0x5f800000031a0823 */ /* 0x000fe200000000ff */
[----:B------:R-:W-:-:S03]  /*6dd0*/  @!P0 MOV R28, R3 ;  /* 0x00000003001c8202 */ /* 0x000fc60000000f00 */
[----:B------:R-:W0:Y:S02]  /*6de0*/  @P0 MUFU.RSQ R13, R26 ;  /* 0x0000001a000d0308 */ /* 0x000e240000001400 */
[----:B0-----:R-:W-:Y:S01]  /*6df0*/  @P0 FMUL.FTZ R15, R26, R13 ;  /* 0x0000000d1a0f0220 */ /* 0x001fe20000410000 */
[----:B------:R-:W-:-:S03]  /*6e00*/  @P0 FMUL.FTZ R13, R13, 0.5 ;  /* 0x3f0000000d0d0820 */ /* 0x000fc60000410000 */
[----:B------:R-:W-:-:S04]  /*6e10*/  @P0 FADD.FTZ R14, -R15, -RZ ;  /* 0x800000ff0f0e0221 */ /* 0x000fc80000010100 */
[----:B------:R-:W-:-:S04]  /*6e20*/  @P0 FFMA R14, R15, R14, R26 ;  /* 0x0000000e0f0e0223 */ /* 0x000fc8000000001a */
[----:B------:R-:W-:-:S04]  /*6e30*/  @P0 FFMA R13, R14, R13, R15 ;  /* 0x0000000d0e0d0223 */ /* 0x000fc8000000000f */
[----:B------:R-:W-:-:S07]  /*6e40*/  @P0 FMUL.FTZ R28, R13, 2.3283064365386962891e-10 ;  /* 0x2f8000000d1c0820 */ /* 0x000fce0000410000 */
.L_x_1177:
[----:B------:R-:W-:Y:S01]  /*6e50*/  HFMA2 R15, -RZ, RZ, 0, 0 ;  /* 0x00000000ff0f7431 */ /* 0x000fe200000001ff */
[----:B------:R-:W-:-:S04]  /*6e60*/  MOV R14, R0 ;  /* 0x00000000000e7202 */ /* 0x000fc80000000f00 */
[----:B------:R-:W-:Y:S05]  /*6e70*/  RET.REL.NODEC R14 `(force_pass_kernel) ;  /* 0xffffff900e607950 */ /* 0x000fea0003c3ffff */
        .weak           $__internal_9_$__cuda_sm3x_div_rn_noftz_f32_slowpath
        .type           $__internal_9_$__cuda_sm3x_div_rn_noftz_f32_slowpath,@function
        .size           $__internal_9_$__cuda_sm3x_div_rn_noftz_f32_slowpath,(.L_x_1220 - $__internal_9_$__cuda_sm3x_div_rn_noftz_f32_slowpath)
$__internal_9_$__cuda_sm3x_div_rn_noftz_f32_slowpath:
[----:B------:R-:W-:Y:S01]  /*6e80*/  SHF.R.U32.HI R13, RZ, 0x17, R3 ;  /* 0x00000017ff0d7819 */ /* 0x000fe20000011603 */
[----:B------:R-:W-:Y:S01]  /*6e90*/  BSSY.RECONVERGENT B0, `(.L_x_1178) ;  /* 0x0000062000007945 */ /* 0x000fe20003800200 */
[----:B------:R-:W-:Y:S02]  /*6ea0*/  SHF.R.U32.HI R26, RZ, 0x17, R0 ;  /* 0x00000017ff1a7819 */ /* 0x000fe40000011600 */
[----:B------:R-:W-:Y:S02]  /*6eb0*/  LOP3.LUT R13, R13, 0xff, RZ, 0xc0, !PT ;  /* 0x000000ff0d0d7812 */ /* 0x000fe400078ec0ff */
[----:B------:R-:W-:Y:S02]  /*6ec0*/  LOP3.LUT R26, R26, 0xff, RZ, 0xc0, !PT ;  /* 0x000000ff1a1a7812 */ /* 0x000fe400078ec0ff */
[----:B------:R-:W-:Y:S02]  /*6ed0*/  IADD3 R28, PT, PT, R13, -0x1, RZ ;  /* 0xffffffff0d1c7810 */ /* 0x000fe40007ffe0ff */
[----:B------:R-:W-:-:S02]  /*6ee0*/  IADD3 R29, PT, PT, R26, -0x1, RZ ;  /* 0xffffffff1a1d7810 */ /* 0x000fc40007ffe0ff */
        /* <DEDUP_REMOVED lines=27> */
.L_x_1179:
[----:B------:R-:W-:Y:S01]  /*70a0*/  LEA R28, R13, 0xc0800000, 0x17 ;  /* 0xc08000000d1c7811 */ /* 0x000fe200078eb8ff */
[----:B------:R-:W-:Y:S01]  /*70b0*/  BSSY.RECONVERGENT B1, `(.L_x_1184) ;  /* 0x0000036000017945 */ /* 0x000fe20003800200 */
[----:B------:R-:W-:Y:S02]  /*70c0*/  IADD3 R26, PT, PT, R26, -0x7f, RZ ;  /* 0xffffff811a1a7810 */ /* 0x000fe40007ffe0ff */
[----:B------:R-:W-:-:S03]  /*70d0*/  IADD3 R31, PT, PT, -R28, R3, RZ ;  /* 0x000000031c1f7210 */ /* 0x000fc60007ffe1ff */
[C---:B------:R-:W-:Y:S01]  /*70e0*/  IMAD R0, R26.reuse, -0x800000, R0 ;  /* 0xff8000001a007824 */ /* 0x040fe200078e0200 */
[----:B------:R-:W0:Y:S01]  /*70f0*/  MUFU.RCP R28, R31 ;  /* 0x0000001f001c7308 */ /* 0x000e220000001000 */
[----:B------:R-:W-:Y:S01]  /*7100*/  FADD.FTZ R3, -R31, -RZ ;  /* 0x800000ff1f037221 */ /* 0x000fe20000010100 */
[----:B------:R-:W-:-:S04]  /*7110*/  IADD3 R26, PT, PT, R26, 0x7f, -R13 ;  /* 0x0000007f1a1a7810 */ /* 0x000fc80007ffe80d */
[----:B------:R-:W-:Y:S01]  /*7120*/  IADD3 R15, PT, PT, R26, R15, RZ ;  /* 0x0000000f1a0f7210 */ /* 0x000fe20007ffe0ff */
        /* <DEDUP_REMOVED lines=42> */
.L_x_1186:
[----:B------:R-:W-:-:S04]  /*73d0*/  LOP3.LUT R0, R0, 0x80000000, RZ, 0xc0, !PT ;  /* 0x8000000000007812 */ /* 0x000fc800078ec0ff */
[----:B------:R-:W-:Y:S01]  /*73e0*/  LOP3.LUT R0, R0, 0x7f800000, RZ, 0xfc, !PT ;  /* 0x7f80000000007812 */ /* 0x000fe200078efcff */
[----:B------:R-:W-:Y:S06]  /*73f0*/  BRA `(.L_x_1187) ;  /* 0x0000000000047947 */ /* 0x000fec0003800000 */
.L_x_1185:
[----:B------:R-:W-:-:S07]  /*7400*/  LEA R0, R15, R0, 0x17 ;  /* 0x000000000f007211 */ /* 0x000fce00078eb8ff */
.L_x_1187:
[----:B------:R-:W-:Y:S05]  /*7410*/  BSYNC.RECONVERGENT B1 ;  /* 0x0000000000017941 */ /* 0x000fea0003800200 */
.L_x_1184:
[----:B------:R-:W-:Y:S05]  /*7420*/  BRA `(.L_x_1188) ;  /* 0x0000000000207947 */ /* 0x000fea0003800000 */
.L_x_1183:
[----:B------:R-:W-:-:S04]  /*7430*/  LOP3.LUT R0, R3, 0x80000000, R0, 0x48, !PT ;  /* 0x8000000003007812 */ /* 0x000fc800078e4800 */
[----:B------:R-:W-:Y:S01]  /*7440*/  LOP3.LUT R0, R0, 0x7f800000, RZ, 0xfc, !PT ;  /* 0x7f80000000007812 */ /* 0x000fe200078efcff */
[----:B------:R-:W-:Y:S06]  /*7450*/  BRA `(.L_x_1188) ;  /* 0x0000000000147947 */ /* 0x000fec0003800000 */
.L_x_1182:
[----:B------:R-:W-:Y:S01]  /*7460*/  LOP3.LUT R0, R3, 0x80000000, R0, 0x48, !PT ;  /* 0x8000000003007812 */ /* 0x000fe200078e4800 */
[----:B------:R-:W-:Y:S06]  /*7470*/  BRA `(.L_x_1188) ;  /* 0x00000000000c7947 */ /* 0x000fec0003800000 */
.L_x_1181:
[----:B------:R-:W0:Y:S01]  /*7480*/  MUFU.RSQ R0, -QNAN ;  /* 0xffc0000000007908 */ /* 0x000e220000001400 */
[----:B------:R-:W-:Y:S05]  /*7490*/  BRA `(.L_x_1188) ;  /* 0x0000000000047947 */ /* 0x000fea0003800000 */
.L_x_1180:
[----:B------:R-:W-:-:S07]  /*74a0*/  FADD.FTZ R0, R0, R3 ;  /* 0x0000000300007221 */ /* 0x000fce0000010000 */
.L_x_1188:
[----:B------:R-:W-:Y:S05]  /*74b0*/  BSYNC.RECONVERGENT B0 ;  /* 0x0000000000007941 */ /* 0x000fea0003800200 */
.L_x_1178:
[----:B------:R-:W-:-:S04]  /*74c0*/  HFMA2 R15, -RZ, RZ, 0, 0 ;  /* 0x00000000ff0f7431 */ /* 0x000fc800000001ff */
[----:B0-----:R-:W-:Y:S05]  /*74d0*/  RET.REL.NODEC R14 `(force_pass_kernel) ;  /* 0xffffff880ec87950 */ /* 0x001fea0003c3ffff */
.L_x_1189:
        /* <DEDUP_REMOVED lines=10> */
.L_x_1220:


//--------------------- .text.compute_cell_bounds_kernel --------------------------
	.section	.text.compute_cell_bounds_kernel,"ax",@progbits
	.align	128
        .global         compute_cell_bounds_kernel
        .type           compute_cell_bounds_kernel,@function
        .size           compute_cell_bounds_kernel,(.L_x_1250 - compute_cell_bounds_kernel)
        .other          compute_cell_bounds_kernel,@"STO_CUDA_ENTRY STV_DEFAULT"
compute_cell_bounds_kernel:
.text.compute_cell_bounds_kernel:
[----:B------:R-:W-:Y:S01]  /*0000*/  LDC R1, c[0x0][0x37c] ;  /* 0x0000df00ff017b82 */ /* 0x000fe20000000800 */
[----:B------:R-:W0:Y:S07]  /*0010*/  S2R R0, SR_TID.X ;  /* 0x0000000000007919 */ /* 0x000e2e0000002100 */
[----:B------:R-:W0:Y:S08]  /*0020*/  S2UR UR4, SR_CTAID.X ;  /* 0x00000000000479c3 */ /* 0x000e300000002500 */
[----:B------:R-:W0:Y:S08]  /*0030*/  LDC R7, c[0x0][0x360] ;  /* 0x0000d800ff077b82 */ /* 0x000e300000000800 */
[----:B------:R-:W1:Y:S01]  /*0040*/  LDC R6, c[0x0][0x398] ;  /* 0x0000e600ff067b82 */ /* 0x000e620000000800 */
[----:B0-----:R-:W-:-:S05]  /*0050*/  IMAD R7, R7, UR4, R0 ;  /* 0x0000000407077c24 */ /* 0x001fca000f8e0200 */
[----:B-1----:R-:W-:-:S13]  /*0060*/  ISETP.GE.AND P0, PT, R7, R6, PT ;  /* 0x000000060700720c */ /* 0x002fda0003f06270 */
[----:B------:R-:W-:Y:S05]  /*0070*/  @P0 EXIT ;  /* 0x000000000000094d */ /* 0x000fea0003800000 */
[----:B------:R-:W0:Y:S01]  /*0080*/  LDC.64 R2, c[0x0][0x380] ;  /* 0x0000e000ff027b82 */ /* 0x000e220000000a00 */
[----:B------:R-:W1:Y:S01]  /*0090*/  LDCU.64 UR4, c[0x0][0x358] ;  /* 0x00006b00ff0477ac */ /* 0x000e620008000a00 */
[C---:B------:R-:W-:Y:S01]  /*00a0*/  ISETP.NE.AND P0, PT, R7.reuse, RZ, PT ;  /* 0x000000ff0700720c */ /* 0x040fe20003f05270 */
[----:B------:R-:W-:Y:S02]  /*00b0*/  IMAD.MOV.U32 R0, RZ, RZ, -0x1 ;  /* 0xffffffffff007424 */ /* 0x000fe400078e00ff */
[----:B0-----:R-:W-:-:S10]  /*00c0*/  IMAD.WIDE R2, R7, 0x4, R2 ;  /* 0x0000000407027825 */ /* 0x001fd400078e0202 */
[----:B-1----:R-:W2:Y:S04]  /*00d0*/  @P0 LDG.E.CONSTANT R0, desc[UR4][R2.64+-0x4] ;  /* 0xfffffc0402000981 */ /* 0x002ea8000c1e9900 */
[----:B------:R-:W2:Y:S01]  /*00e0*/  LDG.E.CONSTANT R9, desc[UR4][R2.64] ;  /* 0x0000000402097981 */ /* 0x000ea2000c1e9900 */
[----:B------:R-:W-:Y:S01]  /*00f0*/  VIADD R4, R6, 0xffffffff ;  /* 0xffffffff06047836 */ /* 0x000fe20000000000 */
[----:B------:R-:W-:Y:S04]  /*0100*/  BSSY.RECONVERGENT B0, `(.L_x_1190) ;  /* 0x000000f000007945 */ /* 0x000fe80003800200 */
[----:B------:R-:W-:-:S02]  /*0110*/  ISETP.NE.AND P2, PT, R7, R4, PT ;  /* 0x000000040700720c */ /* 0x000fc40003f45270 */
[----:B--2---:R-:W-:-:S13]  /*0120*/  ISETP.NE.AND P0, PT, R9, R0, PT ;  /* 0x000000000900720c */ /* 0x004fda0003f05270 */
[----:B------:R-:W-:Y:S05]  /*0130*/  @!P0 BRA `(.L_x_1191) ;  /* 0x00000000002c8947 */ /* 0x000fea0003800000 */
[----:B------:R-:W0:Y:S02]  /*0140*/  LDCU UR6, c[0x0][0x39c] ;  /* 0x00007380ff0677ac */ /* 0x000e240008000800 */
[C---:B0-----:R-:W-:Y:S02]  /*0150*/  ISETP.GE.AND P1, PT, R9.reuse, UR6, PT ;  /* 0x0000000609007c0c */ /* 0x041fe4000bf26270 */
[C---:B------:R-:W-:Y:S02]  /*0160*/  ISETP.GE.AND P0, PT, R0.reuse, UR6, PT ;  /* 0x0000000600007c0c */ /* 0x040fe4000bf06270 */
[----:B------:R-:W-:Y:S02]  /*0170*/  ISETP.LT.OR P1, PT, R9, RZ, P1 ;  /* 0x000000ff0900720c */ /* 0x000fe40000f21670 */
[----:B------:R-:W-:-:S11]  /*0180*/  ISETP.LT.OR P0, PT, R0, RZ, P0 ;  /* 0x000000ff0000720c */ /* 0x000fd60000701670 */
[----:B------:R-:W0:Y:S08]  /*0190*/  @!P1 LDC.64 R2, c[0x0][0x388] ;  /* 0x0000e200ff029b82 */ /* 0x000e300000000a00 */
[----:B------:R-:W1:Y:S01]  /*01a0*/  @!P0 LDC.64 R4, c[0x0][0x390] ;  /* 0x0000e400ff048b82 */ /* 0x000e620000000a00 */
[----:B0-----:R-:W-:-:S05]  /*01b0*/  @!P1 IMAD.WIDE.U32 R2, R9, 0x4, R2 ;  /* 0x0000000409029825 */ /* 0x001fca00078e0002 */
[----:B------:R0:W-:Y:S01]  /*01c0*/  @!P1 STG.E desc[UR4][R2.64], R7 ;  /* 0x0000000702009986 */ /* 0x0001e2000c101904 */
[----:B-1----:R-:W-:-:S05]  /*01d0*/  @!P0 IMAD.WIDE.U32 R4, R0, 0x4, R4 ;  /* 0x0000000400048825 */ /* 0x002fca00078e0004 */
[----:B------:R0:W-:Y:S02]  /*01e0*/  @!P0 STG.E desc[UR4][R4.64], R7 ;  /* 0x0000000704008986 */ /* 0x0001e4000c101904 */
.L_x_1191:
[----:B------:R-:W-:Y:S05]  /*01f0*/  BSYNC.RECONVERGENT B0 ;  /* 0x0000000000007941 */ /* 0x000fea0003800200 */
.L_x_1190:
[----:B------:R-:W-:Y:S05]  /*0200*/  @P2 EXIT ;  /* 0x000000000000294d */ /* 0x000fea0003800000 */
[----:B------:R-:W1:Y:S02]  /*0210*/  LDCU UR6, c[0x0][0x39c] ;  /* 0x00007380ff0677ac */ /* 0x000e640008000800 */
[----:B-1----:R-:W-:-:S04]  /*0220*/  ISETP.GE.AND P0, PT, R9, UR6, PT ;  /* 0x0000000609007c0c */ /* 0x002fc8000bf06270 */
[----:B------:R-:W-:-:S13]  /*0230*/  ISETP.LT.OR P0, PT, R9, RZ, P0 ;  /* 0x000000ff0900720c */ /* 0x000fda0000701670 */
[----:B------:R-:W-:Y:S05]  /*0240*/  @P0 EXIT ;  /* 0x000000000000094d */ /* 0x000fea0003800000 */
[----:B0-----:R-:W0:Y:S02]  /*0250*/  LDC.64 R2, c[0x0][0x390] ;  /* 0x0000e400ff027b82 */ /* 0x001e240000000a00 */
[----:B0-----:R-:W-:-:S05]  /*0260*/  IMAD.WIDE.U32 R2, R9, 0x4, R2 ;  /* 0x0000000409027825 */ /* 0x001fca00078e0002 */
[----:B------:R-:W-:Y:S01]  /*0270*/  STG.E desc[UR4][R2.64], R6 ;  /* 0x0000000602007986 */ /* 0x000fe2000c101904 */
[----:B------:R-:W-:Y:S05]  /*0280*/  EXIT ;  /* 0x000000000000794d */ /* 0x000fea0003800000 */
.L_x_1192:
        /* <DEDUP_REMOVED lines=15> */
.L_x_1250:


//--------------------- .text.build_grid_kernel   --------------------------
	.section	.text.build_grid_kernel,"ax",@progbits
	.align	128
        .global         build_grid_kernel
        .type           build_grid_kernel,@function
        .size           build_grid_kernel,(.L_x_1221 - build_grid_kernel)
        .other          build_grid_kernel,@"STO_CUDA_ENTRY STV_DEFAULT"
build_grid_kernel:
.text.build_grid_kernel:
        /* <DEDUP_REMOVED lines=11> */
[----:B------:R-:W3:Y:S08]  /*00b0*/  LDC R13, c[0x0][0x3c4] ;  /* 0x0000f100ff0d7b82 */ /* 0x000ef00000000800 */
[----:B------:R-:W4:Y:S01]  /*00c0*/  LDC.64 R6, c[0x0][0x388] ;  /* 0x0000e200ff067b82 */ /* 0x000f220000000a00 */
[----:B0-----:R-:W-:-:S07]  /*00d0*/  IMAD.WIDE R8, R3, 0x4, R8 ;  /* 0x0000000403087825 */ /* 0x001fce00078e0208 */
[----:B------:R-:W0:Y:S01]  /*00e0*/  LDC.64 R4, c[0x0][0x390] ;  /* 0x0000e400ff047b82 */ /* 0x000e220000000a00 */
[----:B-1----:R-:W2:Y:S01]  /*00f0*/  LDG.E.CONSTANT R2, desc[UR4][R8.64] ;  /* 0x0000000408027981 */ /* 0x002ea2000c1e9900 */
[----:B---3--:R-:W1:Y:S06]  /*0100*/  MUFU.RCP R10, R13 ;  /* 0x0000000d000a7308 */ /* 0x008e6c0000001000 */
[----:B------:R-:W3:Y:S01]  /*0110*/  LDC R0, c[0x0][0x3c4] ;  /* 0x0000f100ff007b82 */ /* 0x000ee20000000800 */
[C---:B----4-:R-:W-:Y:S01]  /*0120*/  IMAD.WIDE R6, R3.reuse, 0x4, R6 ;  /* 0x0000000403067825 */ /* 0x050fe200078e0206 */
[----:B------:R-:W-:Y:S05]  /*0130*/  BSSY.RECONVERGENT B0, `(.L_x_1193) ;  /* 0x000000f000007945 */ /* 0x000fea0003800200 */
[----:B------:R4:W5:Y:S01]  /*0140*/  LDG.E.CONSTANT R6, desc[UR4][R6.64] ;  /* 0x0000000406067981 */ /* 0x000962000c1e9900 */
[----:B-1----:R-:W-:Y:S01]  /*0150*/  FFMA R11, R10, -R13, 1 ;  /* 0x3f8000000a0b7423 */ /* 0x002fe2000000080d */
[----:B0-----:R-:W-:-:S04]  /*0160*/  IMAD.WIDE R4, R3, 0x4, R4 ;  /* 0x0000000403047825 */ /* 0x001fc800078e0204 */
[----:B------:R-:W-:Y:S02]  /*0170*/  FFMA R11, R10, R11, R10 ;  /* 0x0000000b0a0b7223 */ /* 0x000fe4000000000a */
[----:B------:R0:W5:Y:S01]  /*0180*/  LDG.E.CONSTANT R4, desc[UR4][R4.64] ;  /* 0x0000000404047981 */ /* 0x000162000c1e9900 */
[----:B--2---:R-:W-:-:S04]  /*0190*/  FADD R2, R2, -UR6 ;  /* 0x8000000602027e21 */ /* 0x004fc80008000000 */
[----:B------:R-:W1:Y:S01]  /*01a0*/  FCHK P0, R2, R13 ;  /* 0x0000000d02007302 */ /* 0x000e620000000000 */
[----:B------:R-:W-:-:S04]  /*01b0*/  FFMA R8, R2, R11, RZ ;  /* 0x0000000b02087223 */ /* 0x000fc800000000ff */
[----:B----4-:R-:W-:-:S04]  /*01c0*/  FFMA R7, R8, -R13, R2 ;  /* 0x8000000d08077223 */ /* 0x010fc80000000002 */
[----:B0-----:R-:W-:Y:S01]  /*01d0*/  FFMA R5, R11, R7, R8 ;  /* 0x000000070b057223 */ /* 0x001fe20000000008 */
[----:B-1-3--:R-:W-:Y:S06]  /*01e0*/  @!P0 BRA `(.L_x_1194) ;  /* 0x00000000000c8947 */ /* 0x00afec0003800000 */
[----:B------:R-:W-:-:S07]  /*01f0*/  MOV R10, 0x210 ;  /* 0x00000210000a7802 */ /* 0x000fce0000000f00 */
[----:B-----5:R-:W-:Y:S05]  /*0200*/  CALL.REL.NOINC `($__internal_10_$__cuda_sm3x_div_rn_noftz_f32_slowpath) ;  /* 0x0000000000dc7944 */ /* 0x020fea0003c00000 */
[----:B------:R-:W-:-:S07]  /*0210*/  IMAD.MOV.U32 R5, RZ, RZ, R2 ;  /* 0x000000ffff057224 */ /* 0x000fce00078e0002 */
.L_x_1194:
[----:B------:R-:W-:Y:S05]  /*0220*/  BSYNC.RECONVERGENT B0 ;  /* 0x0000000000007941 */ /* 0x000fea0003800200 */
.L_x_1193:
[----:B------:R-:W0:Y:S01]  /*0230*/  LDC R10, c[0x0][0x3c4] ;  /* 0x0000f100ff0a7b82 */ /* 0x000e220000000800 */
[----:B------:R-:W1:Y:S01]  /*0240*/  LDCU UR6, c[0x0][0x3a4] ;  /* 0x00007480ff0677ac */ /* 0x000e620008000800 */
[----:B------:R-:W-:Y:S01]  /*0250*/  F2I.TRUNC.NTZ R5, R5 ;  /* 0x0000000500057305 */ /* 0x000fe2000020f100 */
[----:B------:R-:W-:Y:S01]  /*0260*/  BSSY.RECONVERGENT B0, `(.L_x_1195) ;  /* 0x000000e000007945 */ /* 0x000fe20003800200 */
[----:B-1---5:R-:W-:-:S06]  /*0270*/  FADD R7, R6, -UR6 ;  /* 0x8000000606077e21 */ /* 0x022fcc0008000000 */
[----:B0-----:R-:W0:Y:S08]  /*0280*/  MUFU.RCP R9, R10 ;  /* 0x0000000a00097308 */ /* 0x001e300000001000 */
[----:B------:R-:W1:Y:S01]  /*0290*/  FCHK P0, R7, R10 ;  /* 0x0000000a07007302 */ /* 0x000e620000000000 */
[----:B0-----:R-:W-:-:S04]  /*02a0*/  FFMA R2, R9, -R10, 1 ;  /* 0x3f80000009027423 */ /* 0x001fc8000000080a */
[----:B------:R-:W-:-:S04]  /*02b0*/  FFMA R2, R9, R2, R9 ;  /* 0x0000000209027223 */ /* 0x000fc80000000009 */
[----:B------:R-:W-:-:S04]  /*02c0*/  FFMA R6, R2, R7, RZ ;  /* 0x0000000702067223 */ /* 0x000fc800000000ff */
[----:B------:R-:W-:-:S04]  /*02d0*/  FFMA R9, R6, -R10, R7 ;  /* 0x8000000a06097223 */ /* 0x000fc80000000007 */
[----:B------:R-:W-:Y:S01]  /*02e0*/  FFMA R8, R2, R9, R6 ;  /* 0x0000000902087223 */ /* 0x000fe20000000006 */
[----:B-1----:R-:W-:Y:S06]  /*02f0*/  @!P0 BRA `(.L_x_1196) ;  /* 0x0000000000108947 */ /* 0x002fec0003800000 */
[----:B------:R-:W-:Y:S01]  /*0300*/  IMAD.MOV.U32 R2, RZ, RZ, R7 ;  /* 0x000000ffff027224 */ /* 0x000fe200078e0007 */
[----:B------:R-:W-:-:S07]  /*0310*/  MOV R10, 0x330 ;  /* 0x00000330000a7802 */ /* 0x000fce0000000f00 */
[----:B------:R-:W-:Y:S05]  /*0320*/  CALL.REL.NOINC `($__internal_10_$__cuda_sm3x_div_rn_noftz_f32_slowpath) ;  /* 0x0000000000947944 */ /* 0x000fea0003c00000 */
[----:B------:R-:W-:-:S07]  /*0330*/  IMAD.MOV.U32 R8, RZ, RZ, R2 ;  /* 0x000000ffff087224 */ /* 0x000fce00078e0002 */
.L_x_1196:
[----:B------:R-:W-:Y:S05]  /*0340*/  BSYNC.RECONVERGENT B0 ;  /* 0x0000000000007941 */ /* 0x000fea0003800200 */
.L_x_1195:
[----:B------:R-:W0:Y:S01]  /*0350*/  LDC R6, c[0x0][0x3c4] ;  /* 0x0000f100ff067b82 */ /* 0x000e220000000800 */
[----:B------:R-:W1:Y:S01]  /*0360*/  LDCU UR6, c[0x0][0x3a8] ;  /* 0x00007500ff0677ac */ /* 0x000e620008000800 */
[----:B------:R-:W-:Y:S01]  /*0370*/  F2I.TRUNC.NTZ R8, R8 ;  /* 0x0000000800087305 */ /* 0x000fe2000020f100 */
[----:B------:R-:W-:Y:S01]  /*0380*/  BSSY.RECONVERGENT B0, `(.L_x_1197) ;  /* 0x000000d000007945 */ /* 0x000fe20003800200 */
[----:B-1----:R-:W-:-:S06]  /*0390*/  FADD R7, R4, -UR6 ;  /* 0x8000000604077e21 */ /* 0x002fcc0008000000 */
        /* <DEDUP_REMOVED lines=11> */
.L_x_1198:
[----:B------:R-:W-:Y:S05]  /*0450*/  BSYNC.RECONVERGENT B0 ;  /* 0x0000000000007941 */ /* 0x000fea0003800200 */
.L_x_1197:
[----:B------:R-:W0:Y:S01]  /*0460*/  LDC R9, c[0x0][0x3c0] ;  /* 0x0000f000ff097b82 */ /* 0x000e220000000800 */
[----:B------:R-:W1:Y:S01]  /*0470*/  F2I.TRUNC.NTZ R2, R2 ;  /* 0x0000000200027305 */ /* 0x000e62000020f100 */
[----:B------:R-:W-:Y:S02]  /*0480*/  ISETP.GE.AND P1, PT, R8, RZ, PT ;  /* 0x000000ff0800720c */ /* 0x000fe40003f26270 */
[----:B------:R-:W-:-:S04]  /*0490*/  ISETP.GE.AND P0, PT, R5, RZ, PT ;  /* 0x000000ff0500720c */ /* 0x000fc80003f06270 */
[----:B------:R-:W2:Y:S08]  /*04a0*/  LDC.64 R6, c[0x0][0x3b8] ;  /* 0x0000ee00ff067b82 */ /* 0x000eb00000000a00 */
[----:B------:R-:W3:Y:S01]  /*04b0*/  LDC.64 R10, c[0x0][0x398] ;  /* 0x0000e600ff0a7b82 */ /* 0x000ee20000000a00 */
[----:B-1----:R-:W-:Y:S02]  /*04c0*/  ISETP.GE.AND P2, PT, R2, RZ, PT ;  /* 0x000000ff0200720c */ /* 0x002fe40003f46270 */
[----:B0-----:R-:W-:-:S04]  /*04d0*/  VIADDMNMX R0, R9, 0xffffffff, R2, PT ;  /* 0xffffffff09007846 */ /* 0x001fc80003800102 */
[----:B------:R-:W-:Y:S02]  /*04e0*/  SEL R0, R0, RZ, P2 ;  /* 0x000000ff00007207 */ /* 0x000fe40001000000 */
[----:B--2---:R-:W-:Y:S02]  /*04f0*/  VIADDMNMX R8, R7, 0xffffffff, R8, PT ;  /* 0xffffffff07087846 */ /* 0x004fe40003800108 */
[----:B------:R-:W-:Y:S02]  /*0500*/  VIADDMNMX R5, R6, 0xffffffff, R5, PT ;  /* 0xffffffff06057846 */ /* 0x000fe40003800105 */
[----:B------:R-:W-:Y:S02]  /*0510*/  SEL R8, R8, RZ, P1 ;  /* 0x000000ff08087207 */ /* 0x000fe40000800000 */
[----:B------:R-:W-:Y:S01]  /*0520*/  SEL R5, R5, RZ, P0 ;  /* 0x000000ff05057207 */ /* 0x000fe20000000000 */
[----:B---3--:R-:W-:-:S04]  /*0530*/  IMAD.WIDE R2, R3, 0x4, R10 ;  /* 0x0000000403027825 */ /* 0x008fc800078e020a */
[----:B------:R-:W-:-:S04]  /*0540*/  IMAD R0, R0, R7, R8 ;  /* 0x0000000700007224 */ /* 0x000fc800078e0208 */
[----:B------:R-:W-:-:S05]  /*0550*/  IMAD R5, R0, R6, R5 ;  /* 0x0000000600057224 */ /* 0x000fca00078e0205 */
[----:B------:R-:W-:Y:S01]  /*0560*/  STG.E desc[UR4][R2.64], R5 ;  /* 0x0000000502007986 */ /* 0x000fe2000c101904 */
[----:B------:R-:W-:Y:S05]  /*0570*/  EXIT ;  /* 0x000000000000794d */ /* 0x000fea0003800000 */
        .weak           $__internal_10_$__cuda_sm3x_div_rn_noftz_f32_slowpath
        .type           $__internal_10_$__cuda_sm3x_div_rn_noftz_f32_slowpath,@function
        .size           $__internal_10_$__cuda_sm3x_div_rn_noftz_f32_slowpath,(.L_x_1221 - $__internal_10_$__cuda_sm3x_div_rn_noftz_f32_slowpath)
$__internal_10_$__cuda_sm3x_div_rn_noftz_f32_slowpath:
[----:B------:R-:W-:Y:S01]  /*0580*/  SHF.R.U32.HI R9, RZ, 0x17, R0 ;  /* 0x00000017ff097819 */ /* 0x000fe20000011600 */
[----:B------:R-:W-:Y:S01]  /*0590*/  BSSY.RECONVERGENT B1, `(.L_x_1199) ;  /* 0x0000063000017945 */ /* 0x000fe20003800200 */
[----:B------:R-:W-:Y:S01]  /*05a0*/  SHF.R.U32.HI R7, RZ, 0x17, R2 ;  /* 0x00000017ff077819 */ /* 0x000fe20000011602 */
[----:B------:R-:W-:Y:S01]  /*05b0*/  IMAD.MOV.U32 R11, RZ, RZ, R0 ;  /* 0x000000ffff0b7224 */ /* 0x000fe200078e0000 */
[----:B------:R-:W-:Y:S02]  /*05c0*/  LOP3.LUT R9, R9, 0xff, RZ, 0xc0, !PT ;  /* 0x000000ff09097812 */ /* 0x000fe400078ec0ff */
[----:B------:R-:W-:-:S03]  /*05d0*/  LOP3.LUT R14, R7, 0xff, RZ, 0xc0, !PT ;  /* 0x000000ff070e7812 */ /* 0x000fc600078ec0ff */
[----:B------:R-:W-:Y:S02]  /*05e0*/  VIADD R12, R9, 0xffffffff ;  /* 0xffffffff090c7836 */ /* 0x000fe40000000000 */
[----:B------:R-:W-:-:S03]  /*05f0*/  VIADD R13, R14, 0xffffffff ;  /* 0xffffffff0e0d7836 */ /* 0x000fc60000000000 */
        /* <DEDUP_REMOVED lines=27> */
.L_x_1200:
[----:B------:R-:W-:Y:S01]  /*07b0*/  LEA R12, R9, 0xc0800000, 0x17 ;  /* 0xc0800000090c7811 */ /* 0x000fe200078eb8ff */
[----:B------:R-:W-:Y:S04]  /*07c0*/  BSSY.RECONVERGENT B2, `(.L_x_1205) ;  /* 0x0000036000027945 */ /* 0x000fe80003800200 */
[----:B------:R-:W-:Y:S02]  /*07d0*/  IMAD.IADD R12, R11, 0x1, -R12 ;  /* 0x000000010b0c7824 */ /* 0x000fe400078e0a0c */
[----:B------:R-:W-:Y:S02]  /*07e0*/  VIADD R11, R14, 0xffffff81 ;  /* 0xffffff810e0b7836 */ /* 0x000fe40000000000 */
        /* <DEDUP_REMOVED lines=47> */
.L_x_1207:
[----:B------:R-:W-:-:S04]  /*0ae0*/  LOP3.LUT R2, R2, 0x80000000, RZ, 0xc0, !PT ;  /* 0x8000000002027812 */ /* 0x000fc800078ec0ff */
[----:B------:R-:W-:Y:S01]  /*0af0*/  LOP3.LUT R2, R2, 0x7f800000, RZ, 0xfc, !PT ;  /* 0x7f80000002027812 */ /* 0x000fe200078efcff */
[----:B------:R-:W-:Y:S06]  /*0b00*/  BRA `(.L_x_1208) ;  /* 0x0000000000047947 */ /* 0x000fec0003800000 */
.L_x_1206:
[----:B------:R-:W-:-:S07]  /*0b10*/  IMAD R2, R12, 0x800000, R2 ;  /* 0x008000000c027824 */ /* 0x000fce00078e0202 */
.L_x_1208:
[----:B------:R-:W-:Y:S05]  /*0b20*/  BSYNC.RECONVERGENT B2 ;  /* 0x0000000000027941 */ /* 0x000fea0003800200 */
.L_x_1205:
[----:B------:R-:W-:Y:S05]  /*0b30*/  BRA `(.L_x_1209) ;  /* 0x0000000000207947 */ /* 0x000fea0003800000 */
.L_x_1204:
[----:B------:R-:W-:-:S04]  /*0b40*/  LOP3.LUT R2, R11, 0x80000000, R2, 0x48, !PT ;  /* 0x800000000b027812 */ /* 0x000fc800078e4802 */
[----:B------:R-:W-:Y:S01]  /*0b50*/  LOP3.LUT R2, R2, 0x7f800000, RZ, 0xfc, !PT ;  /* 0x7f80000002027812 */ /* 0x000fe200078efcff */
[----:B------:R-:W-:Y:S06]  /*0b60*/  BRA `(.L_x_1209) ;  /* 0x0000000000147947 */ /* 0x000fec0003800000 */
.L_x_1203:
[----:B------:R-:W-:Y:S01]  /*0b70*/  LOP3.LUT R2, R11, 0x80000000, R2, 0x48, !PT ;  /* 0x800000000b027812 */ /* 0x000fe200078e4802 */
[----:B------:R-:W-:Y:S06]  /*0b80*/  BRA `(.L_x_1209) ;  /* 0x00000000000c7947 */ /* 0x000fec0003800000 */
.L_x_1202:
[----:B------:R-:W0:Y:S01]  /*0b90*/  MUFU.RSQ R2, -QNAN ;  /* 0xffc0000000027908 */ /* 0x000e220000001400 */
[----:B------:R-:W-:Y:S05]  /*0ba0*/  BRA `(.L_x_1209) ;  /* 0x0000000000047947 */ /* 0x000fea0003800000 */
.L_x_1201:
[----:B------:R-:W-:-:S07]  /*0bb0*/  FADD.FTZ R2, R2, R0 ;  /* 0x0000000002027221 */ /* 0x000fce0000010000 */
.L_x_1209:
[----:B------:R-:W-:Y:S05]  /*0bc0*/  BSYNC.RECONVERGENT B1 ;  /* 0x0000000000017941 */ /* 0x000fea0003800200 */
.L_x_1199:
[----:B------:R-:W-:-:S04]  /*0bd0*/  IMAD.MOV.U32 R11, RZ, RZ, 0x0 ;  /* 0x00000000ff0b7424 */ /* 0x000fc800078e00ff */
[----:B0-----:R-:W-:Y:S05]  /*0be0*/  RET.REL.NODEC R10 `(build_grid_kernel) ;  /* 0xfffffff40a047950 */ /* 0x001fea0003c3ffff */
.L_x_1210:
        /* <DEDUP_REMOVED lines=9> */
.L_x_1221:


//--------------------- .nv.global.init           --------------------------
	.section	.nv.global.init,"aw",@progbits
	.align	4
.nv.global.init:
	.type		mrg32k3aM1SubSeq,@object
	.size		mrg32k3aM1SubSeq,(mrg32k3aM2SubSeq - mrg32k3aM1SubSeq)
mrg32k3aM1SubSeq:
        /*0000*/ 	.byte	0x0b, 0xcc, 0xee, 0x04, 0x73, 0x29, 0x8b, 0x6f, 0xf6, 0x53, 0x03, 0xf6, 0x23, 0xf6, 0xea, 0xda
        /* <DEDUP_REMOVED lines=125> */
	.type		mrg32k3aM2SubSeq,@object
	.size		mrg32k3aM2SubSeq,(mrg32k3aM1 - mrg32k3aM2SubSeq)
mrg32k3aM2SubSeq:
        /* <DEDUP_REMOVED lines=126> */
	.type		mrg32k3aM1,@object
	.size		mrg32k3aM1,(mrg32k3aM1Seq - mrg32k3aM1)
mrg32k3aM1:
        /* <DEDUP_REMOVED lines=144> */
	.type		mrg32k3aM1Seq,@object
	.size		mrg32k3aM1Seq,(mrg32k3aM2 - mrg32k3aM1Seq)
mrg32k3aM1Seq:
        /* <DEDUP_REMOVED lines=144> */
	.type		mrg32k3aM2,@object
	.size		mrg32k3aM2,(mrg32k3aM2Seq - mrg32k3aM2)
mrg32k3aM2:
        /* <DEDUP_REMOVED lines=144> */
	.type		mrg32k3aM2Seq,@object
	.size		mrg32k3aM2Seq,(precalc_xorwow_matrix - mrg32k3aM2Seq)
mrg32k3aM2Seq:
        /* <DEDUP_REMOVED lines=144> */
	.type		precalc_xorwow_matrix,@object
	.size		precalc_xorwow_matrix,(precalc_xorwow_offset_matrix - precalc_xorwow_matrix)
precalc_xorwow_matrix:
        /* <DEDUP_REMOVED lines=6400> */
	.type		precalc_xorwow_offset_matrix,@object
	.size		precalc_xorwow_offset_matrix,(.L_1 - precalc_xorwow_offset_matrix)
precalc_xorwow_offset_matrix:
        /* <DEDUP_REMOVED lines=6400> */
.L_1:


//--------------------- .nv.shared._ZN3cub18CUB_300001_SM_10006detail10radix_sort29DeviceRadixSortOnesweepKernelINS1_5radix10policy_hubIiiyE10Policy1000ELNS0_9SortOrderE0EiiyiiNS1_21identity_decomposer_tEEEvPT5_SB_PT3_PKSC_PT1_PKSG_PT2_PKSK_T4_iiT6_ --------------------------
	.section	.nv.shared._ZN3cub18CUB_300001_SM_10006detail10radix_sort29DeviceRadixSortOnesweepKernelINS1_5radix10policy_hubIiiyE10Policy1000ELNS0_9SortOrderE0EiiyiiNS1_21identity_decomposer_tEEEvPT5_SB_PT3_PKSC_PT1_PKSG_PT2_PKSK_T4_iiT6_,"aw",@nobits
	.sectionflags	@""
	.align	16
.nv.shared._ZN3cub18CUB_300001_SM_10006detail10radix_sort29DeviceRadixSortOnesweepKernelINS1_5radix10policy_hubIiiyE10Policy1000ELNS0_9SortOrderE0EiiyiiNS1_21identity_decomposer_tEEEvPT5_SB_PT3_PKSC_PT1_PKSG_PT2_PKSK_T4_iiT6_:
	.zero		29184


//--------------------- .nv.shared.reserved.0     --------------------------
	.section	.nv.shared.reserved.0,"aw",@nobits
	.weak		__nv_reservedSMEM_offset_0_alias
	.size		__nv_reservedSMEM_offset_0_alias, 0, 64
	.other		__nv_reservedSMEM_offset_0_alias,@"STO_CUDA_RESERVED_SHARED STV_DEFAULT"
__nv_reservedSMEM_offset_0_alias:
	.zero		0
	.zero		64


//--------------------- .nv.global                --------------------------
	.section	.nv.global,"aw",@nobits
.nv.global:
	.type		_ZN34_INTERNAL_d727e9fe_4_k_cu_cf778cb06thrust24THRUST_300001_SM_1000_NS12placeholders2_8E,@object
	.size		_ZN34_INTERNAL_d727e9fe_4_k_cu_cf778cb06thrust24THRUST_300001_SM_1000_NS12placeholders2_8E,(_ZN34_INTERNAL_d727e9fe_4_k_cu_cf778cb04cuda3std3__436_GLOBAL__N__d727e9fe_4_k_cu_cf778cb06ignoreE - _ZN34_INTERNAL_d727e9fe_4_k_cu_cf778cb06thrust24THRUST_300001_SM_1000_NS12placeholders2_8E)
_ZN34_INTERNAL_d727e9fe_4_k_cu_cf778cb06thrust24THRUST_300001_SM_1000_NS12placeholders2_8E:
	.zero		1
	.type		_ZN34_INTERNAL_d727e9fe_4_k_cu_cf778cb04cuda3std3__436_GLOBAL__N__d727e9fe_4_k_cu_cf778cb06ignoreE,@object
	.size		_ZN34_INTERNAL_d727e9fe_4_k_cu_cf778cb04cuda3std3__436_GLOBAL__N__d727e9fe_4_k_cu_cf778cb06ignoreE,(_ZN34_INTERNAL_d727e9fe_4_k_cu_cf778cb04cuda3std6ranges3__45__cpo4dataE - _ZN34_INTERNAL_d727e9fe_4_k_cu_cf778cb04cuda3std3__436_GLOBAL__N__d727e9fe_4_k_cu_cf778cb06ignoreE)
_ZN34_INTERNAL_d727e9fe_4_k_cu_cf778cb04cuda3std3__436_GLOBAL__N__d727e9fe_4_k_cu_cf778cb06ignoreE:
	.zero		1
	.type		_ZN34_INTERNAL_d727e9fe_4_k_cu_cf778cb04cuda3std6ranges3__45__cpo4dataE,@object
	.size		_ZN34_INTERNAL_d727e9fe_4_k_cu_cf778cb04cuda3std6ranges3__45__cpo4dataE,(_ZN34_INTERNAL_d727e9fe_4_k_cu_cf778cb06thrust24THRUST_300001_SM_1000_NS6system3cpp3parE - _ZN34_INTERNAL_d727e9fe_4_k_cu_cf778cb04cuda3std6ranges3__45__cpo4dataE)
_ZN34_INTERNAL_d727e9fe_4_k_cu_cf778cb04cuda3std6ranges3__45__cpo4dataE:
	.zero		1
	.type		_ZN34_INTERNAL_d727e9fe_4_k_cu_cf778cb06thrust24THRUST_300001_SM_1000_NS6system3cpp3parE,@object
	.size		_ZN34_INTERNAL_d727e9fe_4_k_cu_cf778cb06thrust24THRUST_300001_SM_1000_NS6system3cpp3parE,(_ZN34_INTERNAL_d727e9fe_4_k_cu_cf778cb04cuda3std3__45__cpo5beginE - _ZN34_INTERNAL_d727e9fe_4_k_cu_cf778cb06thrust24THRUST_300001_SM_1000_NS6system3cpp3parE)
_ZN34_INTERNAL_d727e9fe_4_k_cu_cf778cb06thrust24THRUST_300001_SM_1000_NS6system3cpp3parE:
	.zero		1
	.type		_ZN34_INTERNAL_d727e9fe_4_k_cu_cf778cb04cuda3std3__45__cpo5beginE,@object
	.size		_ZN34_INTERNAL_d727e9fe_4_k_cu_cf778cb04cuda3std3__45__cpo5beginE,(_ZN34_INTERNAL_d727e9fe_4_k_cu_cf778cb04cuda3std6ranges3__45__cpo5beginE - _ZN34_INTERNAL_d727e9fe_4_k_cu_cf778cb04cuda3std3__45__cpo5beginE)
_ZN34_INTERNAL_d727e9fe_4_k_cu_cf778cb04cuda3std3__45__cpo5beginE:
	.zero		1
	.type		_ZN34_INTERNAL_d727e9fe_4_k_cu_cf778cb04cuda3std6ranges3__45__cpo5beginE,@object
	.size		_ZN34_INTERNAL_d727e9fe_4_k_cu_cf778cb04cuda3std6ranges3__45__cpo5beginE,(_ZN34_INTERNAL_d727e9fe_4_k_cu_cf778cb06thrust24THRUST_300001_SM_1000_NS6deviceE - _ZN34_INTERNAL_d727e9fe_4_k_cu_cf778cb04cuda3std6ranges3__45__cpo5beginE)
_ZN34_INTERNAL_d727e9fe_4_k_cu_cf778cb04cuda3std6ranges3__45__cpo5beginE:
	.zero		1
	.type		_ZN34_INTERNAL_d727e9fe_4_k_cu_cf778cb06thrust24THRUST_300001_SM_1000_NS6deviceE,@object
	.size		_ZN34_INTERNAL_d727e9fe_4_k_cu_cf778cb06thrust24THRUST_300001_SM_1000_NS6deviceE,(_ZN34_INTERNAL_d727e9fe_4_k_cu_cf778cb04cuda3std3__47nulloptE - _ZN34_INTERNAL_d727e9fe_4_k_cu_cf778cb06thrust24THRUST_300001_SM_1000_NS6deviceE)
_ZN34_INTERNAL_d727e9fe_4_k_cu_cf778cb06thrust24THRUST_300001_SM_1000_NS6deviceE:
	.zero		1
	.type		_ZN34_INTERNAL_d727e9fe_4_k_cu_cf778cb04cuda3std3__47nulloptE,@object
	.size		_ZN34_INTERNAL_d727e9fe_4_k_cu_cf778cb04cuda3std3__47nulloptE,(_ZN34_INTERNAL_d727e9fe_4_k_cu_cf778cb04cuda3std6ranges3__45__cpo8distanceE - _ZN34_INTERNAL_d727e9fe_4_k_cu_cf778cb04cuda3std3__47nulloptE)
_ZN34_INTERNAL_d727e9fe_4_k_cu_cf778cb04cuda3std3__47nulloptE:
	.zero		1
	.type		_ZN34_INTERNAL_d727e9fe_4_k_cu_cf778cb04cuda3std6ranges3__45__cpo8distanceE,@object
	.size		_ZN34_INTERNAL_d727e9fe_4_k_cu_cf778cb04cuda3std6ranges3__45__cpo8distanceE,(_ZN34_INTERNAL_d727e9fe_4_k_cu_cf778cb06thrust24THRUST_300001_SM_1000_NS12placeholders2_4E - _ZN34_INTERNAL_d727e9fe_4_k_cu_cf778cb04cuda3std6ranges3__45__cpo8distanceE)
_ZN34_INTERNAL_d727e9fe_4_k_cu_cf778cb04cuda3std6ranges3__45__cpo8distanceE:
	.zero		1
	.type		_ZN34_INTERNAL_d727e9fe_4_k_cu_cf778cb06thrust24THRUST_300001_SM_1000_NS12placeholders2_4E,@object
	.size		_ZN34_INTERNAL_d727e9fe_4_k_cu_cf778cb06thrust24THRUST_300001_SM_1000_NS12placeholders2_4E,(_ZN34_INTERNAL_d727e9fe_4_k_cu_cf778cb04cuda3std3__45__cpo6rbeginE - _ZN34_INTERNAL_d727e9fe_4_k_cu_cf778cb06thrust24THRUST_300001_SM_1000_NS12placeholders2_4E)
_ZN34_INTERNAL_d727e9fe_4_k_cu_cf778cb06thrust24THRUST_300001_SM_1000_NS12placeholders2_4E:
	.zero		1
	.type		_ZN34_INTERNAL_d727e9fe_4_k_cu_cf778cb04cuda3std3__45__cpo6rbeginE,@object
	.size		_ZN34_INTERNAL_d727e9fe_4_k_cu_cf778cb04cuda3std3__45__cpo6rbeginE,(_ZN34_INTERNAL_d727e9fe_4_k_cu_cf778cb04cuda3std6ranges3__45__cpo7advanceE - _ZN34_INTERNAL_d727e9fe_4_k_cu_cf778cb04cuda3std3__45__cpo6rbeginE)
_ZN34_INTERNAL_d727e9fe_4_k_cu_cf778cb04cuda3std3__45__cpo6rbeginE:
	.zero		1
	.type		_ZN34_INTERNAL_d727e9fe_4_k_cu_cf778cb04cuda3std6ranges3__45__cpo7advanceE,@object
	.size		_ZN34_INTERNAL_d727e9fe_4_k_cu_cf778cb04cuda3std6ranges3__45__cpo7advanceE,(_ZN34_INTERNAL_d727e9fe_4_k_cu_cf778cb06thrust24THRUST_300001_SM_1000_NS12placeholders3_10E - _ZN34_INTERNAL_d727e9fe_4_k_cu_cf778cb04cuda3std6ranges3__45__cpo7advanceE)
_ZN34_INTERNAL_d727e9fe_4_k_cu_cf778cb04cuda3std6ranges3__45__cpo7advanceE:
	.zero		1
	.type		_ZN34_INTERNAL_d727e9fe_4_k_cu_cf778cb06thrust24THRUST_300001_SM_1000_NS12placeholders3_10E,@object
	.size		_ZN34_INTERNAL_d727e9fe_4_k_cu_cf778cb06thrust24THRUST_300001_SM_1000_NS12placeholders3_10E,(_ZN34_INTERNAL_d727e9fe_4_k_cu_cf778cb04cuda3std3__48in_placeE - _ZN34_INTERNAL_d727e9fe_4_k_cu_cf778cb06thrust24THRUST_300001_SM_1000_NS12placeholders3_10E)
_ZN34_INTERNAL_d727e9fe_4_k_cu_cf778cb06thrust24THRUST_300001_SM_1000_NS12placeholders3_10E:
	.zero		1
	.type		_ZN34_INTERNAL_d727e9fe_4_k_cu_cf778cb04cuda3std3__48in_placeE,@object
	.size		_ZN34_INTERNAL_d727e9fe_4_k_cu_cf778cb04cuda3std3__48in_placeE,(_ZN34_INTERNAL_d727e9fe_4_k_cu_cf778cb04cuda3std6ranges3__45__cpo4sizeE - _ZN34_INTERNAL_d727e9fe_4_k_cu_cf778cb04cuda3std3__48in_placeE)
_ZN34_INTERNAL_d727e9fe_4_k_cu_cf778cb04cuda3std3__48in_placeE:
	.zero		1
	.type		_ZN34_INTERNAL_d727e9fe_4_k_cu_cf778cb04cuda3std6ranges3__45__cpo4sizeE,@object
	.size		_ZN34_INTERNAL_d727e9fe_4_k_cu_cf778cb04cuda3std6ranges3__45__cpo4sizeE,(_ZN34_INTERNAL_d727e9fe_4_k_cu_cf778cb06thrust24THRUST_300001_SM_1000_NS12placeholders2_2E - _ZN34_INTERNAL_d727e9fe_4_k_cu_cf778cb04cuda3std6ranges3__45__cpo4sizeE)
_ZN34_INTERNAL_d727e9fe_4_k_cu_cf778cb04cuda3std6ranges3__45__cpo4sizeE:
	.zero		1
	.type		_ZN34_INTERNAL_d727e9fe_4_k_cu_cf778cb06thrust24THRUST_300001_SM_1000_NS12placeholders2_2E,@object
	.size		_ZN34_INTERNAL_d727e9fe_4_k_cu_cf778cb06thrust24THRUST_300001_SM_1000_NS12placeholders2_2E,(_ZN34_INTERNAL_d727e9fe_4_k_cu_cf778cb04cuda3std3__45__cpo6cbeginE - _ZN34_INTERNAL_d727e9fe_4_k_cu_cf778cb06thrust24THRUST_300001_SM_1000_NS12placeholders2_2E)
_ZN34_INTERNAL_d727e9fe_4_k_cu_cf778cb06thrust24THRUST_300001_SM_1000_NS12placeholders2_2E:
	.zero		1
	.type		_ZN34_INTERNAL_d727e9fe_4_k_cu_cf778cb04cuda3std3__45__cpo6cbeginE,@object
	.size		_ZN34_INTERNAL_d727e9fe_4_k_cu_cf778cb04cuda3std3__45__cpo6cbeginE,(_ZN34_INTERNAL_d727e9fe_4_k_cu_cf778cb04cuda3std6ranges3__45__cpo6cbeginE - _ZN34_INTERNAL_d727e9fe_4_k_cu_cf778cb04cuda3std3__45__cpo6cbeginE)
_ZN34_INTERNAL_d727e9fe_4_k_cu_cf778cb04cuda3std3__45__cpo6cbeginE:
	.zero		1
	.type		_ZN34_INTERNAL_d727e9fe_4_k_cu_cf778cb04cuda3std6ranges3__45__cpo6cbeginE,@object
	.size		_ZN34_INTERNAL_d727e9fe_4_k_cu_cf778cb04cuda3std6ranges3__45__cpo6cbeginE,(_ZN34_INTERNAL_d727e9fe_4_k_cu_cf778cb06thrust24THRUST_300001_SM_1000_NS12placeholders2_6E - _ZN34_INTERNAL_d727e9fe_4_k_cu_cf778cb04cuda3std6ranges3__45__cpo6cbeginE)
_ZN34_INTERNAL_d727e9fe_4_k_cu_cf778cb04cuda3std6ranges3__45__cpo6cbeginE:
	.zero		1
	.type		_ZN34_INTERNAL_d727e9fe_4_k_cu_cf778cb06thrust24THRUST_300001_SM_1000_NS12placeholders2_6E,@object
	.size		_ZN34_INTERNAL_d727e9fe_4_k_cu_cf778cb06thrust24THRUST_300001_SM_1000_NS12placeholders2_6E,(_ZN34_INTERNAL_d727e9fe_4_k_cu_cf778cb04cuda3std3__45__cpo7crbeginE - _ZN34_INTERNAL_d727e9fe_4_k_cu_cf778cb06thrust24THRUST_300001_SM_1000_NS12placeholders2_6E)
_ZN34_INTERNAL_d727e9fe_4_k_cu_cf778cb06thrust24THRUST_300001_SM_1000_NS12placeholders2_6E:
	.zero		1
	.type		_ZN34_INTERNAL_d727e9fe_4_k_cu_cf778cb04cuda3std3__45__cpo7crbeginE,@object
	.size		_ZN34_INTERNAL_d727e9fe_4_k_cu_cf778cb04cuda3std3__45__cpo7crbeginE,(_ZN34_INTERNAL_d727e9fe_4_k_cu_cf778cb04cuda3std6ranges3__45__cpo4nextE - _ZN34_INTERNAL_d727e9fe_4_k_cu_cf778cb04cuda3std3__45__cpo7crbeginE)
_ZN34_INTERNAL_d727e9fe_4_k_cu_cf778cb04cuda3std3__45__cpo7crbeginE:
	.zero		1
	.type		_ZN34_INTERNAL_d727e9fe_4_k_cu_cf778cb04cuda3std6ranges3__45__cpo4nextE,@object
	.size		_ZN34_INTERNAL_d727e9fe_4_k_cu_cf778cb04cuda3std6ranges3__45__cpo4nextE,(_ZN34_INTERNAL_d727e9fe_4_k_cu_cf778cb04cuda3std6ranges3__45__cpo4swapE - _ZN34_INTERNAL_d727e9fe_4_k_cu_cf778cb04cuda3std6ranges3__45__cpo4nextE)
_ZN34_INTERNAL_d727e9fe_4_k_cu_cf778cb04cuda3std6ranges3__45__cpo4nextE:
	.zero		1
	.type		_ZN34_INTERNAL_d727e9fe_4_k_cu_cf778cb04cuda3std6ranges3__45__cpo4swapE,@object
	.size		_ZN34_INTERNAL_d727e9fe_4_k_cu_cf778cb04cuda3std6ranges3__45__cpo4swapE,(_ZN34_INTERNAL_d727e9fe_4_k_cu_cf778cb06thrust24THRUST_300001_SM_1000_NS8cuda_cub10par_nosyncE - _ZN34_INTERNAL_d727e9fe_4_k_cu_cf778cb04cuda3std6ranges3__45__cpo4swapE)
_ZN34_INTERNAL_d727e9fe_4_k_cu_cf778cb04cuda3std6ranges3__45__cpo4swapE:
	.zero		1
	.type		_ZN34_INTERNAL_d727e9fe_4_k_cu_cf778cb06thrust24THRUST_300001_SM_1000_NS8cuda_cub10par_nosyncE,@object
	.size		_ZN34_INTERNAL_d727e9fe_4_k_cu_cf778cb06thrust24THRUST_300001_SM_1000_NS8cuda_cub10par_nosyncE,(_ZN34_INTERNAL_d727e9fe_4_k_cu_cf778cb06thrust24THRUST_300001_SM_1000_NS3seqE - _ZN34_INTERNAL_d727e9fe_4_k_cu_cf778cb06thrust24THRUST_300001_SM_1000_NS8cuda_cub10par_nosyncE)
_ZN34_INTERNAL_d727e9fe_4_k_cu_cf778cb06thrust24THRUST_300001_SM_1000_NS8cuda_cub10par_nosyncE:
	.zero		1
	.type		_ZN34_INTERNAL_d727e9fe_4_k_cu_cf778cb06thrust24THRUST_300001_SM_1000_NS3seqE,@object
	.size		_ZN34_INTERNAL_d727e9fe_4_k_cu_cf778cb06thrust24THRUST_300001_SM_1000_NS3seqE,(_ZN34_INTERNAL_d727e9fe_4_k_cu_cf778cb04cuda3std3__420unreachable_sentinelE - _ZN34_INTERNAL_d727e9fe_4_k_cu_cf778cb06thrust24THRUST_300001_SM_1000_NS3seqE)
_ZN34_INTERNAL_d727e9fe_4_k_cu_cf778cb06thrust24THRUST_300001_SM_1000_NS3seqE:
	.zero		1
	.type		_ZN34_INTERNAL_d727e9fe_4_k_cu_cf778cb04cuda3std3__420unreachable_sentinelE,@object
	.size		_ZN34_INTERNAL_d727e9fe_4_k_cu_cf778cb04cuda3std3__420unreachable_sentinelE,(_ZN34_INTERNAL_d727e9fe_4_k_cu_cf778cb04cuda3std6ranges3__45__cpo5ssizeE - _ZN34_INTERNAL_d727e9fe_4_k_cu_cf778cb04cuda3std3__420unreachable_sentinelE)
_ZN34_INTERNAL_d727e9fe_4_k_cu_cf778cb04cuda3std3__420unreachable_sentinelE:
	.zero		1
	.type		_ZN34_INTERNAL_d727e9fe_4_k_cu_cf778cb04cuda3std6ranges3__45__cpo5ssizeE,@object
	.size		_ZN34_INTERNAL_d727e9fe_4_k_cu_cf778cb04cuda3std6ranges3__45__cpo5ssizeE,(_ZN34_INTERNAL_d727e9fe_4_k_cu_cf778cb06thrust24THRUST_300001_SM_1000_NS12placeholders2_3E - _ZN34_INTERNAL_d727e9fe_4_k_cu_cf778cb04cuda3std6ranges3__45__cpo5ssizeE)
_ZN34_INTERNAL_d727e9fe_4_k_cu_cf778cb04cuda3std6ranges3__45__cpo5ssizeE:
	.zero		1
	.type		_ZN34_INTERNAL_d727e9fe_4_k_cu_cf778cb06thrust24THRUST_300001_SM_1000_NS12placeholders2_3E,@object
	.size		_ZN34_INTERNAL_d727e9fe_4_k_cu_cf778cb06thrust24THRUST_300001_SM_1000_NS12placeholders2_3E,(_ZN34_INTERNAL_d727e9fe_4_k_cu_cf778cb04cuda3std3__45__cpo4cendE - _ZN34_INTERNAL_d727e9fe_4_k_cu_cf778cb06thrust24THRUST_300001_SM_1000_NS12placeholders2_3E)
_ZN34_INTERNAL_d727e9fe_4_k_cu_cf778cb06thrust24THRUST_300001_SM_1000_NS12placeholders2_3E:
	.zero		1
	.type		_ZN34_INTERNAL_d727e9fe_4_k_cu_cf778cb04cuda3std3__45__cpo4cendE,@object
	.size		_ZN34_INTERNAL_d727e9fe_4_k_cu_cf778cb04cuda3std3__45__cpo4cendE,(_ZN34_INTERNAL_d727e9fe_4_k_cu_cf778cb04cuda3std6ranges3__45__cpo4cendE - _ZN34_INTERNAL_d727e9fe_4_k_cu_cf778cb04cuda3std3__45__cpo4cendE)
_ZN34_INTERNAL_d727e9fe_4_k_cu_cf778cb04cuda3std3__45__cpo4cendE:
	.zero		1
	.type		_ZN34_INTERNAL_d727e9fe_4_k_cu_cf778cb04cuda3std6ranges3__45__cpo4cendE,@object
	.size		_ZN34_INTERNAL_d727e9fe_4_k_cu_cf778cb04cuda3std6ranges3__45__cpo4cendE,(_ZN34_INTERNAL_d727e9fe_4_k_cu_cf778cb06thrust24THRUST_300001_SM_1000_NS12placeholders2_7E - _ZN34_INTERNAL_d727e9fe_4_k_cu_cf778cb04cuda3std6ranges3__45__cpo4cendE)
_ZN34_INTERNAL_d727e9fe_4_k_cu_cf778cb04cuda3std6ranges3__45__cpo4cendE:
	.zero		1
	.type		_ZN34_INTERNAL_d727e9fe_4_k_cu_cf778cb06thrust24THRUST_300001_SM_1000_NS12placeholders2_7E,@object
	.size		_ZN34_INTERNAL_d727e9fe_4_k_cu_cf778cb06thrust24THRUST_300001_SM_1000_NS12placeholders2_7E,(_ZN34_INTERNAL_d727e9fe_4_k_cu_cf778cb04cuda3std3__45__cpo5crendE - _ZN34_INTERNAL_d727e9fe_4_k_cu_cf778cb06thrust24THRUST_300001_SM_1000_NS12placeholders2_7E)
_ZN34_INTERNAL_d727e9fe_4_k_cu_cf778cb06thrust24THRUST_300001_SM_1000_NS12placeholders2_7E:
	.zero		1
	.type		_ZN34_INTERNAL_d727e9fe_4_k_cu_cf778cb04cuda3std3__45__cpo5crendE,@object
	.size		_ZN34_INTERNAL_d727e9fe_4_k_cu_cf778cb04cuda3std3__45__cpo5crendE,(_ZN34_INTERNAL_d727e9fe_4_k_cu_cf778cb04cuda3std6ranges3__45__cpo4prevE - _ZN34_INTERNAL_d727e9fe_4_k_cu_cf778cb04cuda3std3__45__cpo5crendE)
_ZN34_INTERNAL_d727e9fe_4_k_cu_cf778cb04cuda3std3__45__cpo5crendE:
	.zero		1
	.type		_ZN34_INTERNAL_d727e9fe_4_k_cu_cf778cb04cuda3std6ranges3__45__cpo4prevE,@object
	.size		_ZN34_INTERNAL_d727e9fe_4_k_cu_cf778cb04cuda3std6ranges3__45__cpo4prevE,(_ZN34_INTERNAL_d727e9fe_4_k_cu_cf778cb04cuda3std6ranges3__45__cpo9iter_moveE - _ZN34_INTERNAL_d727e9fe_4_k_cu_cf778cb04cuda3std6ranges3__45__cpo4prevE)
_ZN34_INTERNAL_d727e9fe_4_k_cu_cf778cb04cuda3std6ranges3__45__cpo4prevE:
	.zero		1
	.type		_ZN34_INTERNAL_d727e9fe_4_k_cu_cf778cb04cuda3std6ranges3__45__cpo9iter_moveE,@object
	.size		_ZN34_INTERNAL_d727e9fe_4_k_cu_cf778cb04cuda3std6ranges3__45__cpo9iter_moveE,(_ZN34_INTERNAL_d727e9fe_4_k_cu_cf778cb06thrust24THRUST_300001_SM_1000_NS6system6detail10sequential3seqE - _ZN34_INTERNAL_d727e9fe_4_k_cu_cf778cb04cuda3std6ranges3__45__cpo9iter_moveE)
_ZN34_INTERNAL_d727e9fe_4_k_cu_cf778cb04cuda3std6ranges3__45__cpo9iter_moveE:
	.zero		1
	.type		_ZN34_INTERNAL_d727e9fe_4_k_cu_cf778cb06thrust24THRUST_300001_SM_1000_NS6system6detail10sequential3seqE,@object
	.size		_ZN34_INTERNAL_d727e9fe_4_k_cu_cf778cb06thrust24THRUST_300001_SM_1000_NS6system6detail10sequential3seqE,(_ZN34_INTERNAL_d727e9fe_4_k_cu_cf778cb06thrust24THRUST_300001_SM_1000_NS12placeholders2_9E - _ZN34_INTERNAL_d727e9fe_4_k_cu_cf778cb06thrust24THRUST_300001_SM_1000_NS6system6detail10sequential3seqE)
_ZN34_INTERNAL_d727e9fe_4_k_cu_cf778cb06thrust24THRUST_300001_SM_1000_NS6system6detail10sequential3seqE:
	.zero		1
	.type		_ZN34_INTERNAL_d727e9fe_4_k_cu_cf778cb06thrust24THRUST_300001_SM_1000_NS12placeholders2_9E,@object
	.size		_ZN34_INTERNAL_d727e9fe_4_k_cu_cf778cb06thrust24THRUST_300001_SM_1000_NS12placeholders2_9E,(_ZN34_INTERNAL_d727e9fe_4_k_cu_cf778cb04cuda3std3__419piecewise_constructE - _ZN34_INTERNAL_d727e9fe_4_k_cu_cf778cb06thrust24THRUST_300001_SM_1000_NS12placeholders2_9E)
_ZN34_INTERNAL_d727e9fe_4_k_cu_cf778cb06thrust24THRUST_300001_SM_1000_NS12placeholders2_9E:
	.zero		1
	.type		_ZN34_INTERNAL_d727e9fe_4_k_cu_cf778cb04cuda3std3__419piecewise_constructE,@object
	.size		_ZN34_INTERNAL_d727e9fe_4_k_cu_cf778cb04cuda3std3__419piecewise_constructE,(_ZN34_INTERNAL_d727e9fe_4_k_cu_cf778cb04cuda3std6ranges3__45__cpo5cdataE - _ZN34_INTERNAL_d727e9fe_4_k_cu_cf778cb04cuda3std3__419piecewise_constructE)
_ZN34_INTERNAL_d727e9fe_4_k_cu_cf778cb04cuda3std3__419piecewise_constructE:
	.zero		1
	.type		_ZN34_INTERNAL_d727e9fe_4_k_cu_cf778cb04cuda3std6ranges3__45__cpo5cdataE,@object
	.size		_ZN34_INTERNAL_d727e9fe_4_k_cu_cf778cb04cuda3std6ranges3__45__cpo5cdataE,(_ZN34_INTERNAL_d727e9fe_4_k_cu_cf778cb06thrust24THRUST_300001_SM_1000_NS12placeholders2_1E - _ZN34_INTERNAL_d727e9fe_4_k_cu_cf778cb04cuda3std6ranges3__45__cpo5cdataE)
_ZN34_INTERNAL_d727e9fe_4_k_cu_cf778cb04cuda3std6ranges3__45__cpo5cdataE:
	.zero		1
	.type		_ZN34_INTERNAL_d727e9fe_4_k_cu_cf778cb06thrust24THRUST_300001_SM_1000_NS12placeholders2_1E,@object
	.size		_ZN34_INTERNAL_d727e9fe_4_k_cu_cf778cb06thrust24THRUST_300001_SM_1000_NS12placeholders2_1E,(_ZN34_INTERNAL_d727e9fe_4_k_cu_cf778cb04cuda3std3__45__cpo3endE - _ZN34_INTERNAL_d727e9fe_4_k_cu_cf778cb06thrust24THRUST_300001_SM_1000_NS12placeholders2_1E)
_ZN34_INTERNAL_d727e9fe_4_k_cu_cf778cb06thrust24THRUST_300001_SM_1000_NS12placeholders2_1E:
	.zero		1
	.type		_ZN34_INTERNAL_d727e9fe_4_k_cu_cf778cb04cuda3std3__45__cpo3endE,@object
	.size		_ZN34_INTERNAL_d727e9fe_4_k_cu_cf778cb04cuda3std3__45__cpo3endE,(_ZN34_INTERNAL_d727e9fe_4_k_cu_cf778cb04cuda3std6ranges3__45__cpo3endE - _ZN34_INTERNAL_d727e9fe_4_k_cu_cf778cb04cuda3std3__45__cpo3endE)
_ZN34_INTERNAL_d727e9fe_4_k_cu_cf778cb04cuda3std3__45__cpo3endE:
	.zero		1
	.type		_ZN34_INTERNAL_d727e9fe_4_k_cu_cf778cb04cuda3std6ranges3__45__cpo3endE,@object
	.size		_ZN34_INTERNAL_d727e9fe_4_k_cu_cf778cb04cuda3std6ranges3__45__cpo3endE,(_ZN34_INTERNAL_d727e9fe_4_k_cu_cf778cb06thrust24THRUST_300001_SM_1000_NS12placeholders2_5E - _ZN34_INTERNAL_d727e9fe_4_k_cu_cf778cb04cuda3std6ranges3__45__cpo3endE)
_ZN34_INTERNAL_d727e9fe_4_k_cu_cf778cb04cuda3std6ranges3__45__cpo3endE:
	.zero		1
	.type		_ZN34_INTERNAL_d727e9fe_4_k_cu_cf778cb06thrust24THRUST_300001_SM_1000_NS12placeholders2_5E,@object
	.size		_ZN34_INTERNAL_d727e9fe_4_k_cu_cf778cb06thrust24THRUST_300001_SM_1000_NS12placeholders2_5E,(_ZN34_INTERNAL_d727e9fe_4_k_cu_cf778cb04cuda3std3__45__cpo4rendE - _ZN34_INTERNAL_d727e9fe_4_k_cu_cf778cb06thrust24THRUST_300001_SM_1000_NS12placeholders2_5E)
_ZN34_INTERNAL_d727e9fe_4_k_cu_cf778cb06thrust24THRUST_300001_SM_1000_NS12placeholders2_5E:
	.zero		1
	.type		_ZN34_INTERNAL_d727e9fe_4_k_cu_cf778cb04cuda3std3__45__cpo4rendE,@object
	.size		_ZN34_INTERNAL_d727e9fe_4_k_cu_cf778cb04cuda3std3__45__cpo4rendE,(_ZN34_INTERNAL_d727e9fe_4_k_cu_cf778cb04cuda3std6ranges3__45__cpo9iter_swapE - _ZN34_INTERNAL_d727e9fe_4_k_cu_cf778cb04cuda3std3__45__cpo4rendE)
_ZN34_INTERNAL_d727e9fe_4_k_cu_cf778cb04cuda3std3__45__cpo4rendE:
	.zero		1
	.type		_ZN34_INTERNAL_d727e9fe_4_k_cu_cf778cb04cuda3std6ranges3__45__cpo9iter_swapE,@object
	.size		_ZN34_INTERNAL_d727e9fe_4_k_cu_cf778cb04cuda3std6ranges3__45__cpo9iter_swapE,(_ZN34_INTERNAL_d727e9fe_4_k_cu_cf778cb04cuda3std3__48unexpectE - _ZN34_INTERNAL_d727e9fe_4_k_cu_cf778cb04cuda3std6ranges3__45__cpo9iter_swapE)
_ZN34_INTERNAL_d727e9fe_4_k_cu_cf778cb04cuda3std6ranges3__45__cpo9iter_swapE:
	.zero		1
	.type		_ZN34_INTERNAL_d727e9fe_4_k_cu_cf778cb04cuda3std3__48unexpectE,@object
	.size		_ZN34_INTERNAL_d727e9fe_4_k_cu_cf778cb04cuda3std3__48unexpectE,(_ZN34_INTERNAL_d727e9fe_4_k_cu_cf778cb06thrust24THRUST_300001_SM_1000_NS8cuda_cub3parE - _ZN34_INTERNAL_d727e9fe_4_k_cu_cf778cb04cuda3std3__48unexpectE)
_ZN34_INTERNAL_d727e9fe_4_k_cu_cf778cb04cuda3std3__48unexpectE:
	.zero		1
	.type		_ZN34_INTERNAL_d727e9fe_4_k_cu_cf778cb06thrust24THRUST_300001_SM_1000_NS8cuda_cub3parE,@object
	.size		_ZN34_INTERNAL_d727e9fe_4_k_cu_cf778cb06thrust24THRUST_300001_SM_1000_NS8cuda_cub3parE,(.L_39 - _ZN34_INTERNAL_d727e9fe_4_k_cu_cf778cb06thrust24THRUST_300001_SM_1000_NS8cuda_cub3parE)
_ZN34_INTERNAL_d727e9fe_4_k_cu_cf778cb06thrust24THRUST_300001_SM_1000_NS8cuda_cub3parE:
	.zero		1
.L_39:


//--------------------- .nv.shared._ZN3cub18CUB_300001_SM_10006detail10radix_sort33DeviceRadixSortExclusiveSumKernelINS1_5radix10policy_hubIiiyE10Policy1000EyEEvPT0_ --------------------------
	.section	.nv.shared._ZN3cub18CUB_300001_SM_10006detail10radix_sort33DeviceRadixSortExclusiveSumKernelINS1_5radix10policy_hubIiiyE10Policy1000EyEEvPT0_,"aw",@nobits
	.sectionflags	@""
	.align	16
.nv.shared._ZN3cub18CUB_300001_SM_10006detail10radix_sort33DeviceRadixSortExclusiveSumKernelINS1_5radix10policy_hubIiiyE10Policy1000EyEEvPT0_:
	.zero		3360


//--------------------- .nv.shared._ZN3cub18CUB_300001_SM_10006detail10radix_sort30DeviceRadixSortHistogramKernelINS1_5radix10policy_hubIiiyE10Policy1000ELNS0_9SortOrderE0EiyNS1_21identity_decomposer_tEEEvPT2_PKT1_SA_iiT3_ --------------------------
	.section	.nv.shared._ZN3cub18CUB_300001_SM_10006detail10radix_sort30DeviceRadixSortHistogramKernelINS1_5radix10policy_hubIiiyE10Policy1000ELNS0_9SortOrderE0EiyNS1_21identity_decomposer_tEEEvPT2_PKT1_SA_iiT3_,"aw",@nobits
	.sectionflags	@""
	.align	16
.nv.shared._ZN3cub18CUB_300001_SM_10006detail10radix_sort30DeviceRadixSortHistogramKernelINS1_5radix10policy_hubIiiyE10Policy1000ELNS0_9SortOrderE0EiyNS1_21identity_decomposer_tEEEvPT2_PKT1_SA_iiT3_:
	.zero		5120


//--------------------- .nv.shared._ZN3cub18CUB_300001_SM_10006detail10radix_sort31DeviceRadixSortSingleTileKernelINS1_5radix10policy_hubIiiyE10Policy1000ELNS0_9SortOrderE0EiiyNS1_21identity_decomposer_tEEEvPKT1_PSA_PKT2_PSE_T3_iiT4_ --------------------------
	.section	.nv.shared._ZN3cub18CUB_300001_SM_10006detail10radix_sort31DeviceRadixSortSingleTileKernelINS1_5radix10policy_hubIiiyE10Policy1000ELNS0_9SortOrderE0EiiyNS1_21identity_decomposer_tEEEvPKT1_PSA_PKT2_PSE_T3_iiT4_,"aw",@nobits
	.sectionflags	@""
	.align	16
.nv.shared._ZN3cub18CUB_300001_SM_10006detail10radix_sort31DeviceRadixSortSingleTileKernelINS1_5radix10policy_hubIiiyE10Policy1000ELNS0_9SortOrderE0EiiyNS1_21identity_decomposer_tEEEvPKT1_PSA_PKT2_PSE_T3_iiT4_:
	.zero		34880


//--------------------- .nv.shared._ZN3cub18CUB_300001_SM_10006detail4scan16DeviceScanKernelINS2_10policy_hubIiiimN4cuda3std3__44plusIvEEE10Policy1000EN6thrust24THRUST_300001_SM_1000_NS10device_ptrIiEESF_NS0_13ScanTileStateIiLb1EEES9_NS1_10InputValueIiPiEEmiLb0EiEEvT0_T1_T2_iT3_T4_T5_ --------------------------
	.section	.nv.shared._ZN3cub18CUB_300001_SM_10006detail4scan16DeviceScanKernelINS2_10policy_hubIiiimN4cuda3std3__44plusIvEEE10Policy1000EN6thrust24THRUST_300001_SM_1000_NS10device_ptrIiEESF_NS0_13ScanTileStateIiLb1EEES9_NS1_10InputValueIiPiEEmiLb0EiEEvT0_T1_T2_iT3_T4_T5_,"aw",@nobits
	.sectionflags	@""
	.align	16
.nv.shared._ZN3cub18CUB_300001_SM_10006detail4scan16DeviceScanKernelINS2_10policy_hubIiiimN4cuda3std3__44plusIvEEE10Policy1000EN6thrust24THRUST_300001_SM_1000_NS10device_ptrIiEESF_NS0_13ScanTileStateIiLb1EEES9_NS1_10InputValueIiPiEEmiLb0EiEEvT0_T1_T2_iT3_T4_T5_:
	.zero		32656


//--------------------- .nv.shared._ZN3cub18CUB_300001_SM_10006detail4scan16DeviceScanKernelINS2_10policy_hubIiiijN4cuda3std3__44plusIvEEE10Policy1000EN6thrust24THRUST_300001_SM_1000_NS10device_ptrIiEESF_NS0_13ScanTileStateIiLb1EEES9_NS1_10InputValueIiPiEEjiLb0EiEEvT0_T1_T2_iT3_T4_T5_ --------------------------
	.section	.nv.shared._ZN3cub18CUB_300001_SM_10006detail4scan16DeviceScanKernelINS2_10policy_hubIiiijN4cuda3std3__44plusIvEEE10Policy1000EN6thrust24THRUST_300001_SM_1000_NS10device_ptrIiEESF_NS0_13ScanTileStateIiLb1EEES9_NS1_10InputValueIiPiEEjiLb0EiEEvT0_T1_T2_iT3_T4_T5_,"aw",@nobits
	.sectionflags	@""
	.align	16
.nv.shared._ZN3cub18CUB_300001_SM_10006detail4scan16DeviceScanKernelINS2_10policy_hubIiiijN4cuda3std3__44plusIvEEE10Policy1000EN6thrust24THRUST_300001_SM_1000_NS10device_ptrIiEESF_NS0_13ScanTileStateIiLb1EEES9_NS1_10InputValueIiPiEEjiLb0EiEEvT0_T1_T2_iT3_T4_T5_:
	.zero		34832


//--------------------- .nv.shared._ZN3cub18CUB_300001_SM_10006detail4scan20DeviceScanInitKernelINS0_13ScanTileStateIiLb1EEEEEvT_i --------------------------
	.section	.nv.shared._ZN3cub18CUB_300001_SM_10006detail4scan20DeviceScanInitKernelINS0_13ScanTileStateIiLb1EEEEEvT_i,"aw",@nobits
	.sectionflags	@""
	.align	16
	.zero		1024


//--------------------- .nv.shared._ZN3cub18CUB_300001_SM_10006detail11EmptyKernelIvEEvv --------------------------
	.section	.nv.shared._ZN3cub18CUB_300001_SM_10006detail11EmptyKernelIvEEvv,"aw",@nobits
	.sectionflags	@""
	.align	16
	.zero		1024


//--------------------- .nv.shared.relabel_communities_kernel --------------------------
	.section	.nv.shared.relabel_communities_kernel,"aw",@nobits
	.sectionflags	@""
	.align	16
	.zero		1024


//--------------------- .nv.shared.count_community_sizes_kernel --------------------------
	.section	.nv.shared.count_community_sizes_kernel,"aw",@nobits
	.sectionflags	@""
	.align	16
	.zero		1024


//--------------------- .nv.shared.compute_node_degrees_kernel --------------------------
	.section	.nv.shared.compute_node_degrees_kernel,"aw",@nobits
	.sectionflags	@""
	.align	16
	.zero		1024


//--------------------- .nv.shared.init_random_states_kernel --------------------------
	.section	.nv.shared.init_random_states_kernel,"aw",@nobits
	.sectionflags	@""
	.align	16
	.zero		1024


//--------------------- .nv.shared.compute_modularity_kernel --------------------------
	.section	.nv.shared.compute_modularity_kernel,"aw",@nobits
	.sectionflags	@""
	.align	16
	.zero		1024


//--------------------- .nv.shared.check_convergence_kernel --------------------------
	.section	.nv.shared.check_convergence_kernel,"aw",@nobits
	.sectionflags	@""
	.align	16
	.zero		1024


//--------------------- .nv.shared.propagate_labels_async_kernel --------------------------
	.section	.nv.shared.propagate_labels_async_kernel,"aw",@nobits
	.sectionflags	@""
	.align	16
	.zero		1024


//--------------------- .nv.shared.propagate_labels_sync_kernel --------------------------
	.section	.nv.shared.propagate_labels_sync_kernel,"aw",@nobits
	.sectionflags	@""
	.align	16
	.zero		1024


//--------------------- .nv.shared.init_labels_kernel --------------------------
	.section	.nv.shared.init_labels_kernel,"aw",@nobits
	.sectionflags	@""
	.align	16
	.zero		1024


//--------------------- .nv.shared.compute_feature_stats_kernel --------------------------
	.section	.nv.shared.compute_feature_stats_kernel,"aw",@nobits
	.sectionflags	@""
	.align	16
	.zero		1024


//--------------------- .nv.shared.compute_zscore_kernel --------------------------
	.section	.nv.shared.compute_zscore_kernel,"aw",@nobits
	.sectionflags	@""
	.align	16
	.zero		1024


//--------------------- .nv.shared.compute_lof_kernel --------------------------
	.section	.nv.shared.compute_lof_kernel,"aw",@nobits
	.sectionflags	@""
	.align	16
	.zero		1024


//--------------------- .nv.shared.compute_inertia_kernel --------------------------
	.section	.nv.shared.compute_inertia_kernel,"aw",@nobits
	.sectionflags	@""
	.align	16
	.zero		1024


//--------------------- .nv.shared.update_centroids_kernel --------------------------
	.section	.nv.shared.update_centroids_kernel,"aw",@nobits
	.sectionflags	@""
	.align	16
	.zero		1024


//--------------------- .nv.shared.assign_clusters_kernel --------------------------
	.section	.nv.shared.assign_clusters_kernel,"aw",@nobits
	.sectionflags	@""
	.align	16
	.zero		1024


//--------------------- .nv.shared.init_centroids_kernel --------------------------
	.section	.nv.shared.init_centroids_kernel,"aw",@nobits
	.sectionflags	@""
	.align	16
	.zero		1024


//--------------------- .nv.shared.compact_frontier_kernel --------------------------
	.section	.nv.shared.compact_frontier_kernel,"aw",@nobits
	.sectionflags	@""
	.align	16
	.zero		1024


//--------------------- .nv.shared.integrate_pass_kernel --------------------------
	.section	.nv.shared.integrate_pass_kernel,"aw",@nobits
	.sectionflags	@""
	.align	16
	.zero		1024


//--------------------- .nv.shared.relaxation_step_kernel --------------------------
	.section	.nv.shared.relaxation_step_kernel,"aw",@nobits
	.sectionflags	@""
	.align	16
	.zero		1024


//--------------------- .nv.shared.force_pass_kernel --------------------------
	.section	.nv.shared.force_pass_kernel,"aw",@nobits
	.sectionflags	@""
	.align	16
	.zero		1024


//--------------------- .nv.shared.compute_cell_bounds_kernel --------------------------
	.section	.nv.shared.compute_cell_bounds_kernel,"aw",@nobits
	.sectionflags	@""
	.align	16
	.zero		1024


//--------------------- .nv.shared.build_grid_kernel --------------------------
	.section	.nv.shared.build_grid_kernel,"aw",@nobits
	.sectionflags	@""
	.align	16
	.zero		1024


//--------------------- .nv.constant0._ZN3cub18CUB_300001_SM_10006detail10radix_sort29DeviceRadixSortOnesweepKernelINS1_5radix10policy_hubIiiyE10Policy1000ELNS0_9SortOrderE0EiiyiiNS1_21identity_decomposer_tEEEvPT5_SB_PT3_PKSC_PT1_PKSG_PT2_PKSK_T4_iiT6_ --------------------------
	.section	.nv.constant0._ZN3cub18CUB_300001_SM_10006detail10radix_sort29DeviceRadixSortOnesweepKernelINS1_5radix10policy_hubIiiyE10Policy1000ELNS0_9SortOrderE0EiiyiiNS1_21identity_decomposer_tEEEvPT5_SB_PT3_PKSC_PT1_PKSG_PT2_PKSK_T4_iiT6_,"a",@progbits
	.sectionflags	@""
	.align	4
.nv.constant0._ZN3cub18CUB_300001_SM_10006detail10radix_sort29DeviceRadixSortOnesweepKernelINS1_5radix10policy_hubIiiyE10Policy1000ELNS0_9SortOrderE0EiiyiiNS1_21identity_decomposer_tEEEvPT5_SB_PT3_PKSC_PT1_PKSG_PT2_PKSK_T4_iiT6_:
	.zero		973


//--------------------- .nv.constant0._ZN3cub18CUB_300001_SM_10006detail10radix_sort33DeviceRadixSortExclusiveSumKernelINS1_5radix10policy_hubIiiyE10Policy1000EyEEvPT0_ --------------------------
	.section	.nv.constant0._ZN3cub18CUB_300001_SM_10006detail10radix_sort33DeviceRadixSortExclusiveSumKernelINS1_5radix10policy_hubIiiyE10Policy1000EyEEvPT0_,"a",@progbits
	.sectionflags	@""
	.align	4
.nv.constant0._ZN3cub18CUB_300001_SM_10006detail10radix_sort33DeviceRadixSortExclusiveSumKernelINS1_5radix10policy_hubIiiyE10Policy1000EyEEvPT0_:
	.zero		904


//--------------------- .nv.constant0._ZN3cub18CUB_300001_SM_10006detail10radix_sort30DeviceRadixSortHistogramKernelINS1_5radix10policy_hubIiiyE10Policy1000ELNS0_9SortOrderE0EiyNS1_21identity_decomposer_tEEEvPT2_PKT1_SA_iiT3_ --------------------------
	.section	.nv.constant0._ZN3cub18CUB_300001_SM_10006detail10radix_sort30DeviceRadixSortHistogramKernelINS1_5radix10policy_hubIiiyE10Policy1000ELNS0_9SortOrderE0EiyNS1_21identity_decomposer_tEEEvPT2_PKT1_SA_iiT3_,"a",@progbits
	.sectionflags	@""
	.align	4
.nv.constant0._ZN3cub18CUB_300001_SM_10006detail10radix_sort30DeviceRadixSortHistogramKernelINS1_5radix10policy_hubIiiyE10Policy1000ELNS0_9SortOrderE0EiyNS1_21identity_decomposer_tEEEvPT2_PKT1_SA_iiT3_:
	.zero		929


//--------------------- .nv.constant0._ZN3cub18CUB_300001_SM_10006detail10radix_sort31DeviceRadixSortSingleTileKernelINS1_5radix10policy_hubIiiyE10Policy1000ELNS0_9SortOrderE0EiiyNS1_21identity_decomposer_tEEEvPKT1_PSA_PKT2_PSE_T3_iiT4_ --------------------------
	.section	.nv.constant0._ZN3cub18CUB_300001_SM_10006detail10radix_sort31DeviceRadixSortSingleTileKernelINS1_5radix10policy_hubIiiyE10Policy1000ELNS0_9SortOrderE0EiiyNS1_21identity_decomposer_tEEEvPKT1_PSA_PKT2_PSE_T3_iiT4_,"a",@progbits
	.sectionflags	@""
	.align	4
.nv.constant0._ZN3cub18CUB_300001_SM_10006detail10radix_sort31DeviceRadixSortSingleTileKernelINS1_5radix10policy_hubIiiyE10Policy1000ELNS0_9SortOrderE0EiiyNS1_21identity_decomposer_tEEEvPKT1_PSA_PKT2_PSE_T3_iiT4_:
	.zero		945


//--------------------- .nv.constant0._ZN3cub18CUB_300001_SM_10006detail4scan16DeviceScanKernelINS2_10policy_hubIiiimN4cuda3std3__44plusIvEEE10Policy1000EN6thrust24THRUST_300001_SM_1000_NS10device_ptrIiEESF_NS0_13ScanTileStateIiLb1EEES9_NS1_10InputValueIiPiEEmiLb0EiEEvT0_T1_T2_iT3_T4_T5_ --------------------------
	.section	.nv.constant0._ZN3cub18CUB_300001_SM_10006detail4scan16DeviceScanKernelINS2_10policy_hubIiiimN4cuda3std3__44plusIvEEE10Policy1000EN6thrust24THRUST_300001_SM_1000_NS10device_ptrIiEESF_NS0_13ScanTileStateIiLb1EEES9_NS1_10InputValueIiPiEEmiLb0EiEEvT0_T1_T2_iT3_T4_T5_,"a",@progbits
	.sectionflags	@""
	.align	4
.nv.constant0._ZN3cub18CUB_300001_SM_10006detail4scan16DeviceScanKernelINS2_10policy_hubIiiimN4cuda3std3__44plusIvEEE10Policy1000EN6thrust24THRUST_300001_SM_1000_NS10device_ptrIiEESF_NS0_13ScanTileStateIiLb1EEES9_NS1_10InputValueIiPiEEmiLb0EiEEvT0_T1_T2_iT3_T4_T5_:
	.zero		952


//--------------------- .nv.constant0._ZN3cub18CUB_300001_SM_10006detail4scan16DeviceScanKernelINS2_10policy_hubIiiijN4cuda3std3__44plusIvEEE10Policy1000EN6thrust24THRUST_300001_SM_1000_NS10device_ptrIiEESF_NS0_13ScanTileStateIiLb1EEES9_NS1_10InputValueIiPiEEjiLb0EiEEvT0_T1_T2_iT3_T4_T5_ --------------------------
	.section	.nv.constant0._ZN3cub18CUB_300001_SM_10006detail4scan16DeviceScanKernelINS2_10policy_hubIiiijN4cuda3std3__44plusIvEEE10Policy1000EN6thrust24THRUST_300001_SM_1000_NS10device_ptrIiEESF_NS0_13ScanTileStateIiLb1EEES9_NS1_10InputValueIiPiEEjiLb0EiEEvT0_T1_T2_iT3_T4_T5_,"a",@progbits
	.sectionflags	@""
	.align	4
.nv.constant0._ZN3cub18CUB_300001_SM_10006detail4scan16DeviceScanKernelINS2_10policy_hubIiiijN4cuda3std3__44plusIvEEE10Policy1000EN6thrust24THRUST_300001_SM_1000_NS10device_ptrIiEESF_NS0_13ScanTileStateIiLb1EEES9_NS1_10InputValueIiPiEEjiLb0EiEEvT0_T1_T2_iT3_T4_T5_:
	.zero		948


//--------------------- .nv.constant0._ZN3cub18CUB_300001_SM_10006detail4scan20DeviceScanInitKernelINS0_13ScanTileStateIiLb1EEEEEvT_i --------------------------
	.section	.nv.constant0._ZN3cub18CUB_300001_SM_10006detail4scan20DeviceScanInitKernelINS0_13ScanTileStateIiLb1EEEEEvT_i,"a",@progbits
	.sectionflags	@""
	.align	4
.nv.constant0._ZN3cub18CUB_300001_SM_10006detail4scan20DeviceScanInitKernelINS0_13ScanTileStateIiLb1EEEEEvT_i:
	.zero		908


//--------------------- .nv.constant0._ZN3cub18CUB_300001_SM_10006detail11EmptyKernelIvEEvv --------------------------
	.section	.nv.constant0._ZN3cub18CUB_300001_SM_10006detail11EmptyKernelIvEEvv,"a",@progbits
	.sectionflags	@""
	.align	4
.nv.constant0._ZN3cub18CUB_300001_SM_10006detail11EmptyKernelIvEEvv:
	.zero		896


//--------------------- .nv.constant0.relabel_communities_kernel --------------------------
	.section	.nv.constant0.relabel_communities_kernel,"a",@progbits
	.sectionflags	@""
	.align	4
.nv.constant0.relabel_communities_kernel:
	.zero		916


//--------------------- .nv.constant0.count_community_sizes_kernel --------------------------
	.section	.nv.constant0.count_community_sizes_kernel,"a",@progbits
	.sectionflags	@""
	.align	4
.nv.constant0.count_community_sizes_kernel:
	.zero		920


//--------------------- .nv.constant0.compute_node_degrees_kernel --------------------------
	.section	.nv.constant0.compute_node_degrees_kernel,"a",@progbits
	.sectionflags	@""
	.align	4
.nv.constant0.compute_node_degrees_kernel:
	.zero		924


//--------------------- .nv.constant0.init_random_states_kernel --------------------------
	.section	.nv.constant0.init_random_states_kernel,"a",@progbits
	.sectionflags	@""
	.align	4
.nv.constant0.init_random_states_kernel:
	.zero		912


//--------------------- .nv.constant0.compute_modularity_kernel --------------------------
	.section	.nv.constant0.compute_modularity_kernel,"a",@progbits
	.sectionflags	@""
	.align	4
.nv.constant0.compute_modularity_kernel:
	.zero		952


//--------------------- .nv.constant0.check_convergence_kernel --------------------------
	.section	.nv.constant0.check_convergence_kernel,"a",@progbits
	.sectionflags	@""
	.align	4
.nv.constant0.check_convergence_kernel:
	.zero		924


//--------------------- .nv.constant0.propagate_labels_async_kernel --------------------------
	.section	.nv.constant0.propagate_labels_async_kernel,"a",@progbits
	.sectionflags	@""
	.align	4
.nv.constant0.propagate_labels_async_kernel:
	.zero		944


//--------------------- .nv.constant0.propagate_labels_sync_kernel --------------------------
	.section	.nv.constant0.propagate_labels_sync_kernel,"a",@progbits
	.sectionflags	@""
	.align	4
.nv.constant0.propagate_labels_sync_kernel:
	.zero		960


//--------------------- .nv.constant0.init_labels_kernel --------------------------
	.section	.nv.constant0.init_labels_kernel,"a",@progbits
	.sectionflags	@""
	.align	4
.nv.constant0.init_labels_kernel:
	.zero		908


//--------------------- .nv.constant0.compute_feature_stats_kernel --------------------------
	.section	.nv.constant0.compute_feature_stats_kernel,"a",@progbits
	.sectionflags	@""
	.align	4
.nv.constant0.compute_feature_stats_kernel:
	.zero		924


//--------------------- .nv.constant0.compute_zscore_kernel --------------------------
	.section	.nv.constant0.compute_zscore_kernel,"a",@progbits
	.sectionflags	@""
	.align	4
.nv.constant0.compute_zscore_kernel:
	.zero		924


//--------------------- .nv.constant0.compute_lof_kernel --------------------------
	.section	.nv.constant0.compute_lof_kernel,"a",@progbits
	.sectionflags	@""
	.align	4
.nv.constant0.compute_lof_kernel:
	.zero		996


//--------------------- .nv.constant0.compute_inertia_kernel --------------------------
	.section	.nv.constant0.compute_inertia_kernel,"a",@progbits
	.sectionflags	@""
	.align	4
.nv.constant0.compute_inertia_kernel:
	.zero		964


//--------------------- .nv.constant0.update_centroids_kernel --------------------------
	.section	.nv.constant0.update_centroids_kernel,"a",@progbits
	.sectionflags	@""
	.align	4
.nv.constant0.update_centroids_kernel:
	.zero		968


//--------------------- .nv.constant0.assign_clusters_kernel --------------------------
	.section	.nv.constant0.assign_clusters_kernel,"a",@progbits
	.sectionflags	@""
	.align	4
.nv.constant0.assign_clusters_kernel:
	.zero		968


//--------------------- .nv.constant0.init_centroids_kernel --------------------------
	.section	.nv.constant0.init_centroids_kernel,"a",@progbits
	.sectionflags	@""
	.align	4
.nv.constant0.init_centroids_kernel:
	.zero		976


//--------------------- .nv.constant0.compact_frontier_kernel --------------------------
	.section	.nv.constant0.compact_frontier_kernel,"a",@progbits
	.sectionflags	@""
	.align	4
.nv.constant0.compact_frontier_kernel:
	.zero		924


//--------------------- .nv.constant0.integrate_pass_kernel --------------------------
	.section	.nv.constant0.integrate_pass_kernel,"a",@progbits
	.sectionflags	@""
	.align	4
.nv.constant0.integrate_pass_kernel:
	.zero		1028


//--------------------- .nv.constant0.relaxation_step_kernel --------------------------
	.section	.nv.constant0.relaxation_step_kernel,"a",@progbits
	.sectionflags	@""
	.align	4
.nv.constant0.relaxation_step_kernel:
	.zero		960


//--------------------- .nv.constant0.force_pass_kernel --------------------------
	.section	.nv.constant0.force_pass_kernel,"a",@progbits
	.sectionflags	@""
	.align	4
.nv.constant0.force_pass_kernel:
	.zero		1072


//--------------------- .nv.constant0.compute_cell_bounds_kernel --------------------------
	.section	.nv.constant0.compute_cell_bounds_kernel,"a",@progbits
	.sectionflags	@""
	.align	4
.nv.constant0.compute_cell_bounds_kernel:
	.zero		928


//--------------------- .nv.constant0.build_grid_kernel --------------------------
	.section	.nv.constant0.build_grid_kernel,"a",@progbits
	.sectionflags	@""
	.align	4
.nv.constant0.build_grid_kernel:
	.zero		972


//--------------------- SYMBOLS --------------------------

	.type		.nv.reservedSmem.offset0,@object
	.size		.nv.reservedSmem.offset0,0x4
	.type		.nv.reservedSmem.cap,@object
	.size		.nv.reservedSmem.cap,0x4
